def matmul_kernel(
    a_ptr,
    b_ptr,
    c_ptr,
    M,
    N,
    K,
    stride_am,
    stride_ak,
    stride_bk,
    stride_bn,
    stride_cm,
    stride_cn,
    BLOCK_M: tl.constexpr,
    BLOCK_N: tl.constexpr,
    BLOCK_K: tl.constexpr,
    GROUP_M: tl.constexpr,
):
    pid = tl.program_id(axis=0)
    num_pid_m = tl.cdiv(M, BLOCK_M)
    num_pid_n = tl.cdiv(N, BLOCK_N)
    num_pid_in_group = GROUP_M * num_pid_n
    group_id = pid // num_pid_in_group
    first_pid_m = group_id * GROUP_M
    group_size_m = min(num_pid_m - first_pid_m, GROUP_M)
    pid_m = first_pid_m + ((pid % num_pid_in_group) % group_size_m)
    pid_n = (pid % num_pid_in_group) // group_size_m

    offs_am = (pid_m * BLOCK_M + tl.arange(0, BLOCK_M)) % M
    offs_bn = (pid_n * BLOCK_N + tl.arange(0, BLOCK_N)) % N
    offs_k = tl.arange(0, BLOCK_K)
    a_ptrs = a_ptr + offs_am[:, None] * stride_am + offs_k[None, :] * stride_ak
    b_ptrs = b_ptr + offs_k[:, None] * stride_bk + offs_bn[None, :] * stride_bn

    acc = tl.zeros((BLOCK_M, BLOCK_N), dtype=tl.float32)
    for kk in range(0, tl.cdiv(K, BLOCK_K)):
        a = tl.load(a_ptrs, mask=offs_k[None, :] < K - kk * BLOCK_K, other=0.0)
        b = tl.load(b_ptrs, mask=offs_k[:, None] < K - kk * BLOCK_K, other=0.0)
        acc = tl.dot(a, b, acc)
        a_ptrs += BLOCK_K * stride_ak
        b_ptrs += BLOCK_K * stride_bk

    c = acc.to(c_ptr.dtype.element_ty)
    offs_cm = pid_m * BLOCK_M + tl.arange(0, BLOCK_M)
    offs_cn = pid_n * BLOCK_N + tl.arange(0, BLOCK_N)
    c_ptrs = c_ptr + offs_cm[:, None] * stride_cm + offs_cn[None, :] * stride_cn
    mask = (offs_cm[:, None] < M) & (offs_cn[None, :] < N)
    tl.store(c_ptrs, c, mask=mask)

# config = {"BLOCK_K": 128, "BLOCK_M": 512, "BLOCK_N": 128, "GROUP_M": 8, "arch": "sm_100", "dtype": "fp8e5m2", "num_ctas": 1, "num_stages": 3, "num_warps": 8}
# arch = sm_100


// ===== COMPILED SASS (sm_100a) =====

	.target	sm_100a

	.elftype	@"ET_EXEC"


//--------------------- .note.nv.tkinfo           --------------------------
	.section	.note.nv.tkinfo,"",@"SHT_NOTE"
	.sectionflags	@"SHF_NOTE_NV_TKINFO"
	.tkinfo
        /*0018*/ 	.word	0x00000081
        /*0030*/ 	.string	""
        /*0030*/ 	.string	"ptxas-blackwell"
        /*0030*/ 	.string	"Cuda compilation tools, release 12.9, V12.9.86"
        /*0030*/ 	.string	"Build cuda_12.9.r12.9/compiler.36037853_0"
        /*0030*/ 	.string	"-v  -suppress-debug-info  -lineinfo  -arch sm_100a "



//--------------------- .note.nv.cuver            --------------------------
	.section	.note.nv.cuver,"",@"SHT_NOTE"
	.sectionflags	@"SHF_NOTE_NV_CUVER"
        /*0018*/ 	.short	0x0001
        /*001a*/ 	.short	0x0064
        /*001c*/ 	.short	0x0001
        /*001e*/ 	.short	0x0000
        /*0020*/ 	.short	0x0001
        /*0022*/ 	.short	0x0000


//--------------------- .nv.info                  --------------------------
	.section	.nv.info,"",@"SHT_CUDA_INFO"
	.align	4


	//----- nvinfo : EIATTR_REGCOUNT
	.align		4
        /*0000*/ 	.byte	0x04, 0x2f
        /*0002*/ 	.short	(.L_4 - .L_3)
	.align		4
.L_3:
        /*0004*/ 	.word	index@(matmul_kernel)
        /*0008*/ 	.word	0x00000080


	//----- nvinfo : EIATTR_FRAME_SIZE
	.align		4
.L_4:
        /*000c*/ 	.byte	0x04, 0x11
        /*000e*/ 	.short	(.L_6 - .L_5)
	.align		4
.L_5:
        /*0010*/ 	.word	index@($__internal_2_$__cuda_sm10x_tcgen05_guardrail_trap_unallocated_columns_being_dealloced)
        /*0014*/ 	.word	0x00000e70


	//----- nvinfo : EIATTR_FRAME_SIZE
	.align		4
.L_6:
        /*0018*/ 	.byte	0x04, 0x11
        /*001a*/ 	.short	(.L_8 - .L_7)
	.align		4
.L_7:
        /*001c*/ 	.word	index@($__internal_1_$__cuda_sm10x_tcgen05_guardrail_trap_phase_invalid_during_alloc)
        /*0020*/ 	.word	0x00000e70


	//----- nvinfo : EIATTR_FRAME_SIZE
	.align		4
.L_8:
        /*0024*/ 	.byte	0x04, 0x11
        /*0026*/ 	.short	(.L_10 - .L_9)
	.align		4
.L_9:
        /*0028*/ 	.word	index@($__internal_0_$__cuda_sm10x_tcgen05_guardrail_trap_col_being_dealloced_not_returned_by_alloc)
        /*002c*/ 	.word	0x00000e70


	//----- nvinfo : EIATTR_FRAME_SIZE
	.align		4
.L_10:
        /*0030*/ 	.byte	0x04, 0x11
        /*0032*/ 	.short	(.L_12 - .L_11)
	.align		4
.L_11:
        /*0034*/ 	.word	index@(matmul_kernel)
        /*0038*/ 	.word	0x00000e70


	//----- nvinfo : EIATTR_MIN_STACK_SIZE
	.align		4
.L_12:
        /*003c*/ 	.byte	0x04, 0x12
        /*003e*/ 	.short	(.L_14 - .L_13)
	.align		4
.L_13:
        /*0040*/ 	.word	index@(matmul_kernel)
        /*0044*/ 	.word	0x00000e70
.L_14:


//--------------------- .nv.info.matmul_kernel    --------------------------
	.section	.nv.info.matmul_kernel,"",@"SHT_CUDA_INFO"
	.sectionflags	@""
	.align	4


	//----- nvinfo : EIATTR_CUDA_API_VERSION
	.align		4
        /*0000*/ 	.byte	0x04, 0x37
        /*0002*/ 	.short	(.L_16 - .L_15)
.L_15:
        /*0004*/ 	.word	0x00000081


	//----- nvinfo : EIATTR_KPARAM_INFO
	.align		4
.L_16:
        /*0008*/ 	.byte	0x04, 0x17
        /*000a*/ 	.short	(.L_18 - .L_17)
.L_17:
        /*000c*/ 	.word	0x00000000
        /*0010*/ 	.short	0x000d
        /*0012*/ 	.short	0x0048
        /*0014*/ 	.byte	0x00, 0xf4, 0x21, 0x00


	//----- nvinfo : EIATTR_KPARAM_INFO
	.align		4
.L_18:
        /*0018*/ 	.byte	0x04, 0x17
        /*001a*/ 	.short	(.L_20 - .L_19)
.L_19:
        /*001c*/ 	.word	0x00000000
        /*0020*/ 	.short	0x000c
        /*0022*/ 	.short	0x0040
        /*0024*/ 	.byte	0x00, 0xf4, 0x21, 0x00


	//----- nvinfo : EIATTR_KPARAM_INFO
	.align		4
.L_20:
        /*0028*/ 	.byte	0x04, 0x17
        /*002a*/ 	.short	(.L_22 - .L_21)
.L_21:
        /*002c*/ 	.word	0x00000000
        /*0030*/ 	.short	0x000b
        /*0032*/ 	.short	0x0038
        /*0034*/ 	.byte	0x00, 0xf0, 0x11, 0x00


	//----- nvinfo : EIATTR_KPARAM_INFO
	.align		4
.L_22:
        /*0038*/ 	.byte	0x04, 0x17
        /*003a*/ 	.short	(.L_24 - .L_23)
.L_23:
        /*003c*/ 	.word	0x00000000
        /*0040*/ 	.short	0x000a
        /*0042*/ 	.short	0x0034
        /*0044*/ 	.byte	0x00, 0xf0, 0x11, 0x00


	//----- nvinfo : EIATTR_KPARAM_INFO
	.align		4
.L_24:
        /*0048*/ 	.byte	0x04, 0x17
        /*004a*/ 	.short	(.L_26 - .L_25)
.L_25:
        /*004c*/ 	.word	0x00000000
        /*0050*/ 	.short	0x0009
        /*0052*/ 	.short	0x0030
        /*0054*/ 	.byte	0x00, 0xf0, 0x11, 0x00


	//----- nvinfo : EIATTR_KPARAM_INFO
	.align		4
.L_26:
        /*0058*/ 	.byte	0x04, 0x17
        /*005a*/ 	.short	(.L_28 - .L_27)
.L_27:
        /*005c*/ 	.word	0x00000000
        /*0060*/ 	.short	0x0008
        /*0062*/ 	.short	0x002c
        /*0064*/ 	.byte	0x00, 0xf0, 0x11, 0x00


	//----- nvinfo : EIATTR_KPARAM_INFO
	.align		4
.L_28:
        /*0068*/ 	.byte	0x04, 0x17
        /*006a*/ 	.short	(.L_30 - .L_29)
.L_29:
        /*006c*/ 	.word	0x00000000
        /*0070*/ 	.short	0x0007
        /*0072*/ 	.short	0x0028
        /*0074*/ 	.byte	0x00, 0xf0, 0x11, 0x00


	//----- nvinfo : EIATTR_KPARAM_INFO
	.align		4
.L_30:
        /*0078*/ 	.byte	0x04, 0x17
        /*007a*/ 	.short	(.L_32 - .L_31)
.L_31:
        /*007c*/ 	.word	0x00000000
        /*0080*/ 	.short	0x0006
        /*0082*/ 	.short	0x0024
        /*0084*/ 	.byte	0x00, 0xf0, 0x11, 0x00


	//----- nvinfo : EIATTR_KPARAM_INFO
	.align		4
.L_32:
        /*0088*/ 	.byte	0x04, 0x17
        /*008a*/ 	.short	(.L_34 - .L_33)
.L_33:
        /*008c*/ 	.word	0x00000000
        /*0090*/ 	.short	0x0005
        /*0092*/ 	.short	0x0020
        /*0094*/ 	.byte	0x00, 0xf0, 0x11, 0x00


	//----- nvinfo : EIATTR_KPARAM_INFO
	.align		4
.L_34:
        /*0098*/ 	.byte	0x04, 0x17
        /*009a*/ 	.short	(.L_36 - .L_35)
.L_35:
        /*009c*/ 	.word	0x00000000
        /*00a0*/ 	.short	0x0004
        /*00a2*/ 	.short	0x001c
        /*00a4*/ 	.byte	0x00, 0xf0, 0x11, 0x00


	//----- nvinfo : EIATTR_KPARAM_INFO
	.align		4
.L_36:
        /*00a8*/ 	.byte	0x04, 0x17
        /*00aa*/ 	.short	(.L_38 - .L_37)
.L_37:
        /*00ac*/ 	.word	0x00000000
        /*00b0*/ 	.short	0x0003
        /*00b2*/ 	.short	0x0018
        /*00b4*/ 	.byte	0x00, 0xf0, 0x11, 0x00


	//----- nvinfo : EIATTR_KPARAM_INFO
	.align		4
.L_38:
        /*00b8*/ 	.byte	0x04, 0x17
        /*00ba*/ 	.short	(.L_40 - .L_39)
.L_39:
        /*00bc*/ 	.word	0x00000000
        /*00c0*/ 	.short	0x0002
        /*00c2*/ 	.short	0x0010
        /*00c4*/ 	.byte	0x00, 0xf4, 0x21, 0x00


	//----- nvinfo : EIATTR_KPARAM_INFO
	.align		4
.L_40:
        /*00c8*/ 	.byte	0x04, 0x17
        /*00ca*/ 	.short	(.L_42 - .L_41)
.L_41:
        /*00cc*/ 	.word	0x00000000
        /*00d0*/ 	.short	0x0001
        /*00d2*/ 	.short	0x0008
        /*00d4*/ 	.byte	0x00, 0xf4, 0x21, 0x00


	//----- nvinfo : EIATTR_KPARAM_INFO
	.align		4
.L_42:
        /*00d8*/ 	.byte	0x04, 0x17
        /*00da*/ 	.short	(.L_44 - .L_43)
.L_43:
        /*00dc*/ 	.word	0x00000000
        /*00e0*/ 	.short	0x0000
        /*00e2*/ 	.short	0x0000
        /*00e4*/ 	.byte	0x00, 0xf4, 0x21, 0x00


	//----- nvinfo : EIATTR_AT_ENTRY_FRAGMENTS
	.align		4
.L_44:
        /*00e8*/ 	.byte	0x04, 0x4f
        /*00ea*/ 	.short	(.L_46 - .L_45)


	//   ....[0]....
.L_45:
        /*00ec*/ 	.word	0x00000004


	//----- nvinfo : EIATTR_RESERVED_SMEM_USED
	.align		4
.L_46:
        /*00f0*/ 	.byte	0x01, 0x41
	.zero		2


	//----- nvinfo : EIATTR_SPARSE_MMA_MASK
	.align		4
        /*00f4*/ 	.byte	0x03, 0x50
        /*00f6*/ 	.short	0x0000


	//----- nvinfo : EIATTR_TCGEN05_1CTA_USED
	.align		4
        /*00f8*/ 	.byte	0x01, 0x51
	.zero		2


	//----- nvinfo : EIATTR_MAXREG_COUNT
	.align		4
        /*00fc*/ 	.byte	0x03, 0x1b
        /*00fe*/ 	.short	0x00ff


	//----- nvinfo : EIATTR_NUM_BARRIERS
	.align		4
        /*0100*/ 	.byte	0x02, 0x4c
        /*0102*/ 	.byte	0x01
	.zero		1


	//----- nvinfo : EIATTR_ANNOTATIONS
	.align		4
        /*0104*/ 	.byte	0x04, 0x55
        /*0106*/ 	.short	(.L_48 - .L_47)


	//   ....[0]....
.L_47:
        /*0108*/ 	.word	0x00000001
        /*010c*/ 	.byte	0x30, 0x0c, 0x00, 0x00, 0x01, 0x00, 0x00, 0x00, 0x70, 0x0c, 0x00, 0x00, 0x01, 0x00, 0x00, 0x00
        /* <DEDUP_REMOVED lines=1853> */
        /*74ec*/ 	.byte	0xf0, 0xa2, 0x02, 0x00


	//----- nvinfo : EIATTR_INT_WARP_WIDE_INSTR_OFFSETS
	.align		4
.L_48:
        /*74f0*/ 	.byte	0x04, 0x31
        /*74f2*/ 	.short	(.L_50 - .L_49)


	//   ....[0]....
.L_49:
        /*74f4*/ 	.word	0x00000c40


	//   ....[1]....
        /*74f8*/ 	.word	0x00000c50


	//   ....[2]....
        /*74fc*/ 	.word	0x0000ae20


	//   ....[3]....
        /*7500*/ 	.word	0x00032f80


	//   ....[4]....
        /*7504*/ 	.word	0x00032fd0


	//----- nvinfo : EIATTR_COOP_GROUP_MASK_REGIDS
	.align		4
.L_50:
        /*7508*/ 	.byte	0x04, 0x29
        /*750a*/ 	.short	(.L_52 - .L_51)


	//   ....[0]....
.L_51:
        /*750c*/ 	.word	0xffffffff


	//   ....[1]....
        /*7510*/ 	.word	0xffffffff


	//   ....[2]....
        /*7514*/ 	.word	0xffffffff


	//   ....[3]....
        /*7518*/ 	.word	0xffffffff


	//----- nvinfo : EIATTR_COOP_GROUP_INSTR_OFFSETS
	.align		4
.L_52:
        /*751c*/ 	.byte	0x04, 0x28
        /*751e*/ 	.short	(.L_54 - .L_53)


	//   ....[0]....
.L_53:
        /*7520*/ 	.word	0x00000070


	//   ....[1]....
        /*7524*/ 	.word	0x00000330


	//   ....[2]....
        /*7528*/ 	.word	0x00032e10


	//   ....[3]....
        /*752c*/ 	.word	0x00033080


	//----- nvinfo : EIATTR_VRC_CTA_INIT_COUNT
	.align		4
.L_54:
        /*7530*/ 	.byte	0x02, 0x4a
        /*7532*/ 	.byte	0x80
	.zero		1


	//----- nvinfo : EIATTR_MBARRIER_INSTR_OFFSETS
	.align		4
        /*7534*/ 	.byte	0x04, 0x39
        /*7536*/ 	.short	(.L_56 - .L_55)


	//   ....[0]....
.L_55:
        /*7538*/ 	.word	0x00001080
        /*753c*/ 	.word	0x000000ff
        /*7540*/ 	.word	0x00000000
        /*7544*/ 	.short	0x0100
        /*7546*/ 	.byte	0x06
	.zero		1


	//   ....[1]....
        /*7548*/ 	.word	0x0000ae60
        /*754c*/ 	.word	0x000000ff
        /*7550*/ 	.word	0x00028008
        /*7554*/ 	.short	0x0100
        /*7556*/ 	.byte	0x04
	.zero		1


	//   ....[2]....
        /*7558*/ 	.word	0x0001cb60
        /*755c*/ 	.word	0x000000ff
        /*7560*/ 	.word	0x00000000
        /*7564*/ 	.short	0x010a
        /*7566*/ 	.byte	0x06
	.zero		1


	//   ....[3]....
        /*7568*/ 	.word	0x000287f0
        /*756c*/ 	.word	0x000000ff
        /*7570*/ 	.word	0x00000000
        /*7574*/ 	.short	0x010a
        /*7576*/ 	.byte	0x06
	.zero		1


	//   ....[4]....
        /*7578*/ 	.word	0x000288b0
        /*757c*/ 	.word	0x000000ff
        /*7580*/ 	.word	0x00028000
        /*7584*/ 	.short	0x0108
        /*7586*/ 	.byte	0x04
	.zero		1


	//   ....[5]....
        /*7588*/ 	.word	0x00028930
        /*758c*/ 	.word	0x000000ff
        /*7590*/ 	.word	0x00028008
        /*7594*/ 	.short	0x0108
        /*7596*/ 	.byte	0x04
	.zero		1


	//   ....[6]....
        /*7598*/ 	.word	0x000330a0
        /*759c*/ 	.word	0x000000ff
        /*75a0*/ 	.word	0x00000000
        /*75a4*/ 	.short	0x010a
        /*75a6*/ 	.byte	0x06
	.zero		1


	//   ....[7]....
        /*75a8*/ 	.word	0x000330d0
        /*75ac*/ 	.word	0x000000ff
        /*75b0*/ 	.word	0x00000000
        /*75b4*/ 	.short	0x010a
        /*75b6*/ 	.byte	0x06
	.zero		1


	//----- nvinfo : EIATTR_NUM_MBARRIERS
	.align		4
.L_56:
        /*75b8*/ 	.byte	0x03, 0x38
        /*75ba*/ 	.short	0x0002


	//----- nvinfo : EIATTR_EXIT_INSTR_OFFSETS
	.align		4
        /*75bc*/ 	.byte	0x04, 0x1c
        /*75be*/ 	.short	(.L_58 - .L_57)


	//   ....[0]....
.L_57:
        /*75c0*/ 	.word	0x00033090


	//----- nvinfo : EIATTR_REQNTID
	.align		4
.L_58:
        /*75c4*/ 	.byte	0x04, 0x10
        /*75c6*/ 	.short	(.L_60 - .L_59)
.L_59:
        /*75c8*/ 	.word	0x00000100
        /*75cc*/ 	.word	0x00000001
        /*75d0*/ 	.word	0x00000001


	//----- nvinfo : EIATTR_CRS_STACK_SIZE
	.align		4
.L_60:
        /*75d4*/ 	.byte	0x04, 0x1e
        /*75d6*/ 	.short	(.L_62 - .L_61)
.L_61:
        /*75d8*/ 	.word	0x00000000


	//----- nvinfo : EIATTR_CBANK_PARAM_SIZE
	.align		4
.L_62:
        /*75dc*/ 	.byte	0x03, 0x19
        /*75de*/ 	.short	0x0050


	//----- nvinfo : EIATTR_PARAM_CBANK
	.align		4
        /*75e0*/ 	.byte	0x04, 0x0a
        /*75e2*/ 	.short	(.L_64 - .L_63)
	.align		4
.L_63:
        /*75e4*/ 	.word	index@(.nv.constant0.matmul_kernel)
        /*75e8*/ 	.short	0x0380
        /*75ea*/ 	.short	0x0050


	//----- nvinfo : EIATTR_SW_WAR
	.align		4
.L_64:
        /*75ec*/ 	.byte	0x04, 0x36
        /*75ee*/ 	.short	(.L_66 - .L_65)
.L_65:
        /*75f0*/ 	.word	0x00000008
.L_66:


//--------------------- .nv.compat                --------------------------
	.section	.nv.compat,"",@"SHT_CUDA_COMPAT_INFO"
	.align	4
        /*0000*/ 	.byte	0x02, 0x02, 0x02, 0x00, 0x02, 0x05, 0x05, 0x00, 0x02, 0x03, 0x00, 0x00, 0x02, 0x06, 0x01, 0x00


//--------------------- .nv.callgraph             --------------------------
	.section	.nv.callgraph,"",@"SHT_CUDA_CALLGRAPH"
	.align	4
	.sectionentsize	8
	.align		4
        /*0000*/ 	.word	0x00000000
	.align		4
        /*0004*/ 	.word	0xffffffff
	.align		4
        /*0008*/ 	.word	0x00000000
	.align		4
        /*000c*/ 	.word	0xfffffffe
	.align		4
        /*0010*/ 	.word	0x00000000
	.align		4
        /*0014*/ 	.word	0xfffffffd
	.align		4
        /*0018*/ 	.word	0x00000000
	.align		4
        /*001c*/ 	.word	0xfffffffc


//--------------------- .text.matmul_kernel       --------------------------
	.section	.text.matmul_kernel,"ax",@progbits
	.align	128
        .global         matmul_kernel
        .type           matmul_kernel,@function
        .size           matmul_kernel,(.L_x_20 - matmul_kernel)
        .other          matmul_kernel,@"STO_CUDA_ENTRY STV_DEFAULT"
matmul_kernel:
.text.matmul_kernel:
[----:B------:R-:W0:Y:S01]  /*0000*/  LDC R1, c[0x0][0x37c] ;  /* 0x0000df00ff017b82 */ /* 0x000e220000000800 */
[----:B------:R-:W1:Y:S01]  /*0010*/  S2R R0, SR_TID.X ;  /* 0x0000000000007919 */ /* 0x000e620000002100 */
[----:B0-----:R-:W-:Y:S01]  /*0020*/  VIADD R1, R1, 0xfffff190 ;  /* 0xfffff19001017836 */ /* 0x001fe20000000000 */
[----:B-1----:R-:W-:-:S13]  /*0030*/  ISETP.GE.U32.AND P0, PT, R0, 0x20, PT ;  /* 0x000000200000780c */ /* 0x002fda0003f06070 */
[----:B------:R-:W-:Y:S02]  /*0040*/  VOTEU.ANY UP0, P0 ;  /* 0x0000000000ff7886 */ /* 0x000fe40000000100 */
[----:B------:R-:W-:Y:S05]  /*0050*/  BRA.U UP0, `(.L_x_0) ;  /* 0x0000000100b87547 */ /* 0x000fea000b800000 */
[----:B------:R-:W0:Y:S01]  /*0060*/  S2UR UR6, SR_CgaCtaId ;  /* 0x00000000000679c3 */ /* 0x000e220000008800 */
[----:B------:R-:W-:Y:S01]  /*0070*/  NOP ;  /* 0x0000000000007918 */ /* 0x000fe20000000000 */
[----:B------:R-:W-:Y:S02]  /*0080*/  UMOV UR4, 0x40 ;  /* 0x0000004000047882 */ /* 0x000fe40000000000 */
[----:B0-----:R-:W-:-:S09]  /*0090*/  ULEA UR4, UR6, UR4, 0x18 ;  /* 0x0000000406047291 */ /* 0x001fd2000f8ec0ff */
[----:B------:R-:W0:Y:S01]  /*00a0*/  LDS.U8 R0, [UR4] ;  /* 0x00000004ff007984 */ /* 0x000e220008000000 */
[----:B------:R-:W-:Y:S02]  /*00b0*/  UMOV UR4, 0x400 ;  /* 0x0000040000047882 */ /* 0x000fe40000000000 */
[----:B------:R-:W-:Y:S01]  /*00c0*/  ULEA UR4, UR6, UR4, 0x18 ;  /* 0x0000000406047291 */ /* 0x000fe2000f8ec0ff */
[----:B0-----:R-:W-:-:S13]  /*00d0*/  ISETP.NE.AND P0, PT, R0, RZ, PT ;  /* 0x000000ff0000720c */ /* 0x001fda0003f05270 */
[----:B------:R-:W-:Y:S05]  /*00e0*/  @P0 BRA `(.L_x_1) ;  /* 0x00000000007c0947 */ /* 0x000fea0003800000 */
[----:B------:R-:W-:-:S13]  /*00f0*/  ELECT P0, URZ, PT ;  /* 0x0000000000ff782f */ /* 0x000fda0003800000 */
[----:B------:R-:W-:Y:S05]  /*0100*/  @!P0 BRA `(.L_x_2) ;  /* 0x0000000000848947 */ /* 0x000fea0003800000 */
[----:B------:R-:W-:Y:S01]  /*0110*/  UMOV UR5, 0x10 ;  /* 0x0000001000057882 */ /* 0x000fe20000000000 */
[----:B------:R-:W-:Y:S02]  /*0120*/  IMAD.MOV.U32 R4, RZ, RZ, 0x1 ;  /* 0x00000001ff047424 */ /* 0x000fe400078e00ff */
[----:B------:R-:W-:Y:S02]  /*0130*/  IMAD.MOV.U32 R5, RZ, RZ, 0xffff ;  /* 0x0000ffffff057424 */ /* 0x000fe400078e00ff */
[----:B------:R-:W-:Y:S04]  /*0140*/  DEPBAR.LE SB0, 0x36 ;  /* 0x00008d800000791a */ /* 0x000fe80000000000 */
[----:B------:R-:W0:Y:S02]  /*0150*/  UTCATOMSWS.FIND_AND_SET.ALIGN UP1, UR5, UR5 ;  /* 0x00000005000575e3 */ /* 0x000e240008020800 */
[----:B0-----:R-:W-:-:S04]  /*0160*/  PLOP3.LUT P0, PT, PT, PT, UP1, 0x80, 0x8 ;  /* 0x000000000008781c */ /* 0x001fc80003f0f018 */
[----:B------:R-:W-:-:S04]  /*0170*/  SEL R0, RZ, 0xffffffff, !P0 ;  /* 0xffffffffff007807 */ /* 0x000fc80004000000 */
[----:B------:R-:W-:Y:S01]  /*0180*/  ISETP.NE.AND P0, PT, R0, RZ, PT ;  /* 0x000000ff0000720c */ /* 0x000fe20003f05270 */
[----:B------:R-:W-:-:S12]  /*0190*/  IMAD.U32 R0, RZ, RZ, UR5 ;  /* 0x00000005ff007e24 */ /* 0x000fd8000f8e00ff */
[----:B------:R-:W-:Y:S05]  /*01a0*/  @P0 BRA `(.L_x_3) ;  /* 0x0000000000240947 */ /* 0x000fea0003800000 */
.L_x_4:
[----:B------:R-:W-:Y:S05]  /*01b0*/  NANOSLEEP 0x64 ;  /* 0x000000640000795d */ /* 0x000fea0003800000 */
[----:B------:R-:W-:-:S05]  /*01c0*/  UMOV UR5, 0x10 ;  /* 0x0000001000057882 */ /* 0x000fca0000000000 */
[----:B------:R-:W-:Y:S04]  /*01d0*/  DEPBAR.LE SB0, 0x36 ;  /* 0x00008d800000791a */ /* 0x000fe80000000000 */
[----:B------:R-:W0:Y:S02]  /*01e0*/  UTCATOMSWS.FIND_AND_SET.ALIGN UP1, UR5, UR5 ;  /* 0x00000005000575e3 */ /* 0x000e240008020800 */
[----:B0-----:R-:W-:-:S04]  /*01f0*/  PLOP3.LUT P0, PT, PT, PT, UP1, 0x80, 0x8 ;  /* 0x000000000008781c */ /* 0x001fc80003f0f018 */
[----:B------:R-:W-:-:S04]  /*0200*/  SEL R0, RZ, 0xffffffff, !P0 ;  /* 0xffffffffff007807 */ /* 0x000fc80004000000 */
[----:B------:R-:W-:Y:S01]  /*0210*/  ISETP.NE.AND P0, PT, R0, RZ, PT ;  /* 0x000000ff0000720c */ /* 0x000fe20003f05270 */
[----:B------:R-:W-:-:S12]  /*0220*/  IMAD.U32 R0, RZ, RZ, UR5 ;  /* 0x00000005ff007e24 */ /* 0x000fd8000f8e00ff */
[----:B------:R-:W-:Y:S05]  /*0230*/  @!P0 BRA `(.L_x_4) ;  /* 0xfffffffc00dc8947 */ /* 0x000fea000383ffff */
.L_x_3:
[C---:B------:R-:W-:Y:S01]  /*0240*/  VIADD R3, R0.reuse, 0x10 ;  /* 0x0000001000037836 */ /* 0x040fe20000000000 */
[----:B------:R-:W-:Y:S01]  /*0250*/  UMOV UR5, 0x50 ;  /* 0x0000005000057882 */ /* 0x000fe20000000000 */
[----:B------:R-:W-:Y:S01]  /*0260*/  SHF.L.U32 R2, R5, R0, RZ ;  /* 0x0000000005027219 */ /* 0x000fe200000006ff */
[----:B------:R-:W-:Y:S01]  /*0270*/  ULEA UR5, UR6, UR5, 0x18 ;  /* 0x0000000506057291 */ /* 0x000fe2000f8ec0ff */
[----:B------:R-:W-:Y:S01]  /*0280*/  IMAD.SHL.U32 R0, R0, 0x20, RZ ;  /* 0x0000002000007824 */ /* 0x000fe200078e00ff */
[----:B------:R-:W-:-:S04]  /*0290*/  SHF.L.U32 R3, R4, R3, RZ ;  /* 0x0000000304037219 */ /* 0x000fc800000006ff */
[----:B------:R-:W-:-:S05]  /*02a0*/  LOP3.LUT R2, R3, R2, RZ, 0xfc, !PT ;  /* 0x0000000203027212 */ /* 0x000fca00078efcff */
[----:B------:R0:W-:Y:S04]  /*02b0*/  ATOMS.OR RZ, [UR5], R2 ;  /* 0x00000002ffff798c */ /* 0x0001e8000b000005 */
[----:B------:R0:W-:Y:S01]  /*02c0*/  STS [UR4], R0 ;  /* 0x00000000ff007988 */ /* 0x0001e20008000804 */
[----:B------:R-:W-:Y:S05]  /*02d0*/  BRA `(.L_x_2) ;  /* 0x0000000000107947 */ /* 0x000fea0003800000 */
.L_x_1:
[----:B------:R-:W-:Y:S01]  /*02e0*/  IMAD.MOV.U32 R0, RZ, RZ, -0x1 ;  /* 0xffffffffff007424 */ /* 0x000fe200078e00ff */
[----:B------:R-:W-:-:S04]  /*02f0*/  MOV R2, 0x320 ;  /* 0x0000032000027802 */ /* 0x000fc80000000f00 */
[----:B------:R0:W-:Y:S03]  /*0300*/  STS [UR4], R0 ;  /* 0x00000000ff007988 */ /* 0x0001e60008000804 */
[----:B0-----:R-:W-:Y:S05]  /*0310*/  CALL.REL.NOINC `($__internal_1_$__cuda_sm10x_tcgen05_guardrail_trap_phase_invalid_during_alloc) ;  /* 0x0000032c00847944 */ /* 0x001fea0003c00000 */
.L_x_2:
[----:B------:R-:W-:Y:S05]  /*0320*/  WARPSYNC.ALL ;  /* 0x0000000000007948 */ /* 0x000fea0003800000 */
[----:B------:R-:W-:Y:S01]  /*0330*/  NOP ;  /* 0x0000000000007918 */ /* 0x000fe20000000000 */
.L_x_0:
[----:B------:R-:W1:Y:S01]  /*0340*/  LDC.64 R12, c[0x0][0x398] ;  /* 0x0000e600ff0c7b82 */ /* 0x000e620000000a00 */
[----:B------:R-:W2:Y:S01]  /*0350*/  S2R R5, SR_CTAID.X ;  /* 0x0000000000057919 */ /* 0x000ea20000002500 */
[----:B------:R-:W-:Y:S01]  /*0360*/  UMOV UR4, 0x400 ;  /* 0x0000040000047882 */ /* 0x000fe20000000000 */
[----:B------:R-:W3:Y:S01]  /*0370*/  LDCU UR12, c[0x0][0x3a4] ;  /* 0x00007480ff0c77ac */ /* 0x000ee20008000800 */
[----:B------:R-:W4:Y:S01]  /*0380*/  S2R R16, SR_TID.X ;  /* 0x0000000000107919 */ /* 0x000f220000002100 */
[----:B------:R-:W0:Y:S03]  /*0390*/  LDCU.128 UR16, c[0x0][0x380] ;  /* 0x00007000ff1077ac */ /* 0x000e260008000c00 */
[----:B------:R-:W5:Y:S01]  /*03a0*/  S2UR UR9, SR_CgaCtaId ;  /* 0x00000000000979c3 */ /* 0x000f620000008800 */
[----:B------:R-:W-:-:S07]  /*03b0*/  UMOV UR10, 0x1 ;  /* 0x00000001000a7882 */ /* 0x000fce0000000000 */
[----:B------:R-:W0:Y:S02]  /*03c0*/  LDC R14, c[0x0][0x3a0] ;  /* 0x0000e800ff0e7b82 */ /* 0x000e240000000800 */
[----:B01----:R-:W-:-:S05]  /*03d0*/  VIADD R0, R13, 0x7f ;  /* 0x0000007f0d007836 */ /* 0x003fca0000000000 */
[----:B------:R-:W-:Y:S01]  /*03e0*/  SHF.R.S32.HI R3, RZ, 0x1f, R0 ;  /* 0x0000001fff037819 */ /* 0x000fe20000011400 */
[----:B-----5:R-:W-:-:S03]  /*03f0*/  ULEA UR4, UR9, UR4, 0x18 ;  /* 0x0000000409047291 */ /* 0x020fc6000f8ec0ff */
[----:B------:R-:W-:Y:S02]  /*0400*/  LEA.HI R3, R3, R0, RZ, 0x7 ;  /* 0x0000000003037211 */ /* 0x000fe400078f38ff */
[----:B--2---:R-:W-:Y:S01]  /*0410*/  IABS R8, R5 ;  /* 0x0000000500087213 */ /* 0x004fe20000000000 */
[----:B------:R-:W-:Y:S01]  /*0420*/  UIADD3 UR6, UPT, UPT, UR4, 0x28000, URZ ;  /* 0x0002800004067890 */ /* 0x000fe2000fffe0ff */
[----:B------:R-:W-:Y:S02]  /*0430*/  SHF.R.S32.HI R3, RZ, 0x7, R3 ;  /* 0x00000007ff037819 */ /* 0x000fe40000011403 */
[----:B----4-:R-:W-:-:S03]  /*0440*/  LOP3.LUT R15, R16, 0xff, RZ, 0xc0, !PT ;  /* 0x000000ff100f7812 */ /* 0x010fc600078ec0ff */
[----:B------:R-:W-:-:S05]  /*0450*/  IMAD.SHL.U32 R4, R3, 0x8, RZ ;  /* 0x0000000803047824 */ /* 0x000fca00078e00ff */
[-C--:B------:R-:W-:Y:S02]  /*0460*/  IABS R7, R4.reuse ;  /* 0x0000000400077213 */ /* 0x080fe40000000000 */
[----:B------:R-:W-:Y:S02]  /*0470*/  IABS R10, R4 ;  /* 0x00000004000a7213 */ /* 0x000fe40000000000 */
[----:B------:R-:W0:Y:S08]  /*0480*/  I2F.RP R0, R7 ;  /* 0x0000000700007306 */ /* 0x000e300000209400 */
[----:B0-----:R-:W0:Y:S02]  /*0490*/  MUFU.RCP R0, R0 ;  /* 0x0000000000007308 */ /* 0x001e240000001000 */
[----:B0-----:R-:W-:-:S02]  /*04a0*/  VIADD R2, R0, 0xffffffe ;  /* 0x0ffffffe00027836 */ /* 0x001fc40000000000 */
[----:B------:R-:W-:-:S04]  /*04b0*/  IMAD.MOV R0, RZ, RZ, -R10 ;  /* 0x000000ffff007224 */ /* 0x000fc800078e0a0a */
[----:B------:R0:W1:Y:S02]  /*04c0*/  F2I.FTZ.U32.TRUNC.NTZ R3, R2 ;  /* 0x0000000200037305 */ /* 0x000064000021f000 */
[----:B0-----:R-:W-:Y:S02]  /*04d0*/  IMAD.MOV.U32 R2, RZ, RZ, RZ ;  /* 0x000000ffff027224 */ /* 0x001fe400078e00ff */
[----:B-1----:R-:W-:-:S04]  /*04e0*/  IMAD.MOV R6, RZ, RZ, -R3 ;  /* 0x000000ffff067224 */ /* 0x002fc800078e0a03 */
[----:B------:R-:W-:Y:S02]  /*04f0*/  IMAD R9, R6, R7, RZ ;  /* 0x0000000706097224 */ /* 0x000fe400078e02ff */
[----:B------:R-:W-:Y:S02]  /*0500*/  IMAD.MOV.U32 R6, RZ, RZ, R8 ;  /* 0x000000ffff067224 */ /* 0x000fe400078e0008 */
[----:B------:R-:W-:-:S06]  /*0510*/  IMAD.HI.U32 R3, R3, R9, R2 ;  /* 0x0000000903037227 */ /* 0x000fcc00078e0002 */
[----:B------:R-:W-:-:S04]  /*0520*/  IMAD.HI.U32 R3, R3, R6, RZ ;  /* 0x0000000603037227 */ /* 0x000fc800078e00ff */
[----:B------:R-:W-:Y:S01]  /*0530*/  IMAD R0, R3, R0, R6 ;  /* 0x0000000003007224 */ /* 0x000fe200078e0206 */
[----:B------:R-:W-:Y:S04]  /*0540*/  BAR.SYNC.DEFER_BLOCKING 0x0 ;  /* 0x0000000000007b1d */ /* 0x000fe80000010000 */
[----:B------:R-:W-:-:S13]  /*0550*/  ISETP.GT.U32.AND P1, PT, R7, R0, PT ;  /* 0x000000000700720c */ /* 0x000fda0003f24070 */
[----:B------:R-:W-:Y:S02]  /*0560*/  @!P1 IMAD.IADD R0, R0, 0x1, -R7 ;  /* 0x0000000100009824 */ /* 0x000fe400078e0a07 */
[----:B------:R-:W-:Y:S01]  /*0570*/  @!P1 VIADD R3, R3, 0x1 ;  /* 0x0000000103039836 */ /* 0x000fe20000000000 */
[----:B------:R-:W-:Y:S02]  /*0580*/  ISETP.NE.AND P1, PT, R4, RZ, PT ;  /* 0x000000ff0400720c */ /* 0x000fe40003f25270 */
[----:B------:R-:W-:Y:S02]  /*0590*/  ISETP.GE.U32.AND P0, PT, R0, R7, PT ;  /* 0x000000070000720c */ /* 0x000fe40003f06070 */
[----:B------:R-:W-:-:S04]  /*05a0*/  LOP3.LUT R0, R5, R4, RZ, 0x3c, !PT ;  /* 0x0000000405007212 */ /* 0x000fc800078e3cff */
[----:B------:R-:W-:Y:S01]  /*05b0*/  ISETP.GE.AND P2, PT, R0, RZ, PT ;  /* 0x000000ff0000720c */ /* 0x000fe20003f46270 */
[----:B------:R-:W-:-:S06]  /*05c0*/  VIADD R0, R12, 0x1ff ;  /* 0x000001ff0c007836 */ /* 0x000fcc0000000000 */
[----:B------:R-:W-:-:S04]  /*05d0*/  @P0 VIADD R3, R3, 0x1 ;  /* 0x0000000103030836 */ /* 0x000fc80000000000 */
[----:B------:R-:W-:Y:S01]  /*05e0*/  IMAD.MOV.U32 R2, RZ, RZ, R3 ;  /* 0x000000ffff027224 */ /* 0x000fe200078e0003 */
[----:B------:R-:W-:-:S03]  /*05f0*/  SHF.R.S32.HI R3, RZ, 0x1f, R0 ;  /* 0x0000001fff037819 */ /* 0x000fc60000011400 */
[----:B------:R-:W-:Y:S01]  /*0600*/  @!P2 IMAD.MOV R2, RZ, RZ, -R2 ;  /* 0x000000ffff02a224 */ /* 0x000fe200078e0a02 */
[----:B------:R-:W-:Y:S02]  /*0610*/  @!P1 LOP3.LUT R2, RZ, R4, RZ, 0x33, !PT ;  /* 0x00000004ff029212 */ /* 0x000fe400078e33ff */
[----:B------:R-:W-:-:S03]  /*0620*/  LEA.HI R3, R3, R0, RZ, 0x9 ;  /* 0x0000000003037211 */ /* 0x000fc600078f48ff */
[----:B------:R-:W-:Y:S02]  /*0630*/  IMAD.SHL.U32 R6, R2, 0x8, RZ ;  /* 0x0000000802067824 */ /* 0x000fe400078e00ff */
[----:B------:R-:W-:-:S03]  /*0640*/  IMAD.MOV R2, RZ, RZ, -R2 ;  /* 0x000000ffff027224 */ /* 0x000fc600078e0a02 */
[----:B------:R-:W-:Y:S01]  /*0650*/  LEA.HI.SX32 R3, R3, -R6, 0x17 ;  /* 0x8000000603037211 */ /* 0x000fe200078fbaff */
[----:B------:R-:W-:-:S03]  /*0660*/  IMAD R8, R4, R2, R5 ;  /* 0x0000000204087224 */ /* 0x000fc600078e0205 */
[----:B------:R-:W-:-:S04]  /*0670*/  VIMNMX R11, PT, PT, R3, 0x8, PT ;  /* 0x00000008030b7848 */ /* 0x000fc80003fe0100 */
[-C--:B------:R-:W-:Y:S02]  /*0680*/  IABS R7, R11.reuse ;  /* 0x0000000b00077213 */ /* 0x080fe40000000000 */
[----:B------:R-:W-:Y:S02]  /*0690*/  IABS R4, R11 ;  /* 0x0000000b00047213 */ /* 0x000fe40000000000 */
[----:B------:R-:W0:Y:S08]  /*06a0*/  I2F.RP R0, R7 ;  /* 0x0000000700007306 */ /* 0x000e300000209400 */
[----:B0-----:R-:W0:Y:S02]  /*06b0*/  MUFU.RCP R0, R0 ;  /* 0x0000000000007308 */ /* 0x001e240000001000 */
[----:B0-----:R-:W-:-:S02]  /*06c0*/  VIADD R3, R0, 0xffffffe ;  /* 0x0ffffffe00037836 */ /* 0x001fc40000000000 */
[----:B------:R-:W-:-:S04]  /*06d0*/  IMAD.MOV R0, RZ, RZ, -R4 ;  /* 0x000000ffff007224 */ /* 0x000fc800078e0a04 */
[----:B------:R-:W0:Y:S02]  /*06e0*/  F2I.FTZ.U32.TRUNC.NTZ R3, R3 ;  /* 0x0000000300037305 */ /* 0x000e24000021f000 */
[----:B0-----:R-:W-:-:S04]  /*06f0*/  IMAD.MOV R9, RZ, RZ, -R3 ;  /* 0x000000ffff097224 */ /* 0x001fc800078e0a03 */
[----:B------:R-:W-:Y:S01]  /*0700*/  IMAD.MOV.U32 R2, RZ, RZ, R9 ;  /* 0x000000ffff027224 */ /* 0x000fe200078e0009 */
[----:B------:R-:W-:-:S03]  /*0710*/  IABS R9, R8 ;  /* 0x0000000800097213 */ /* 0x000fc60000000000 */
[----:B------:R-:W-:Y:S02]  /*0720*/  IMAD R5, R2, R7, RZ ;  /* 0x0000000702057224 */ /* 0x000fe400078e02ff */
[----:B------:R-:W-:-:S04]  /*0730*/  IMAD.MOV.U32 R2, RZ, RZ, RZ ;  /* 0x000000ffff027224 */ /* 0x000fc800078e00ff */
[----:B------:R-:W-:Y:S01]  /*0740*/  IMAD.HI.U32 R2, R3, R5, R2 ;  /* 0x0000000503027227 */ /* 0x000fe200078e0002 */
[----:B------:R-:W-:-:S04]  /*0750*/  IABS R5, R12 ;  /* 0x0000000c00057213 */ /* 0x000fc80000000000 */
[----:B------:R-:W0:Y:S01]  /*0760*/  I2F.RP R4, R5 ;  /* 0x0000000500047306 */ /* 0x000e220000209400 */
[----:B------:R-:W-:-:S04]  /*0770*/  IMAD.HI.U32 R68, R2, R9, RZ ;  /* 0x0000000902447227 */ /* 0x000fc800078e00ff */
[----:B------:R-:W-:-:S05]  /*0780*/  IMAD R0, R68, R0, R9 ;  /* 0x0000000044007224 */ /* 0x000fca00078e0209 */
[----:B------:R-:W-:Y:S01]  /*0790*/  ISETP.GT.U32.AND P1, PT, R7, R0, PT ;  /* 0x000000000700720c */ /* 0x000fe20003f24070 */
[----:B0-----:R-:W0:-:S12]  /*07a0*/  MUFU.RCP R4, R4 ;  /* 0x0000000400047308 */ /* 0x001e180000001000 */
[----:B------:R-:W-:Y:S02]  /*07b0*/  @!P1 IMAD.IADD R0, R0, 0x1, -R7 ;  /* 0x0000000100009824 */ /* 0x000fe400078e0a07 */
[----:B------:R-:W-:Y:S01]  /*07c0*/  @!P1 VIADD R68, R68, 0x1 ;  /* 0x0000000144449836 */ /* 0x000fe20000000000 */
[----:B------:R-:W-:Y:S02]  /*07d0*/  ISETP.NE.AND P1, PT, R11, RZ, PT ;  /* 0x000000ff0b00720c */ /* 0x000fe40003f25270 */
[----:B------:R-:W-:Y:S02]  /*07e0*/  ISETP.GE.U32.AND P0, PT, R0, R7, PT ;  /* 0x000000070000720c */ /* 0x000fe40003f06070 */
[----:B------:R-:W-:Y:S01]  /*07f0*/  LOP3.LUT R0, R8, R11, RZ, 0x3c, !PT ;  /* 0x0000000b08007212 */ /* 0x000fe200078e3cff */
[----:B0-----:R-:W-:-:S03]  /*0800*/  VIADD R2, R4, 0xffffffe ;  /* 0x0ffffffe04027836 */ /* 0x001fc60000000000 */
[----:B------:R-:W-:Y:S01]  /*0810*/  ISETP.GE.AND P2, PT, R0, RZ, PT ;  /* 0x000000ff0000720c */ /* 0x000fe20003f46270 */
[----:B------:R0:W1:Y:S06]  /*0820*/  F2I.FTZ.U32.TRUNC.NTZ R3, R2 ;  /* 0x0000000200037305 */ /* 0x00006c000021f000 */
[----:B------:R-:W-:Y:S02]  /*0830*/  @P0 VIADD R68, R68, 0x1 ;  /* 0x0000000144440836 */ /* 0x000fe40000000000 */
[----:B0-----:R-:W-:-:S04]  /*0840*/  IMAD.MOV.U32 R2, RZ, RZ, RZ ;  /* 0x000000ffff027224 */ /* 0x001fc800078e00ff */
[----:B------:R-:W-:Y:S01]  /*0850*/  @!P2 IMAD.MOV R68, RZ, RZ, -R68 ;  /* 0x000000ffff44a224 */ /* 0x000fe200078e0a44 */
[----:B------:R-:W-:Y:S02]  /*0860*/  @!P1 LOP3.LUT R68, RZ, R11, RZ, 0x33, !PT ;  /* 0x0000000bff449212 */ /* 0x000fe400078e33ff */
[----:B------:R-:W-:Y:S01]  /*0870*/  ISETP.NE.AND P2, PT, R12, RZ, PT ;  /* 0x000000ff0c00720c */ /* 0x000fe20003f45270 */
[----:B-1----:R-:W-:Y:S02]  /*0880*/  IMAD.MOV R4, RZ, RZ, -R3 ;  /* 0x000000ffff047224 */ /* 0x002fe400078e0a03 */
[----:B------:R-:W-:-:S04]  /*0890*/  IMAD.MOV R0, RZ, RZ, -R68 ;  /* 0x000000ffff007224 */ /* 0x000fc800078e0a44 */
[----:B------:R-:W-:Y:S02]  /*08a0*/  IMAD R0, R11, R0, R8 ;  /* 0x000000000b007224 */ /* 0x000fe400078e0208 */
[----:B------:R-:W0:Y:S02]  /*08b0*/  LDC.64 R8, c[0x0][0x3a8] ;  /* 0x0000ea00ff087b82 */ /* 0x000e240000000a00 */
[----:B------:R-:W-:Y:S02]  /*08c0*/  IMAD.IADD R0, R6, 0x1, R0 ;  /* 0x0000000106007824 */ /* 0x000fe400078e0200 */
[----:B------:R-:W1:Y:S02]  /*08d0*/  LDS R6, [UR4] ;  /* 0x00000004ff067984 */ /* 0x000e640008000800 */
[----:B------:R-:W-:Y:S02]  /*08e0*/  IMAD R72, R0, 0x200, R15 ;  /* 0x0000020000487824 */ /* 0x000fe400078e020f */
[----:B------:R-:W-:-:S02]  /*08f0*/  IMAD.MOV.U32 R0, RZ, RZ, R4 ;  /* 0x000000ffff007224 */ /* 0x000fc400078e0004 */
[----:B------:R-:W-:Y:S02]  /*0900*/  VIADD R74, R72, 0x100 ;  /* 0x00000100484a7836 */ /* 0x000fe40000000000 */
[----:B------:R-:W-:Y:S01]  /*0910*/  IMAD R7, R0, R5, RZ ;  /* 0x0000000500077224 */ /* 0x000fe200078e02ff */
[----:B------:R-:W-:Y:S02]  /*0920*/  IABS R0, R72 ;  /* 0x0000004800007213 */ /* 0x000fe40000000000 */
[----:B------:R-:W-:Y:S01]  /*0930*/  IABS R4, R74 ;  /* 0x0000004a00047213 */ /* 0x000fe20000000000 */
[----:B------:R-:W-:Y:S01]  /*0940*/  IMAD.HI.U32 R2, R3, R7, R2 ;  /* 0x0000000703027227 */ /* 0x000fe200078e0002 */
[----:B------:R-:W-:Y:S01]  /*0950*/  BAR.SYNC.DEFER_BLOCKING 0x0 ;  /* 0x0000000000007b1d */ /* 0x000fe20000010000 */
[----:B------:R-:W-:Y:S02]  /*0960*/  ISETP.GE.AND P3, PT, R74, RZ, PT ;  /* 0x000000ff4a00720c */ /* 0x000fe40003f66270 */
[----:B------:R-:W-:-:S04]  /*0970*/  IMAD.MOV.U32 R3, RZ, RZ, R0 ;  /* 0x000000ffff037224 */ /* 0x000fc800078e0000 */
[----:B------:R-:W-:-:S04]  /*0980*/  IMAD.HI.U32 R0, R2, R3, RZ ;  /* 0x0000000302007227 */ /* 0x000fc800078e00ff */
[----:B------:R-:W-:-:S04]  /*0990*/  IMAD.HI.U32 R2, R2, R4, RZ ;  /* 0x0000000402027227 */ /* 0x000fc800078e00ff */
[----:B------:R-:W-:Y:S02]  /*09a0*/  IMAD.MOV R2, RZ, RZ, -R2 ;  /* 0x000000ffff027224 */ /* 0x000fe400078e0a02 */
[----:B------:R-:W-:Y:S02]  /*09b0*/  IMAD.MOV R0, RZ, RZ, -R0 ;  /* 0x000000ffff007224 */ /* 0x000fe400078e0a00 */
[C---:B------:R-:W-:Y:S02]  /*09c0*/  IMAD R2, R5.reuse, R2, R4 ;  /* 0x0000000205027224 */ /* 0x040fe400078e0204 */
[C---:B------:R-:W-:Y:S01]  /*09d0*/  IMAD R0, R5.reuse, R0, R3 ;  /* 0x0000000005007224 */ /* 0x040fe200078e0203 */
[----:B------:R-:W-:Y:S02]  /*09e0*/  SHF.R.U32.HI R3, RZ, 0x5, R16 ;  /* 0x00000005ff037819 */ /* 0x000fe40000011610 */
[C---:B------:R-:W-:Y:S02]  /*09f0*/  ISETP.GT.U32.AND P1, PT, R5.reuse, R2, PT ;  /* 0x000000020500720c */ /* 0x040fe40003f24070 */
[----:B------:R-:W-:-:S02]  /*0a00*/  ISETP.GT.U32.AND P0, PT, R5, R0, PT ;  /* 0x000000000500720c */ /* 0x000fc40003f04070 */
[----:B------:R-:W-:Y:S01]  /*0a10*/  R2UR UR11, R3 ;  /* 0x00000000030b72ca */ /* 0x000fe200000e0000 */
[----:B------:R-:W-:Y:S01]  /*0a20*/  VIADD R3, R14, 0xffffffff ;  /* 0xffffffff0e037836 */ /* 0x000fe20000000000 */
[----:B-1----:R-:W-:Y:S01]  /*0a30*/  R2UR UR5, R6 ;  /* 0x00000000060572ca */ /* 0x002fe200000e0000 */
[----:B------:R-:W-:-:S06]  /*0a40*/  VIADD R6, R14, 0xffffffdf ;  /* 0xffffffdf0e067836 */ /* 0x000fcc0000000000 */
[--C-:B------:R-:W-:Y:S02]  /*0a50*/  @!P1 IMAD.IADD R2, R2, 0x1, -R5.reuse ;  /* 0x0000000102029824 */ /* 0x100fe400078e0a05 */
[----:B------:R-:W-:Y:S02]  /*0a60*/  @!P0 IMAD.IADD R0, R0, 0x1, -R5 ;  /* 0x0000000100008824 */ /* 0x000fe400078e0a05 */
[----:B------:R-:W-:Y:S01]  /*0a70*/  USHF.L.U32 UR7, UR11, 0x15, URZ ;  /* 0x000000150b077899 */ /* 0x000fe200080006ff */
[C---:B------:R-:W-:Y:S01]  /*0a80*/  ISETP.GT.U32.AND P1, PT, R5.reuse, R2, PT ;  /* 0x000000020500720c */ /* 0x040fe20003f24070 */
[----:B------:R-:W-:Y:S01]  /*0a90*/  USHF.L.U32 UR8, UR11, 0x6, URZ ;  /* 0x000000060b087899 */ /* 0x000fe200080006ff */
[----:B------:R-:W-:Y:S01]  /*0aa0*/  ISETP.GT.U32.AND P0, PT, R5, R0, PT ;  /* 0x000000000500720c */ /* 0x000fe20003f04070 */
[----:B------:R-:W-:Y:S02]  /*0ab0*/  ULOP3.LUT UR7, UR7, 0x600000, URZ, 0xc0, !UPT ;  /* 0x0060000007077892 */ /* 0x000fe4000f8ec0ff */
[----:B------:R-:W-:-:S04]  /*0ac0*/  ULOP3.LUT UR8, UR8, 0x100, URZ, 0xc0, !UPT ;  /* 0x0000010008087892 */ /* 0x000fc8000f8ec0ff */
[----:B------:R-:W-:-:S04]  /*0ad0*/  UIADD3 UR7, UPT, UPT, UR8, UR7, UR5 ;  /* 0x0000000708077290 */ /* 0x000fc8000fffe005 */
[--C-:B------:R-:W-:Y:S01]  /*0ae0*/  @!P1 IMAD.IADD R2, R2, 0x1, -R5.reuse ;  /* 0x0000000102029824 */ /* 0x100fe200078e0a05 */
[----:B------:R-:W-:Y:S01]  /*0af0*/  ISETP.GE.AND P1, PT, R72, RZ, PT ;  /* 0x000000ff4800720c */ /* 0x000fe20003f26270 */
[----:B------:R-:W-:Y:S01]  /*0b00*/  @!P0 IMAD.IADD R0, R0, 0x1, -R5 ;  /* 0x0000000100008824 */ /* 0x000fe200078e0a05 */
[----:B------:R-:W-:Y:S01]  /*0b10*/  ISETP.GE.U32.AND P0, PT, R3, 0x7fffff80, PT ;  /* 0x7fffff800300780c */ /* 0x000fe20003f06070 */
[C---:B------:R-:W-:Y:S02]  /*0b20*/  VIADD R3, R14.reuse, 0xfffffff7 ;  /* 0xfffffff70e037836 */ /* 0x040fe40000000000 */
[----:B------:R-:W-:Y:S02]  /*0b30*/  @!P3 IMAD.MOV R2, RZ, RZ, -R2 ;  /* 0x000000ffff02b224 */ /* 0x000fe400078e0a02 */
[----:B------:R-:W-:Y:S01]  /*0b40*/  VIADD R5, R14, 0xffffffe7 ;  /* 0xffffffe70e057836 */ /* 0x000fe20000000000 */
[----:B------:R-:W-:Y:S02]  /*0b50*/  ISETP.GE.U32.AND P4, PT, R3, 0x7fffff78, PT ;  /* 0x7fffff780300780c */ /* 0x000fe40003f86070 */
[----:B------:R-:W-:-:S03]  /*0b60*/  LOP3.LUT R3, RZ, R12, RZ, 0x33, !PT ;  /* 0x0000000cff037212 */ /* 0x000fc600078e33ff */
[----:B------:R-:W-:Y:S01]  /*0b70*/  @!P1 IMAD.MOV R0, RZ, RZ, -R0 ;  /* 0x000000ffff009224 */ /* 0x000fe200078e0a00 */
[----:B------:R-:W-:-:S04]  /*0b80*/  ISETP.NE.U32.AND P1, PT, R15, RZ, PT ;  /* 0x000000ff0f00720c */ /* 0x000fc80003f25070 */
[C---:B------:R-:W-:Y:S02]  /*0b90*/  SEL R4, R3.reuse, R0, !P2 ;  /* 0x0000000003047207 */ /* 0x040fe40005000000 */
[----:B------:R-:W-:Y:S01]  /*0ba0*/  SEL R3, R3, R2, !P2 ;  /* 0x0000000203037207 */ /* 0x000fe20005000000 */
[----:B------:R-:W-:Y:S01]  /*0bb0*/  VIADD R2, R14, 0xffffffef ;  /* 0xffffffef0e027836 */ /* 0x000fe20000000000 */
[----:B0--3--:R-:W-:Y:S06]  /*0bc0*/  BRA.U UP0, `(.L_x_5) ;  /* 0x0000000100187547 */ /* 0x009fec000b800000 */
[----:B------:R-:W-:Y:S01]  /*0bd0*/  ELECT P2, URZ, PT ;  /* 0x0000000000ff782f */ /* 0x000fe20003840000 */
[----:B------:R-:W-:Y:S01]  /*0be0*/  IMAD.MOV.U32 R0, RZ, RZ, 0x1 ;  /* 0x00000001ff007424 */ /* 0x000fe200078e00ff */
[----:B------:R-:W-:Y:S01]  /*0bf0*/  UMOV UR8, 0x40 ;  /* 0x0000004000087882 */ /* 0x000fe20000000000 */
[----:B------:R-:W-:Y:S01]  /*0c00*/  UVIRTCOUNT.DEALLOC.SMPOOL 0x80 ;  /* 0x000000800000784c */ /* 0x000fe20000000000 */
[----:B------:R-:W-:-:S09]  /*0c10*/  ULEA UR8, UR9, UR8, 0x18 ;  /* 0x0000000809087291 */ /* 0x000fd2000f8ec0ff */
[----:B------:R0:W-:Y:S03]  /*0c20*/  @P2 STS.U8 [UR8], R0 ;  /* 0x00000000ff002988 */ /* 0x0001e60008000008 */
.L_x_5:
[----:B------:R-:W-:Y:S01]  /*0c30*/  STL [R1+0xe68], R88 ;  /* 0x000e685801007387 */ /* 0x000fe20000100800 */
[----:B------:R-:W-:Y:S01]  /*0c40*/  VOTEU.ALL UP1, P1 ;  /* 0x0000000000ff7886 */ /* 0x000fe20000820000 */
[----:B------:R-:W-:Y:S01]  /*0c50*/  VOTEU.ALL UP2, P1 ;  /* 0x0000000000ff7886 */ /* 0x000fe20000840000 */
[----:B------:R-:W-:Y:S01]  /*0c60*/  ISETP.GE.U32.AND P5, PT, R2, 0x7fffff70, PT ;  /* 0x7fffff700200780c */ /* 0x000fe20003fa6070 */
[----:B------:R-:W-:Y:S01]  /*0c70*/  STL [R1+0xe64], R87 ;  /* 0x000e645701007387 */ /* 0x000fe20000100800 */
[----:B------:R-:W-:Y:S01]  /*0c80*/  IMAD R2, R4, UR12, RZ ;  /* 0x0000000c04027c24 */ /* 0x000fe2000f8e02ff */
[----:B------:R-:W-:-:S04]  /*0c90*/  @!UP1 UIADD3 UR8, UPT, UPT, -UR10, 0x100000, URZ ;  /* 0x001000000a089890 */ /* 0x000fc8000fffe1ff */
[----:B------:R-:W-:Y:S02]  /*0ca0*/  @!UP1 USHF.L.U32 UR9, UR8, 0xb, URZ ;  /* 0x0000000b08099899 */ /* 0x000fe400080006ff */
[----:B------:R-:W-:Y:S01]  /*0cb0*/  @!UP1 USHF.L.U32 UR8, UR8, 0x1, URZ ;  /* 0x0000000108089899 */ /* 0x000fe200080006ff */
[----:B------:R-:W1:Y:S01]  /*0cc0*/  LDCU.64 UR14, c[0x0][0x358] ;  /* 0x00006b00ff0e77ac */ /* 0x000e620008000a00 */
[----:B------:R-:W-:Y:S01]  /*0cd0*/  STL [R1+0xe60], R86 ;  /* 0x000e605601007387 */ /* 0x000fe20000100800 */
[----:B------:R-:W-:Y:S01]  /*0ce0*/  IMAD R4, R3, UR12, RZ ;  /* 0x0000000c03047c24 */ /* 0x000fe2000f8e02ff */
[----:B0-----:R-:W-:Y:S01]  /*0cf0*/  IADD3 R0, P6, PT, R2, UR16, RZ ;  /* 0x0000001002007c10 */ /* 0x001fe2000ffde0ff */
[----:B------:R-:W0:Y:S01]  /*0d00*/  LDCU UR13, c[0x0][0x3b0] ;  /* 0x00007600ff0d77ac */ /* 0x000e220008000800 */
[----:B------:R2:W-:Y:S01]  /*0d10*/  STL [R1+0xe5c], R85 ;  /* 0x000e5c5501007387 */ /* 0x0005e20000100800 */
[----:B------:R-:W-:Y:S02]  /*0d20*/  ISETP.GE.U32.AND P2, PT, R6, 0x7fffff60, PT ;  /* 0x7fffff600600780c */ /* 0x000fe40003f46070 */
[----:B------:R-:W-:Y:S01]  /*0d30*/  LEA.HI.X.SX32 R2, R2, UR17, 0x1, P6 ;  /* 0x0000001102027c11 */ /* 0x000fe2000b0f0eff */
[----:B------:R-:W-:Y:S01]  /*0d40*/  STL [R1+0xe58], R84 ;  /* 0x000e585401007387 */ /* 0x000fe20000100800 */
[----:B------:R-:W-:Y:S01]  /*0d50*/  IADD3 R3, P6, PT, R4, UR16, RZ ;  /* 0x0000001004037c10 */ /* 0x000fe2000ffde0ff */
[----:B------:R-:W-:Y:S01]  /*0d60*/  @!P0 IMAD.MOV.U32 R6, RZ, RZ, R0 ;  /* 0x000000ffff068224 */ /* 0x000fe200078e0000 */
[----:B------:R-:W-:Y:S01]  /*0d70*/  PRMT R14, RZ, 0x7610, R14 ;  /* 0x00007610ff0e7816 */ /* 0x000fe2000000000e */
[----:B------:R-:W-:Y:S01]  /*0d80*/  STL [R1+0xe54], R83 ;  /* 0x000e545301007387 */ /* 0x000fe20000100800 */
[----:B------:R-:W-:Y:S01]  /*0d90*/  @!P0 IMAD.MOV.U32 R7, RZ, RZ, R2 ;  /* 0x000000ffff078224 */ /* 0x000fe200078e0002 */
[----:B------:R-:W-:Y:S01]  /*0da0*/  ISETP.GE.U32.AND P3, PT, R5, 0x7fffff68, PT ;  /* 0x7fffff680500780c */ /* 0x000fe20003f66070 */
[----:B------:R-:W-:Y:S01]  /*0db0*/  IMAD.SHL.U32 R5, R8, 0x8, RZ ;  /* 0x0000000808057824 */ /* 0x000fe200078e00ff */
[----:B------:R-:W-:Y:S01]  /*0dc0*/  STL [R1+0xe50], R82 ;  /* 0x000e505201007387 */ /* 0x000fe20000100800 */
[----:B--2---:R-:W2:Y:S01]  /*0dd0*/  LDC R85, c[0x0][0x3a0] ;  /* 0x0000e800ff557b82 */ /* 0x004ea20000000800 */
[----:B------:R-:W-:Y:S02]  /*0de0*/  STTM.x64 tmem[UR7], RZ ;  /* 0x000000ff000079ed */ /* 0x000fe40008340007 */
[----:B------:R-:W-:Y:S01]  /*0df0*/  STL [R1+0xe4c], R81 ;  /* 0x000e4c5101007387 */ /* 0x000fe20000100800 */
[----:B------:R-:W-:Y:S01]  /*0e00*/  PRMT R12, RZ, 0x7610, R12 ;  /* 0x00007610ff0c7816 */ /* 0x000fe2000000000c */
[----:B------:R-:W3:Y:S02]  /*0e10*/  LDCU UR16, c[0x0][0x3b0] ;  /* 0x00007600ff1077ac */ /* 0x000ee40008000800 */
[----:B------:R-:W-:Y:S01]  /*0e20*/  STL [R1+0xe48], R80 ;  /* 0x000e485001007387 */ /* 0x000fe20000100800 */
[----:B------:R-:W-:Y:S01]  /*0e30*/  PRMT R121, RZ, 0x7610, R121 ;  /* 0x00007610ff797816 */ /* 0x000fe20000000079 */
[----:B------:R-:W4:Y:S01]  /*0e40*/  LDCU UR12, c[0x0][0x3b0] ;  /* 0x00007600ff0c77ac */ /* 0x000f220008000800 */
[----:B------:R-:W-:Y:S01]  /*0e50*/  STTM.x64 tmem[UR7+0x40], RZ ;  /* 0x000040ff000079ed */ /* 0x000fe20008340007 */
[----:B------:R-:W-:Y:S01]  /*0e60*/  STL [R1+0xe44], R79 ;  /* 0x000e444f01007387 */ /* 0x000fe20000100800 */
[----:B------:R-:W-:Y:S01]  /*0e70*/  PRMT R16, RZ, 0x7610, R16 ;  /* 0x00007610ff107816 */ /* 0x000fe20000000010 */
[----:B------:R-:W0:Y:S01]  /*0e80*/  LDCU UR20, c[0x0][0x3b0] ;  /* 0x00007600ff1477ac */ /* 0x000e220008000800 */
        /* <DEDUP_REMOVED lines=8> */
[----:B------:R-:W0:Y:S01]  /*0f10*/  FENCE.VIEW.ASYNC.T ;  /* 0x00000000000073c6 */ /* 0x000e220000000200 */
[----:B------:R-:W-:Y:S01]  /*0f20*/  STL [R1+0xe38], R76 ;  /* 0x000e384c01007387 */ /* 0x000fe20000100800 */
[----:B------:R-:W-:Y:S01]  /*0f30*/  PRMT R124, RZ, 0x7610, R124 ;  /* 0x00007610ff7c7816 */ /* 0x000fe2000000007c */
[----:B------:R-:W0:Y:S02]  /*0f40*/  LDCU UR23, c[0x0][0x3b0] ;  /* 0x00007600ff1777ac */ /* 0x000e240008000800 */
[----:B0-----:R-:W-:Y:S01]  /*0f50*/  BAR.SYNC.DEFER_BLOCKING 0x0 ;  /* 0x0000000000007b1d */ /* 0x001fe20000010000 */
[----:B------:R-:W-:-:S02]  /*0f60*/  PRMT R123, RZ, 0x7610, R123 ;  /* 0x00007610ff7b7816 */ /* 0x000fc4000000007b */
[----:B------:R-:W-:Y:S02]  /*0f70*/  PRMT R122, RZ, 0x7610, R122 ;  /* 0x00007610ff7a7816 */ /* 0x000fe4000000007a */
[----:B------:R-:W-:Y:S01]  /*0f80*/  PRMT R120, RZ, 0x7610, R120 ;  /* 0x00007610ff787816 */ /* 0x000fe20000000078 */
[----:B------:R-:W0:Y:S01]  /*0f90*/  LDCU UR25, c[0x0][0x3b0] ;  /* 0x00007600ff1977ac */ /* 0x000e220008000800 */
[----:B------:R-:W-:Y:S01]  /*0fa0*/  STL [R1+0xe34], R75 ;  /* 0x000e344b01007387 */ /* 0x000fe20000100800 */
[----:B------:R-:W-:Y:S01]  /*0fb0*/  PRMT R119, RZ, 0x7610, R119 ;  /* 0x00007610ff777816 */ /* 0x000fe20000000077 */
[----:B------:R-:W0:Y:S02]  /*0fc0*/  LDCU UR24, c[0x0][0x3b0] ;  /* 0x00007600ff1877ac */ /* 0x000e240008000800 */
        /* <DEDUP_REMOVED lines=9> */
[----:B------:R-:W-:Y:S04]  /*1060*/  STL [R1+0xe24], R69 ;  /* 0x000e244501007387 */ /* 0x000fe80000100800 */
[----:B------:R-:W0:Y:S02]  /*1070*/  FENCE.VIEW.ASYNC.S ;  /* 0x00000000000073c6 */ /* 0x000e240000000000 */
[----:B0-----:R0:W0:Y:S01]  /*1080*/  @!UP2 SYNCS.EXCH.64 URZ, [UR6], UR8 ;  /* 0x0000000806ffa5b2 */ /* 0x0010220008000100 */
[----:B------:R-:W-:Y:S01]  /*1090*/  PRMT R115, RZ, 0x7610, R115 ;  /* 0x00007610ff737816 */ /* 0x000fe20000000073 */
[----:B------:R-:W0:Y:S01]  /*10a0*/  LDCU UR28, c[0x0][0x3b0] ;  /* 0x00007600ff1c77ac */ /* 0x000e220008000800 */
[----:B------:R-:W-:Y:S01]  /*10b0*/  STL [R1+0xe20], R67 ;  /* 0x000e204301007387 */ /* 0x000fe20000100800 */
[----:B------:R-:W-:-:S02]  /*10c0*/  PRMT R114, RZ, 0x7610, R114 ;  /* 0x00007610ff727816 */ /* 0x000fc40000000072 */
[----:B------:R-:W-:Y:S01]  /*10d0*/  PRMT R113, RZ, 0x7610, R113 ;  /* 0x00007610ff717816 */ /* 0x000fe20000000071 */
        /* <DEDUP_REMOVED lines=44> */
[----:B------:R-:W1:Y:S02]  /*13a0*/  LDCU UR44, c[0x0][0x3b0] ;  /* 0x00007600ff2c77ac */ /* 0x000e640008000800 */
        /* <DEDUP_REMOVED lines=11> */
[----:B------:R-:W1:Y:S01]  /*1460*/  LDCU UR48, c[0x0][0x3b0] ;  /* 0x00007600ff3077ac */ /* 0x000e620008000800 */
        /* <DEDUP_REMOVED lines=12> */
[----:B------:R-:W0:Y:S03]  /*1530*/  LDCU UR52, c[0x0][0x3b0] ;  /* 0x00007600ff3477ac */ /* 0x000e260008000800 */
        /* <DEDUP_REMOVED lines=25> */
[----:B------:R-:W-:Y:S01]  /*16d0*/  LEA.HI.X.SX32 R4, R4, UR17, 0x1, P6 ;  /* 0x0000001104047c11 */ /* 0x000fe2000b0f0eff */
[----:B------:R-:W0:Y:S02]  /*16e0*/  LDCU UR65, c[0x0][0x3b0] ;  /* 0x00007600ff4177ac */ /* 0x000e240008000800 */
[----:B------:R-:W-:Y:S01]  /*16f0*/  STL [R1+0xd90], R28 ;  /* 0x000d901c01007387 */ /* 0x000fe20000100800 */
[----:B------:R-:W-:Y:S01]  /*1700*/  SHF.R.S32.HI R11, RZ, 0x1f, R5 ;  /* 0x0000001fff0b7819 */ /* 0x000fe20000011405 */
[----:B--2---:R-:W-:Y:S01]  /*1710*/  VIADD R10, R85, 0xffffffd7 ;  /* 0xffffffd7550a7836 */ /* 0x004fe20000000000 */
[----:B------:R-:W2:Y:S01]  /*1720*/  LDCU UR66, c[0x0][0x3b0] ;  /* 0x00007600ff4277ac */ /* 0x000ea20008000800 */
[----:B------:R-:W-:Y:S01]  /*1730*/  STL [R1+0xd8c], R27 ;  /* 0x000d8c1b01007387 */ /* 0x000fe20000100800 */
[----:B------:R-:W0:Y:S03]  /*1740*/  LDCU UR67, c[0x0][0x3b0] ;  /* 0x00007600ff4377ac */ /* 0x000e260008000800 */
[----:B------:R1:W-:Y:S01]  /*1750*/  STL [R1+0xd88], R26 ;  /* 0x000d881a01007387 */ /* 0x0003e20000100800 */
[----:B------:R-:W0:Y:S03]  /*1760*/  LDCU UR68, c[0x0][0x3b0] ;  /* 0x00007600ff4477ac */ /* 0x000e260008000800 */
[----:B------:R-:W-:Y:S01]  /*1770*/  STL [R1+0xd84], R57 ;  /* 0x000d843901007387 */ /* 0x000fe20000100800 */
[----:B------:R-:W0:Y:S03]  /*1780*/  LDCU UR69, c[0x0][0x3b0] ;  /* 0x00007600ff4577ac */ /* 0x000e260008000800 */
[----:B------:R-:W-:Y:S01]  /*1790*/  STL [R1+0xd80], R56 ;  /* 0x000d803801007387 */ /* 0x000fe20000100800 */
[----:B-1----:R-:W-:Y:S01]  /*17a0*/  PRMT R26, RZ, 0x7610, R26 ;  /* 0x00007610ff1a7816 */ /* 0x002fe2000000001a */
[----:B------:R-:W1:Y:S02]  /*17b0*/  LDCU UR17, c[0x0][0x3b0] ;  /* 0x00007600ff1177ac */ /* 0x000e640008000800 */
[----:B------:R-:W-:Y:S01]  /*17c0*/  STL [R1+0xd7c], R55 ;  /* 0x000d7c3701007387 */ /* 0x000fe20000100800 */
[----:B------:R-:W-:Y:S01]  /*17d0*/  IADD3 R15, P6, PT, R5, R0, RZ ;  /* 0x00000000050f7210 */ /* 0x000fe20007fde0ff */
[----:B------:R-:W0:Y:S02]  /*17e0*/  LDCU UR71, c[0x0][0x3b0] ;  /* 0x00007600ff4777ac */ /* 0x000e240008000800 */
[----:B------:R-:W-:Y:S01]  /*17f0*/  STL [R1+0xd78], R54 ;  /* 0x000d783601007387 */ /* 0x000fe20000100800 */
[----:B------:R-:W0:Y:S03]  /*1800*/  LDCU UR70, c[0x0][0x3b0] ;  /* 0x00007600ff4677ac */ /* 0x000e260008000800 */
[----:B------:R-:W-:Y:S01]  /*1810*/  STL [R1+0xd74], R63 ;  /* 0x000d743f01007387 */ /* 0x000fe20000100800 */
[----:B------:R-:W0:Y:S03]  /*1820*/  LDCU UR72, c[0x0][0x3b0] ;  /* 0x00007600ff4877ac */ /* 0x000e260008000800 */
[----:B------:R1:W2:Y:S01]  /*1830*/  @!P0 LDG.E.U8 R14, desc[UR14][R6.64] ;  /* 0x0000000e060e8981 */ /* 0x0002a2000c1e1100 */
[----:B------:R-:W0:Y:S03]  /*1840*/  LDCU UR73, c[0x0][0x3b0] ;  /* 0x00007600ff4977ac */ /* 0x000e260008000800 */
[----:B------:R-:W-:Y:S01]  /*1850*/  STL [R1+0xd70], R61 ;  /* 0x000d703d01007387 */ /* 0x000fe20000100800 */
[----:B------:R-:W0:Y:S03]  /*1860*/  LDCU UR74, c[0x0][0x3b0] ;  /* 0x00007600ff4a77ac */ /* 0x000e260008000800 */
[----:B------:R-:W-:Y:S01]  /*1870*/  STL [R1+0xd6c], R62 ;  /* 0x000d6c3e01007387 */ /* 0x000fe20000100800 */
[----:B-1----:R-:W-:-:S02]  /*1880*/  @!P0 IMAD.MOV.U32 R6, RZ, RZ, R3 ;  /* 0x000000ffff068224 */ /* 0x002fc400078e0003 */
[----:B------:R-:W-:Y:S01]  /*1890*/  @!P0 IMAD.MOV.U32 R7, RZ, RZ, R4 ;  /* 0x000000ffff078224 */ /* 0x000fe200078e0004 */
[----:B------:R-:W-:Y:S04]  /*18a0*/  STL [R1+0xd68], R60 ;  /* 0x000d683c01007387 */ /* 0x000fe80000100800 */
[----:B------:R-:W-:Y:S04]  /*18b0*/  STL [R1+0xd64], R13 ;  /* 0x000d640d01007387 */ /* 0x000fe80000100800 */
[----:B------:R-:W-:Y:S04]  /*18c0*/  STL [R1+0xd60], R59 ;  /* 0x000d603b01007387 */ /* 0x000fe80000100800 */
[----:B------:R-:W-:Y:S04]  /*18d0*/  STL [R1+0xd5c], R64 ;  /* 0x000d5c4001007387 */ /* 0x000fe80000100800 */
[----:B------:R1:W2:Y:S04]  /*18e0*/  @!P0 LDG.E.U8 R26, desc[UR14][R6.64] ;  /* 0x0000000e061a8981 */ /* 0x0002a8000c1e1100 */
[----:B------:R-:W-:Y:S04]  /*18f0*/  STL [R1+0xd58], R58 ;  /* 0x000d583a01007387 */ /* 0x000fe80000100800 */
[----:B------:R-:W-:Y:S01]  /*1900*/  STL [R1+0xd54], R68 ;  /* 0x000d544401007387 */ /* 0x000fe20000100800 */
[----:B-1----:R-:W-:-:S02]  /*1910*/  IMAD.MOV.U32 R7, RZ, RZ, R15 ;  /* 0x000000ffff077224 */ /* 0x002fc400078e000f */
[----:B------:R-:W-:Y:S01]  /*1920*/  IMAD.X R6, R11, 0x1, R2, P6 ;  /* 0x000000010b067824 */ /* 0x000fe200030e0602 */
[----:B------:R-:W-:Y:S04]  /*1930*/  STL [R1+0xcd0], R9 ;  /* 0x000cd00901007387 */ /* 0x000fe80000100800 */
[----:B------:R-:W-:Y:S01]  /*1940*/  STL [R1+0xc68], R74 ;  /* 0x000c684a01007387 */ /* 0x000fe20000100800 */
[----:B------:R-:W-:-:S03]  /*1950*/  @!P4 LOP3.LUT R7, R7, R6, RZ, 0x3c, !PT ;  /* 0x000000060707c212 */ /* 0x000fc600078e3cff */
[----:B------:R-:W-:Y:S04]  /*1960*/  STL [R1+0xcd4], R74 ;  /* 0x000cd44a01007387 */ /* 0x000fe80000100800 */
[----:B------:R-:W-:Y:S04]  /*1970*/  STL [R1+0xc64], R72 ;  /* 0x000c644801007387 */ /* 0x000fe80000100800 */
[----:B------:R-:W-:Y:S04]  /*1980*/  STL [R1+0xcd8], R72 ;  /* 0x000cd84801007387 */ /* 0x000fe80000100800 */
[----:B------:R-:W-:Y:S04]  /*1990*/  STL [R1+0x28c], R15 ;  /* 0x00028c0f01007387 */ /* 0x000fe80000100800 */
[----:B------:R1:W-:Y:S01]  /*19a0*/  STL [R1+0x288], R6 ;  /* 0x0002880601007387 */ /* 0x0003e20000100800 */
[----:B------:R-:W-:-:S02]  /*19b0*/  PRMT R29, RZ, 0x7610, R29 ;  /* 0x00007610ff1d7816 */ /* 0x000fc4000000001d */
[----:B-1----:R-:W-:Y:S02]  /*19c0*/  @!P4 LOP3.LUT R6, R7, R6, RZ, 0x3c, !PT ;  /* 0x000000060706c212 */ /* 0x002fe400078e3cff */
[----:B------:R-:W-:Y:S02]  /*19d0*/  IADD3 R15, P6, PT, R5, R3, RZ ;  /* 0x00000003050f7210 */ /* 0x000fe40007fde0ff */
[----:B------:R-:W-:-:S05]  /*19e0*/  @!P4 LOP3.LUT R7, R7, R6, RZ, 0x3c, !PT ;  /* 0x000000060707c212 */ /* 0x000fca00078e3cff */
[----:B------:R1:W2:Y:S01]  /*19f0*/  @!P4 LDG.E.U8 R29, desc[UR14][R6.64] ;  /* 0x0000000e061dc981 */ /* 0x0002a2000c1e1100 */
[----:B------:R-:W-:Y:S02]  /*1a00*/  IMAD.SHL.U32 R5, R8, 0x10, RZ ;  /* 0x0000001008057824 */ /* 0x000fe400078e00ff */
[----:B-1----:R-:W-:Y:S02]  /*1a10*/  IMAD.MOV.U32 R7, RZ, RZ, R15 ;  /* 0x000000ffff077224 */ /* 0x002fe400078e000f */
[----:B------:R-:W-:Y:S01]  /*1a20*/  IMAD.X R6, R11, 0x1, R4, P6 ;  /* 0x000000010b067824 */ /* 0x000fe200030e0604 */
[----:B------:R1:W-:Y:S04]  /*1a30*/  STL [R1+0x298], R15 ;  /* 0x0002980f01007387 */ /* 0x0003e80000100800 */
[----:B------:R-:W-:Y:S01]  /*1a40*/  @!P4 LOP3.LUT R7, R7, R6, RZ, 0x3c, !PT ;  /* 0x000000060707c212 */ /* 0x000fe200078e3cff */
[----:B------:R0:W-:Y:S01]  /*1a50*/  STL [R1+0x290], R6 ;  /* 0x0002900601007387 */ /* 0x0001e20000100800 */
[----:B------:R-:W-:-:S02]  /*1a60*/  PRMT R54, RZ, 0x7610, R54 ;  /* 0x00007610ff367816 */ /* 0x000fc40000000036 */
[----:B------:R-:W-:Y:S02]  /*1a70*/  SHF.R.S32.HI R11, RZ, 0x1f, R5 ;  /* 0x0000001fff0b7819 */ /* 0x000fe40000011405 */
[----:B-1----:R-:W-:Y:S02]  /*1a80*/  IADD3 R15, P6, PT, R5, R0, RZ ;  /* 0x00000000050f7210 */ /* 0x002fe40007fde0ff */
[----:B0-----:R-:W-:-:S04]  /*1a90*/  @!P4 LOP3.LUT R6, R7, R6, RZ, 0x3c, !PT ;  /* 0x000000060706c212 */ /* 0x001fc800078e3cff */
[----:B------:R-:W-:-:S05]  /*1aa0*/  @!P4 LOP3.LUT R7, R7, R6, RZ, 0x3c, !PT ;  /* 0x000000060707c212 */ /* 0x000fca00078e3cff */
[----:B------:R0:W2:Y:S02]  /*1ab0*/  @!P4 LDG.E.U8 R54, desc[UR14][R6.64] ;  /* 0x0000000e0636c981 */ /* 0x0000a4000c1e1100 */
[----:B0-----:R-:W-:Y:S02]  /*1ac0*/  IMAD.MOV.U32 R7, RZ, RZ, R15 ;  /* 0x000000ffff077224 */ /* 0x001fe400078e000f */
[----:B------:R-:W-:Y:S01]  /*1ad0*/  IMAD.X R6, R11, 0x1, R2, P6 ;  /* 0x000000010b067824 */ /* 0x000fe200030e0602 */
[----:B------:R0:W-:Y:S04]  /*1ae0*/  STL [R1+0x310], R15 ;  /* 0x0003100f01007387 */ /* 0x0001e80000100800 */
[----:B------:R-:W-:Y:S01]  /*1af0*/  @!P5 LOP3.LUT R7, R7, R6, RZ, 0x3c, !PT ;  /* 0x000000060707d212 */ /* 0x000fe200078e3cff */
[----:B------:R1:W-:Y:S01]  /*1b00*/  STL [R1+0x30c], R6 ;  /* 0x00030c0601007387 */ /* 0x0003e20000100800 */
[----:B------:R-:W-:-:S02]  /*1b10*/  PRMT R55, RZ, 0x7610, R55 ;  /* 0x00007610ff377816 */ /* 0x000fc40000000037 */
[----:B0-----:R-:W-:Y:S02]  /*1b20*/  IADD3 R15, P6, PT, R5, R3, RZ ;  /* 0x00000003050f7210 */ /* 0x001fe40007fde0ff */
[----:B-1----:R-:W-:-:S04]  /*1b30*/  @!P5 LOP3.LUT R6, R7, R6, RZ, 0x3c, !PT ;  /* 0x000000060706d212 */ /* 0x002fc800078e3cff */
[----:B------:R-:W-:-:S05]  /*1b40*/  @!P5 LOP3.LUT R7, R7, R6, RZ, 0x3c, !PT ;  /* 0x000000060707d212 */ /* 0x000fca00078e3cff */
[----:B------:R0:W2:Y:S01]  /*1b50*/  @!P5 LDG.E.U8 R55, desc[UR14][R6.64] ;  /* 0x0000000e0637d981 */ /* 0x0000a2000c1e1100 */
[----:B------:R-:W-:Y:S02]  /*1b60*/  IMAD R5, R8, 0x18, RZ ;  /* 0x0000001808057824 */ /* 0x000fe400078e02ff */
[----:B0-----:R-:W-:Y:S02]  /*1b70*/  IMAD.MOV.U32 R7, RZ, RZ, R15 ;  /* 0x000000ffff077224 */ /* 0x001fe400078e000f */
[----:B------:R-:W-:Y:S01]  /*1b80*/  IMAD.X R6, R11, 0x1, R4, P6 ;  /* 0x000000010b067824 */ /* 0x000fe200030e0604 */
[----:B------:R0:W-:Y:S04]  /*1b90*/  STL [R1+0x318], R15 ;  /* 0x0003180f01007387 */ /* 0x0001e80000100800 */
[----:B------:R-:W-:Y:S01]  /*1ba0*/  @!P5 LOP3.LUT R7, R7, R6, RZ, 0x3c, !PT ;  /* 0x000000060707d212 */ /* 0x000fe200078e3cff */
[----:B------:R1:W-:Y:S01]  /*1bb0*/  STL [R1+0x314], R6 ;  /* 0x0003140601007387 */ /* 0x0003e20000100800 */
[----:B------:R-:W-:-:S02]  /*1bc0*/  PRMT R63, RZ, 0x7610, R63 ;  /* 0x00007610ff3f7816 */ /* 0x000fc4000000003f */
[----:B------:R-:W-:Y:S02]  /*1bd0*/  SHF.R.S32.HI R11, RZ, 0x1f, R5 ;  /* 0x0000001fff0b7819 */ /* 0x000fe40000011405 */
[----:B0-----:R-:W-:Y:S02]  /*1be0*/  IADD3 R15, P6, PT, R5, R0, RZ ;  /* 0x00000000050f7210 */ /* 0x001fe40007fde0ff */
[----:B-1----:R-:W-:-:S04]  /*1bf0*/  @!P5 LOP3.LUT R6, R7, R6, RZ, 0x3c, !PT ;  /* 0x000000060706d212 */ /* 0x002fc800078e3cff */
        /* <DEDUP_REMOVED lines=12> */
[----:B------:R-:W-:Y:S02]  /*1cc0*/  IMAD.SHL.U32 R5, R8, 0x20, RZ ;  /* 0x0000002008057824 */ /* 0x000fe400078e00ff */
        /* <DEDUP_REMOVED lines=16> */
[----:B0-----:R-:W-:-:S02]  /*1dd0*/  IADD3 R15, P6, PT, R5, R3, RZ ;  /* 0x00000003050f7210 */ /* 0x001fc40007fde0ff */
[----:B-1----:R-:W-:-:S04]  /*1de0*/  @!P2 LOP3.LUT R6, R7, R6, RZ, 0x3c, !PT ;  /* 0x000000060706a212 */ /* 0x002fc800078e3cff */
[----:B------:R-:W-:-:S05]  /*1df0*/  @!P2 LOP3.LUT R7, R7, R6, RZ, 0x3c, !PT ;  /* 0x000000060707a212 */ /* 0x000fca00078e3cff */
[----:B------:R0:W2:Y:S01]  /*1e00*/  @!P2 LDG.E.U8 R12, desc[UR14][R6.64] ;  /* 0x0000000e060ca981 */ /* 0x0000a2000c1e1100 */
[----:B------:R-:W-:Y:S02]  /*1e10*/  IMAD R5, R8, 0x28, RZ ;  /* 0x0000002808057824 */ /* 0x000fe400078e02ff */
[----:B0-----:R-:W-:Y:S02]  /*1e20*/  IMAD.MOV.U32 R7, RZ, RZ, R15 ;  /* 0x000000ffff077224 */ /* 0x001fe400078e000f */
[----:B------:R-:W-:Y:S01]  /*1e30*/  IMAD.X R6, R11, 0x1, R4, P6 ;  /* 0x000000010b067824 */ /* 0x000fe200030e0604 */
[----:B------:R-:W-:Y:S04]  /*1e40*/  STL [R1+0x624], R15 ;  /* 0x0006240f01007387 */ /* 0x000fe80000100800 */
[----:B------:R-:W-:Y:S01]  /*1e50*/  @!P2 LOP3.LUT R7, R7, R6, RZ, 0x3c, !PT ;  /* 0x000000060707a212 */ /* 0x000fe200078e3cff */
[----:B------:R0:W-:Y:S01]  /*1e60*/  STL [R1+0x620], R6 ;  /* 0x0006200601007387 */ /* 0x0001e20000100800 */
[----:B------:R-:W-:-:S02]  /*1e70*/  ISETP.GE.U32.AND P0, PT, R10, 0x7fffff58, PT ;  /* 0x7fffff580a00780c */ /* 0x000fc40003f06070 */
[----:B------:R-:W-:Y:S02]  /*1e80*/  PRMT R68, RZ, 0x7610, R68 ;  /* 0x00007610ff447816 */ /* 0x000fe40000000044 */
[----:B------:R-:W-:Y:S02]  /*1e90*/  SHF.R.S32.HI R11, RZ, 0x1f, R5 ;  /* 0x0000001fff0b7819 */ /* 0x000fe40000011405 */
[----:B0-----:R-:W-:Y:S02]  /*1ea0*/  @!P2 LOP3.LUT R6, R7, R6, RZ, 0x3c, !PT ;  /* 0x000000060706a212 */ /* 0x001fe400078e3cff */
[----:B------:R-:W-:Y:S02]  /*1eb0*/  IADD3 R15, P6, PT, R5, R0, RZ ;  /* 0x00000000050f7210 */ /* 0x000fe40007fde0ff */
        /* <DEDUP_REMOVED lines=12> */
[----:B------:R-:W-:Y:S02]  /*1f80*/  VIADD R10, R85, 0xffffffcf ;  /* 0xffffffcf550a7836 */ /* 0x000fe40000000000 */
[----:B0-----:R-:W-:Y:S02]  /*1f90*/  IMAD.MOV.U32 R7, RZ, RZ, R15 ;  /* 0x000000ffff077224 */ /* 0x001fe400078e000f */
[----:B------:R-:W-:Y:S01]  /*1fa0*/  IMAD.X R6, R11, 0x1, R4, P6 ;  /* 0x000000010b067824 */ /* 0x000fe200030e0604 */
[----:B------:R-:W-:Y:S04]  /*1fb0*/  STL [R1+0x6a4], R15 ;  /* 0x0006a40f01007387 */ /* 0x000fe80000100800 */
[----:B------:R-:W-:Y:S01]  /*1fc0*/  @!P0 LOP3.LUT R7, R7, R6, RZ, 0x3c, !PT ;  /* 0x0000000607078212 */ /* 0x000fe200078e3cff */
[----:B------:R0:W-:Y:S01]  /*1fd0*/  STL [R1+0x6a0], R6 ;  /* 0x0006a00601007387 */ /* 0x0001e20000100800 */
[----:B------:R-:W-:Y:S01]  /*1fe0*/  IMAD R5, R8, 0x30, RZ ;  /* 0x0000003008057824 */ /* 0x000fe200078e02ff */
[----:B------:R-:W-:-:S02]  /*1ff0*/  ISETP.GE.U32.AND P4, PT, R10, 0x7fffff50, PT ;  /* 0x7fffff500a00780c */ /* 0x000fc40003f86070 */
[----:B------:R-:W-:Y:S02]  /*2000*/  PRMT R13, RZ, 0x7610, R13 ;  /* 0x00007610ff0d7816 */ /* 0x000fe4000000000d */
[C---:B0-----:R-:W-:Y:S02]  /*2010*/  @!P0 LOP3.LUT R6, R7.reuse, R6, RZ, 0x3c, !PT ;  /* 0x0000000607068212 */ /* 0x041fe400078e3cff */
[----:B------:R-:W-:Y:S02]  /*2020*/  SHF.R.S32.HI R11, RZ, 0x1f, R5 ;  /* 0x0000001fff0b7819 */ /* 0x000fe40000011405 */
[----:B------:R-:W-:Y:S02]  /*2030*/  @!P0 LOP3.LUT R7, R7, R6, RZ, 0x3c, !PT ;  /* 0x0000000607078212 */ /* 0x000fe400078e3cff */
[----:B------:R-:W-:-:S03]  /*2040*/  IADD3 R15, P6, PT, R5, R0, RZ ;  /* 0x00000000050f7210 */ /* 0x000fc60007fde0ff */
        /* <DEDUP_REMOVED lines=41> */
[----:B------:R-:W-:Y:S01]  /*22e0*/  IMAD.SHL.U32 R5, R8, 0x40, RZ ;  /* 0x0000004008057824 */ /* 0x000fe200078e00ff */
[----:B------:R-:W-:-:S02]  /*22f0*/  ISETP.GE.U32.AND P3, PT, R10, 0x7fffff40, PT ;  /* 0x7fffff400a00780c */ /* 0x000fc40003f66070 */
        /* <DEDUP_REMOVED lines=101> */
[----:B------:R-:W-:Y:S04]  /*2950*/  STL [R1+0xa1c], R15 ;  /* 0x000a1c0f01007387 */ /* 0x000fe80000100800 */
[----:B------:R-:W-:Y:S01]  /*2960*/  @!P5 LOP3.LUT R7, R7, R6, RZ, 0x3c, !PT ;  /* 0x000000060707d212 */ /* 0x000fe200078e3cff */
[----:B------:R0:W-:Y:S01]  /*2970*/  STL [R1+0xa18], R6 ;  /* 0x000a180601007387 */ /* 0x0001e20000100800 */
[----:B------:R-:W-:-:S02]  /*2980*/  PRMT R88, RZ, 0x7610, R88 ;  /* 0x00007610ff587816 */ /* 0x000fc40000000058 */
[----:B0-----:R-:W-:-:S04]  /*2990*/  @!P5 LOP3.LUT R6, R7, R6, RZ, 0x3c, !PT ;  /* 0x000000060706d212 */ /* 0x001fc800078e3cff */
[----:B------:R-:W-:-:S05]  /*29a0*/  @!P5 LOP3.LUT R7, R7, R6, RZ, 0x3c, !PT ;  /* 0x000000060707d212 */ /* 0x000fca00078e3cff */
[----:B------:R0:W2:Y:S01]  /*29b0*/  @!P5 LDG.E.U8 R88, desc[UR14][R6.64] ;  /* 0x0000000e0658d981 */ /* 0x0000a2000c1e1100 */
[----:B------:R-:W-:-:S05]  /*29c0*/  IADD3 R15, P6, PT, R5, R3, RZ ;  /* 0x00000003050f7210 */ /* 0x000fca0007fde0ff */
[----:B0-----:R-:W-:Y:S02]  /*29d0*/  IMAD.MOV.U32 R7, RZ, RZ, R15 ;  /* 0x000000ffff077224 */ /* 0x001fe400078e000f */
[----:B------:R-:W-:-:S05]  /*29e0*/  IMAD.X R6, R11, 0x1, R4, P6 ;  /* 0x000000010b067824 */ /* 0x000fca00030e0604 */
[-C--:B------:R-:W-:Y:S02]  /*29f0*/  @!P5 LOP3.LUT R7, R7, R6.reuse, RZ, 0x3c, !PT ;  /* 0x000000060707d212 */ /* 0x080fe400078e3cff */
[----:B------:R-:W-:Y:S01]  /*2a00*/  PRMT R87, RZ, 0x7610, R87 ;  /* 0x00007610ff577816 */ /* 0x000fe20000000057 */
[----:B--2---:R0:W-:Y:S04]  /*2a10*/  STL [R1+0x128], R88 ;  /* 0x0001285801007387 */ /* 0x0041e80000100800 */
[----:B0-----:R-:W2:Y:S04]  /*2a20*/  LDL.LU R88, [R1+0xe68] ;  /* 0x000e680001587983 */ /* 0x001ea80000300800 */
[----:B------:R-:W-:Y:S04]  /*2a30*/  STL [R1+0xa24], R15 ;  /* 0x000a240f01007387 */ /* 0x000fe80000100800 */
[----:B------:R0:W-:Y:S02]  /*2a40*/  STL [R1+0xa20], R6 ;  /* 0x000a200601007387 */ /* 0x0001e40000100800 */
[----:B0-----:R-:W-:-:S04]  /*2a50*/  @!P5 LOP3.LUT R6, R7, R6, RZ, 0x3c, !PT ;  /* 0x000000060706d212 */ /* 0x001fc800078e3cff */
[----:B------:R-:W-:-:S05]  /*2a60*/  @!P5 LOP3.LUT R7, R7, R6, RZ, 0x3c, !PT ;  /* 0x000000060707d212 */ /* 0x000fca00078e3cff */
[----:B------:R0:W2:Y:S01]  /*2a70*/  @!P5 LDG.E.U8 R87, desc[UR14][R6.64] ;  /* 0x0000000e0657d981 */ /* 0x0000a2000c1e1100 */
[----:B------:R-:W-:Y:S02]  /*2a80*/  VIADD R10, R85, 0xffffff97 ;  /* 0xffffff97550a7836 */ /* 0x000fe40000000000 */
[----:B------:R-:W-:-:S03]  /*2a90*/  IMAD R5, R8, 0x68, RZ ;  /* 0x0000006808057824 */ /* 0x000fc600078e02ff */
[----:B------:R-:W-:Y:S01]  /*2aa0*/  ISETP.GE.U32.AND P3, PT, R10, 0x7fffff18, PT ;  /* 0x7fffff180a00780c */ /* 0x000fe20003f66070 */
[----:B------:R-:W-:Y:S01]  /*2ab0*/  VIADD R10, R85, 0xffffff8f ;  /* 0xffffff8f550a7836 */ /* 0x000fe20000000000 */
[----:B------:R-:W-:Y:S02]  /*2ac0*/  SHF.R.S32.HI R11, RZ, 0x1f, R5 ;  /* 0x0000001fff0b7819 */ /* 0x000fe40000011405 */
[----:B------:R-:W-:Y:S02]  /*2ad0*/  IADD3 R15, P6, PT, R5, R0, RZ ;  /* 0x00000000050f7210 */ /* 0x000fe40007fde0ff */
[----:B------:R-:W-:Y:S01]  /*2ae0*/  ISETP.GE.U32.AND P2, PT, R10, 0x7fffff10, PT ;  /* 0x7fffff100a00780c */ /* 0x000fe20003f46070 */
[----:B------:R-:W-:Y:S02]  /*2af0*/  VIADD R10, R85, 0xffffff87 ;  /* 0xffffff87550a7836 */ /* 0x000fe40000000000 */
[----:B0-----:R-:W-:Y:S02]  /*2b00*/  IMAD.MOV.U32 R7, RZ, RZ, R15 ;  /* 0x000000ffff077224 */ /* 0x001fe400078e000f */
[----:B------:R-:W-:Y:S01]  /*2b10*/  IMAD.X R6, R11, 0x1, R2, P6 ;  /* 0x000000010b067824 */ /* 0x000fe200030e0602 */
[----:B------:R-:W-:Y:S01]  /*2b20*/  ISETP.GE.U32.AND P0, PT, R10, 0x7fffff08, PT ;  /* 0x7fffff080a00780c */ /* 0x000fe20003f06070 */
[----:B------:R-:W-:Y:S01]  /*2b30*/  VIADD R10, R85, 0xfffffffe ;  /* 0xfffffffe550a7836 */ /* 0x000fe20000000000 */
[----:B------:R-:W-:Y:S02]  /*2b40*/  STL [R1+0xa9c], R15 ;  /* 0x000a9c0f01007387 */ /* 0x000fe40000100800 */
[----:B------:R-:W-:-:S02]  /*2b50*/  @!P3 LOP3.LUT R7, R7, R6, RZ, 0x3c, !PT ;  /* 0x000000060707b212 */ /* 0x000fc400078e3cff */
[----:B------:R-:W-:Y:S01]  /*2b60*/  ISETP.GE.U32.AND P4, PT, R10, 0x7fffff7f, PT ;  /* 0x7fffff7f0a00780c */ /* 0x000fe20003f86070 */
[----:B------:R-:W-:-:S05]  /*2b70*/  VIADD R10, R85, 0xfffffff6 ;  /* 0xfffffff6550a7836 */ /* 0x000fca0000000000 */
[----:B------:R-:W-:Y:S02]  /*2b80*/  ISETP.GE.U32.AND P5, PT, R10, 0x7fffff77, PT ;  /* 0x7fffff770a00780c */ /* 0x000fe40003fa6070 */
[----:B------:R-:W-:Y:S02]  /*2b90*/  PRMT R10, RZ, 0x7610, R10 ;  /* 0x00007610ff0a7816 */ /* 0x000fe4000000000a */
[----:B------:R-:W-:Y:S01]  /*2ba0*/  PRMT R86, RZ, 0x7610, R86 ;  /* 0x00007610ff567816 */ /* 0x000fe20000000056 */
[----:B--2---:R-:W-:Y:S04]  /*2bb0*/  STL [R1+0x124], R87 ;  /* 0x0001245701007387 */ /* 0x004fe80000100800 */
[----:B------:R0:W-:Y:S02]  /*2bc0*/  STL [R1+0xa98], R6 ;  /* 0x000a980601007387 */ /* 0x0001e40000100800 */
[----:B0-----:R-:W-:-:S02]  /*2bd0*/  @!P3 LOP3.LUT R6, R7, R6, RZ, 0x3c, !PT ;  /* 0x000000060706b212 */ /* 0x001fc400078e3cff */
[----:B------:R-:W-:Y:S02]  /*2be0*/  IADD3 R87, P6, PT, R5, R3, RZ ;  /* 0x0000000305577210 */ /* 0x000fe40007fde0ff */
[----:B------:R-:W-:-:S03]  /*2bf0*/  @!P3 LOP3.LUT R7, R7, R6, RZ, 0x3c, !PT ;  /* 0x000000060707b212 */ /* 0x000fc600078e3cff */
[----:B------:R-:W-:Y:S02]  /*2c00*/  IMAD.X R15, R11, 0x1, R4, P6 ;  /* 0x000000010b0f7824 */ /* 0x000fe400030e0604 */
[----:B------:R0:W2:Y:S01]  /*2c10*/  @!P3 LDG.E.U8 R10, desc[UR14][R6.64] ;  /* 0x0000000e060ab981 */ /* 0x0000a2000c1e1100 */
[----:B------:R-:W-:Y:S02]  /*2c20*/  IMAD.MOV.U32 R11, RZ, RZ, R87 ;  /* 0x000000ffff0b7224 */ /* 0x000fe400078e0057 */
[----:B0-----:R-:W-:Y:S02]  /*2c30*/  IMAD.MOV.U32 R7, RZ, RZ, R15 ;  /* 0x000000ffff077224 */ /* 0x001fe400078e000f */
[----:B------:R-:W-:-:S05]  /*2c40*/  @!P3 IMAD.MOV.U32 R6, RZ, RZ, R11 ;  /* 0x000000ffff06b224 */ /* 0x000fca00078e000b */
[----:B------:R0:W3:Y:S01]  /*2c50*/  @!P3 LDG.E.U8 R86, desc[UR14][R6.64] ;  /* 0x0000000e0656b981 */ /* 0x0000e2000c1e1100 */
[----:B------:R-:W-:-:S03]  /*2c60*/  IMAD R5, R8, 0x70, RZ ;  /* 0x0000007008057824 */ /* 0x000fc600078e02ff */
[----:B------:R1:W-:Y:S04]  /*2c70*/  STL [R1+0xaa4], R87 ;  /* 0x000aa45701007387 */ /* 0x0003e80000100800 */
[----:B-1----:R-:W4:Y:S04]  /*2c80*/  LDL.LU R87, [R1+0xe64] ;  /* 0x000e640001577983 */ /* 0x002f280000300800 */
[----:B------:R1:W-:Y:S02]  /*2c90*/  STL [R1+0xaa0], R15 ;  /* 0x000aa00f01007387 */ /* 0x0003e40000100800 */
[----:B-1----:R-:W-:-:S02]  /*2ca0*/  SHF.R.S32.HI R15, RZ, 0x1f, R5 ;  /* 0x0000001fff0f7819 */ /* 0x002fc40000011405 */
[----:B------:R-:W-:Y:S01]  /*2cb0*/  PRMT R84, RZ, 0x7610, R84 ;  /* 0x00007610ff547816 */ /* 0x000fe20000000054 */
[----:B--2---:R1:W-:Y:S02]  /*2cc0*/  STL [R1+0x120], R10 ;  /* 0x0001200a01007387 */ /* 0x0043e40000100800 */
[----:B-1----:R-:W-:-:S05]  /*2cd0*/  IADD3 R10, P6, PT, R5, R0, RZ ;  /* 0x00000000050a7210 */ /* 0x002fca0007fde0ff */
[----:B0-----:R-:W-:Y:S02]  /*2ce0*/  IMAD.MOV.U32 R7, RZ, RZ, R10 ;  /* 0x000000ffff077224 */ /* 0x001fe400078e000a */
[----:B------:R-:W-:Y:S01]  /*2cf0*/  IMAD.X R6, R15, 0x1, R2, P6 ;  /* 0x000000010f067824 */ /* 0x000fe200030e0602 */
[----:B---3--:R0:W-:Y:S04]  /*2d00*/  STL [R1+0x11c], R86 ;  /* 0x00011c5601007387 */ /* 0x0081e80000100800 */
[-C--:B------:R-:W-:Y:S01]  /*2d10*/  @!P2 LOP3.LUT R7, R7, R6.reuse, RZ, 0x3c, !PT ;  /* 0x000000060707a212 */ /* 0x080fe200078e3cff */
[----:B0-----:R-:W2:Y:S04]  /*2d20*/  LDL.LU R86, [R1+0xe60] ;  /* 0x000e600001567983 */ /* 0x001ea80000300800 */
[----:B------:R-:W-:Y:S04]  /*2d30*/  STL [R1+0xb1c], R10 ;  /* 0x000b1c0a01007387 */ /* 0x000fe80000100800 */
[----:B------:R0:W-:Y:S02]  /*2d40*/  STL [R1+0xb18], R6 ;  /* 0x000b180601007387 */ /* 0x0001e40000100800 */
[----:B0-----:R-:W-:-:S04]  /*2d50*/  @!P2 LOP3.LUT R6, R7, R6, RZ, 0x3c, !PT ;  /* 0x000000060706a212 */ /* 0x001fc800078e3cff */
[----:B------:R-:W-:-:S05]  /*2d60*/  @!P2 LOP3.LUT R7, R7, R6, RZ, 0x3c, !PT ;  /* 0x000000060707a212 */ /* 0x000fca00078e3cff */
[----:B------:R0:W3:Y:S01]  /*2d70*/  @!P2 LDG.E.U8 R84, desc[UR14][R6.64] ;  /* 0x0000000e0654a981 */ /* 0x0000e2000c1e1100 */
[----:B------:R-:W-:-:S05]  /*2d80*/  IADD3 R5, P6, PT, R5, R3, RZ ;  /* 0x0000000305057210 */ /* 0x000fca0007fde0ff */
[----:B0-----:R-:W-:Y:S02]  /*2d90*/  IMAD.MOV.U32 R7, RZ, RZ, R5 ;  /* 0x000000ffff077224 */ /* 0x001fe400078e0005 */
[----:B------:R-:W-:Y:S01]  /*2da0*/  IMAD.X R6, R15, 0x1, R4, P6 ;  /* 0x000000010f067824 */ /* 0x000fe200030e0604 */
[----:B------:R-:W-:Y:S04]  /*2db0*/  STL [R1+0xc18], R5 ;  /* 0x000c180501007387 */ /* 0x000fe80000100800 */
[-C--:B------:R-:W-:Y:S02]  /*2dc0*/  @!P2 LOP3.LUT R7, R7, R6.reuse, RZ, 0x3c, !PT ;  /* 0x000000060707a212 */ /* 0x080fe400078e3cff */
[----:B------:R-:W-:Y:S01]  /*2dd0*/  PRMT R83, RZ, 0x7610, R83 ;  /* 0x00007610ff537816 */ /* 0x000fe20000000053 */
[----:B---3--:R-:W-:Y:S04]  /*2de0*/  STL [R1+0x118], R84 ;  /* 0x0001185401007387 */ /* 0x008fe80000100800 */
[----:B------:R0:W-:Y:S02]  /*2df0*/  STL [R1+0xb20], R6 ;  /* 0x000b200601007387 */ /* 0x0001e40000100800 */
[----:B0-----:R-:W-:-:S04]  /*2e00*/  @!P2 LOP3.LUT R6, R7, R6, RZ, 0x3c, !PT ;  /* 0x000000060706a212 */ /* 0x001fc800078e3cff */
[----:B------:R-:W-:-:S05]  /*2e10*/  @!P2 LOP3.LUT R7, R7, R6, RZ, 0x3c, !PT ;  /* 0x000000060707a212 */ /* 0x000fca00078e3cff */
[----:B------:R0:W3:Y:S01]  /*2e20*/  @!P2 LDG.E.U8 R83, desc[UR14][R6.64] ;  /* 0x0000000e0653a981 */ /* 0x0000e2000c1e1100 */
[----:B------:R-:W-:Y:S02]  /*2e30*/  VIADD R11, R85, 0xffffffee ;  /* 0xffffffee550b7836 */ /* 0x000fe40000000000 */
[----:B------:R-:W-:-:S03]  /*2e40*/  IMAD R10, R8, 0x78, RZ ;  /* 0x00000078080a7824 */ /* 0x000fc600078e02ff */
[----:B------:R-:W-:Y:S02]  /*2e50*/  ISETP.GE.U32.AND P3, PT, R11, 0x7fffff6f, PT ;  /* 0x7fffff6f0b00780c */ /* 0x000fe40003f66070 */
[----:B------:R-:W-:Y:S02]  /*2e60*/  SHF.R.S32.HI R11, RZ, 0x1f, R10 ;  /* 0x0000001fff0b7819 */ /* 0x000fe4000001140a */
[----:B------:R-:W-:Y:S01]  /*2e70*/  IADD3 R84, P6, PT, R10, R0, RZ ;  /* 0x000000000a547210 */ /* 0x000fe20007fde0ff */
[----:B------:R-:W-:Y:S01]  /*2e80*/  VIADD R5, R85, 0xffffffe6 ;  /* 0xffffffe655057836 */ /* 0x000fe20000000000 */
[----:B------:R-:W-:-:S03]  /*2e90*/  PRMT R81, RZ, 0x7610, R81 ;  /* 0x00007610ff517816 */ /* 0x000fc60000000051 */
[----:B------:R-:W-:Y:S02]  /*2ea0*/  IMAD.X R85, R11, 0x1, R2, P6 ;  /* 0x000000010b557824 */ /* 0x000fe400030e0602 */
[----:B0-----:R-:W-:Y:S02]  /*2eb0*/  @!P0 IMAD.MOV.U32 R6, RZ, RZ, R84 ;  /* 0x000000ffff068224 */ /* 0x001fe400078e0054 */
[----:B------:R-:W-:Y:S01]  /*2ec0*/  @!P0 IMAD.MOV.U32 R7, RZ, RZ, R85 ;  /* 0x000000ffff078224 */ /* 0x000fe200078e0055 */
[----:B------:R-:W-:Y:S04]  /*2ed0*/  STL [R1+0xb98], R84 ;  /* 0x000b985401007387 */ /* 0x000fe80000100800 */
[----:B------:R0:W2:Y:S01]  /*2ee0*/  @!P0 LDG.E.U8 R81, desc[UR14][R6.64] ;  /* 0x0000000e06518981 */ /* 0x0000a2000c1e1100 */
[----:B------:R-:W-:-:S02]  /*2ef0*/  ISETP.GE.U32.AND P2, PT, R5, 0x7fffff67, PT ;  /* 0x7fffff670500780c */ /* 0x000fc40003f46070 */
[----:B------:R-:W-:Y:S01]  /*2f00*/  PRMT R5, RZ, 0x7610, R5 ;  /* 0x00007610ff057816 */ /* 0x000fe20000000005 */
[----:B---3--:R1:W-:Y:S02]  /*2f10*/  STL [R1+0x114], R83 ;  /* 0x0001145301007387 */ /* 0x0083e40000100800 */
[----:B-1----:R-:W-:-:S05]  /*2f20*/  IADD3 R83, P6, PT, R10, R3, RZ ;  /* 0x000000030a537210 */ /* 0x002fca0007fde0ff */
[----:B0-----:R-:W-:Y:S02]  /*2f30*/  IMAD.X R7, R11, 0x1, R4, P6 ;  /* 0x000000010b077824 */ /* 0x001fe400030e0604 */
[----:B------:R-:W-:-:S05]  /*2f40*/  @!P0 IMAD.MOV.U32 R6, RZ, RZ, R83 ;  /* 0x000000ffff068224 */ /* 0x000fca00078e0053 */
[----:B------:R0:W3:Y:S04]  /*2f50*/  @!P0 LDG.E.U8 R5, desc[UR14][R6.64] ;  /* 0x0000000e06058981 */ /* 0x0000e8000c1e1100 */
[----:B------:R1:W-:Y:S01]  /*2f60*/  STL [R1+0xb94], R85 ;  /* 0x000b945501007387 */ /* 0x0003e20000100800 */
[----:B------:R-:W-:-:S03]  /*2f70*/  SHF.R.S32.HI R11, RZ, 0x1f, R8 ;  /* 0x0000001fff0b7819 */ /* 0x000fc60000011408 */
[----:B-1----:R-:W4:Y:S04]  /*2f80*/  LDL.LU R85, [R1+0xe5c] ;  /* 0x000e5c0001557983 */ /* 0x002f280000300800 */
[----:B------:R-:W4:Y:S04]  /*2f90*/  LDL.LU R84, [R1+0xe58] ;  /* 0x000e580001547983 */ /* 0x000f280000300800 */
[----:B------:R1:W-:Y:S04]  /*2fa0*/  STL [R1+0xba0], R83 ;  /* 0x000ba05301007387 */ /* 0x0003e80000100800 */
[----:B--2---:R2:W-:Y:S04]  /*2fb0*/  STL [R1+0x110], R81 ;  /* 0x0001105101007387 */ /* 0x0045e80000100800 */
[----:B------:R0:W-:Y:S04]  /*2fc0*/  STL [R1+0xb9c], R7 ;  /* 0x000b9c0701007387 */ /* 0x0001e80000100800 */
[----:B-1----:R-:W4:Y:S01]  /*2fd0*/  LDL.LU R83, [R1+0xe54] ;  /* 0x000e540001537983 */ /* 0x002f220000300800 */
[----:B--2---:R-:W-:-:S05]  /*2fe0*/  IADD3 R81, P6, PT, R0, R8, RZ ;  /* 0x0000000800517210 */ /* 0x004fca0007fde0ff */
[----:B0-----:R-:W-:Y:S02]  /*2ff0*/  IMAD.MOV.U32 R7, RZ, RZ, R81 ;  /* 0x000000ffff077224 */ /* 0x001fe400078e0051 */
[----:B------:R-:W-:-:S05]  /*3000*/  IMAD.X R6, R11, 0x1, R2, P6 ;  /* 0x000000010b067824 */ /* 0x000fca00030e0602 */
[-C--:B------:R-:W-:Y:S02]  /*3010*/  @!P4 LOP3.LUT R7, R7, R6.reuse, RZ, 0x3c, !PT ;  /* 0x000000060707c212 */ /* 0x080fe400078e3cff */
[----:B------:R-:W-:Y:S01]  /*3020*/  PRMT R82, RZ, 0x7610, R82 ;  /* 0x00007610ff527816 */ /* 0x000fe20000000052 */
[----:B---3--:R0:W-:Y:S04]  /*3030*/  STL [R1+0x10c], R5 ;  /* 0x00010c0501007387 */ /* 0x0081e80000100800 */
[----:B------:R-:W-:Y:S04]  /*3040*/  STL [R1+0x20c], R81 ;  /* 0x00020c5101007387 */ /* 0x000fe80000100800 */
[----:B------:R1:W-:Y:S01]  /*3050*/  STL [R1+0x204], R6 ;  /* 0x0002040601007387 */ /* 0x0003e20000100800 */
[----:B0-----:R-:W0:Y:S01]  /*3060*/  LDC R5, c[0x0][0x3a0] ;  /* 0x0000e800ff057b82 */ /* 0x001e220000000800 */
[----:B-1----:R-:W-:-:S04]  /*3070*/  @!P4 LOP3.LUT R6, R7, R6, RZ, 0x3c, !PT ;  /* 0x000000060706c212 */ /* 0x002fc800078e3cff */
[----:B------:R-:W-:-:S05]  /*3080*/  @!P4 LOP3.LUT R7, R7, R6, RZ, 0x3c, !PT ;  /* 0x000000060707c212 */ /* 0x000fca00078e3cff */
[----:B------:R1:W2:Y:S01]  /*3090*/  @!P4 LDG.E.U8 R82, desc[UR14][R6.64] ;  /* 0x0000000e0652c981 */ /* 0x0002a2000c1e1100 */
[----:B------:R-:W-:-:S05]  /*30a0*/  IADD3 R81, P6, PT, R3, R8, RZ ;  /* 0x0000000803517210 */ /* 0x000fca0007fde0ff */
[----:B-1----:R-:W-:Y:S02]  /*30b0*/  IMAD.MOV.U32 R7, RZ, RZ, R81 ;  /* 0x000000ffff077224 */ /* 0x002fe400078e0051 */
[----:B------:R-:W-:-:S05]  /*30c0*/  IMAD.X R6, R11, 0x1, R4, P6 ;  /* 0x000000010b067824 */ /* 0x000fca00030e0604 */
[----:B------:R-:W-:Y:S02]  /*30d0*/  @!P4 LOP3.LUT R7, R7, R6, RZ, 0x3c, !PT ;  /* 0x000000060707c212 */ /* 0x000fe400078e3cff */
[----:B------:R-:W-:Y:S01]  /*30e0*/  PRMT R10, RZ, 0x7610, R10 ;  /* 0x00007610ff0a7816 */ /* 0x000fe2000000000a */
[----:B0-----:R-:W-:-:S05]  /*30f0*/  VIADD R5, R5, 0xffffffde ;  /* 0xffffffde05057836 */ /* 0x001fca0000000000 */
[----:B------:R-:W-:Y:S01]  /*3100*/  ISETP.GE.U32.AND P0, PT, R5, 0x7fffff5f, PT ;  /* 0x7fffff5f0500780c */ /* 0x000fe20003f06070 */
[----:B------:R-:W-:Y:S01]  /*3110*/  IMAD R5, R8, 0x9, RZ ;  /* 0x0000000908057824 */ /* 0x000fe200078e02ff */
[----:B------:R-:W-:-:S04]  /*3120*/  PRMT R80, RZ, 0x7610, R80 ;  /* 0x00007610ff507816 */ /* 0x000fc80000000050 */
[----:B------:R-:W-:Y:S01]  /*3130*/  SHF.R.S32.HI R11, RZ, 0x1f, R5 ;  /* 0x0000001fff0b7819 */ /* 0x000fe20000011405 */
[----:B--2---:R0:W-:Y:S04]  /*3140*/  STL [R1+0x108], R82 ;  /* 0x0001085201007387 */ /* 0x0041e80000100800 */
[----:B0-----:R-:W2:Y:S04]  /*3150*/  LDL.LU R82, [R1+0xe50] ;  /* 0x000e500001527983 */ /* 0x001ea80000300800 */
[----:B------:R-:W-:Y:S04]  /*3160*/  STL [R1+0x21c], R81 ;  /* 0x00021c5101007387 */ /* 0x000fe80000100800 */
[----:B------:R0:W-:Y:S02]  /*3170*/  STL [R1+0x214], R6 ;  /* 0x0002140601007387 */ /* 0x0001e40000100800 */
[----:B0-----:R-:W-:-:S04]  /*3180*/  @!P4 LOP3.LUT R6, R7, R6, RZ, 0x3c, !PT ;  /* 0x000000060706c212 */ /* 0x001fc800078e3cff */
[----:B------:R-:W-:-:S05]  /*3190*/  @!P4 LOP3.LUT R7, R7, R6, RZ, 0x3c, !PT ;  /* 0x000000060707c212 */ /* 0x000fca00078e3cff */
[----:B------:R0:W3:Y:S01]  /*31a0*/  @!P4 LDG.E.U8 R10, desc[UR14][R6.64] ;  /* 0x0000000e060ac981 */ /* 0x0000e2000c1e1100 */
[----:B------:R-:W-:-:S05]  /*31b0*/  IADD3 R81, P6, PT, R5, R0, RZ ;  /* 0x0000000005517210 */ /* 0x000fca0007fde0ff */
[----:B0-----:R-:W-:Y:S02]  /*31c0*/  IMAD.X R7, R11, 0x1, R2, P6 ;  /* 0x000000010b077824 */ /* 0x001fe400030e0602 */
[----:B------:R-:W-:-:S05]  /*31d0*/  @!P5 IMAD.MOV.U32 R6, RZ, RZ, R81 ;  /* 0x000000ffff06d224 */ /* 0x000fca00078e0051 */
[----:B------:R0:W2:Y:S01]  /*31e0*/  @!P5 LDG.E.U8 R80, desc[UR14][R6.64] ;  /* 0x0000000e0650d981 */ /* 0x0000a2000c1e1100 */
[----:B------:R-:W-:-:S05]  /*31f0*/  IADD3 R5, P6, PT, R5, R3, RZ ;  /* 0x0000000305057210 */ /* 0x000fca0007fde0ff */
[----:B0-----:R-:W-:Y:S01]  /*3200*/  IMAD.X R6, R11, 0x1, R4, P6 ;  /* 0x000000010b067824 */ /* 0x001fe200030e0604 */
[----:B------:R-:W-:Y:S01]  /*3210*/  PRMT R77, RZ, 0x7610, R77 ;  /* 0x00007610ff4d7816 */ /* 0x000fe2000000004d */
[----:B------:R-:W0:Y:S01]  /*3220*/  LDC R11, c[0x0][0x3a0] ;  /* 0x0000e800ff0b7b82 */ /* 0x000e220000000800 */
[----:B------:R-:W-:Y:S01]  /*3230*/  PRMT R79, RZ, 0x7610, R79 ;  /* 0x00007610ff4f7816 */ /* 0x000fe2000000004f */
[----:B---3--:R1:W-:Y:S06]  /*3240*/  STL [R1+0x104], R10 ;  /* 0x0001040a01007387 */ /* 0x0083ec0000100800 */
[----:B-1----:R-:W1:Y:S01]  /*3250*/  LDC R10, c[0x0][0x3a0] ;  /* 0x0000e800ff0a7b82 */ /* 0x002e620000000800 */
[----:B------:R3:W-:Y:S04]  /*3260*/  STL [R1+0x2a0], R81 ;  /* 0x0002a05101007387 */ /* 0x0007e80000100800 */
[----:B------:R0:W-:Y:S04]  /*3270*/  STL [R1+0x29c], R7 ;  /* 0x00029c0701007387 */ /* 0x0001e80000100800 */
[----:B---3--:R-:W3:Y:S01]  /*3280*/  LDL.LU R81, [R1+0xe4c] ;  /* 0x000e4c0001517983 */ /* 0x008ee20000300800 */
[----:B0-----:R-:W-:-:S03]  /*3290*/  IMAD.MOV.U32 R7, RZ, RZ, R5 ;  /* 0x000000ffff077224 */ /* 0x001fc600078e0005 */
[----:B------:R-:W-:Y:S02]  /*32a0*/  STL [R1+0x2a8], R5 ;  /* 0x0002a80501007387 */ /* 0x000fe40000100800 */
[----:B------:R-:W-:Y:S02]  /*32b0*/  @!P5 LOP3.LUT R7, R7, R6, RZ, 0x3c, !PT ;  /* 0x000000060707d212 */ /* 0x000fe400078e3cff */
[----:B--2---:R-:W-:Y:S01]  /*32c0*/  STL [R1+0x100], R80 ;  /* 0x0001005001007387 */ /* 0x004fe20000100800 */
[----:B-1----:R-:W-:-:S03]  /*32d0*/  VIADD R10, R10, 0xffffffd6 ;  /* 0xffffffd60a0a7836 */ /* 0x002fc60000000000 */
[----:B------:R0:W-:Y:S02]  /*32e0*/  STL [R1+0x2a4], R6 ;  /* 0x0002a40601007387 */ /* 0x0001e40000100800 */
[----:B------:R-:W-:Y:S01]  /*32f0*/  ISETP.GE.U32.AND P4, PT, R10, 0x7fffff57, PT ;  /* 0x7fffff570a00780c */ /* 0x000fe20003f86070 */
[----:B------:R-:W-:Y:S01]  /*3300*/  IMAD R10, R8, 0x11, RZ ;  /* 0x00000011080a7824 */ /* 0x000fe200078e02ff */
[----:B0-----:R-:W-:-:S04]  /*3310*/  @!P5 LOP3.LUT R6, R7, R6, RZ, 0x3c, !PT ;  /* 0x000000060706d212 */ /* 0x001fc800078e3cff */
[----:B------:R-:W-:Y:S02]  /*3320*/  @!P5 LOP3.LUT R7, R7, R6, RZ, 0x3c, !PT ;  /* 0x000000060707d212 */ /* 0x000fe400078e3cff */
[----:B------:R-:W-:Y:S02]  /*3330*/  SHF.R.S32.HI R5, RZ, 0x1f, R10 ;  /* 0x0000001fff057819 */ /* 0x000fe4000001140a */
[----:B------:R-:W-:Y:S01]  /*3340*/  IADD3 R80, P6, PT, R10, R0, RZ ;  /* 0x000000000a507210 */ /* 0x000fe20007fde0ff */
[----:B------:R0:W2:Y:S04]  /*3350*/  @!P5 LDG.E.U8 R77, desc[UR14][R6.64] ;  /* 0x0000000e064dd981 */ /* 0x0000a8000c1e1100 */
[----:B0-----:R-:W-:Y:S02]  /*3360*/  IMAD.X R7, R5, 0x1, R2, P6 ;  /* 0x0000000105077824 */ /* 0x001fe400030e0602 */
[----:B------:R-:W-:-:S05]  /*3370*/  @!P3 IMAD.MOV.U32 R6, RZ, RZ, R80 ;  /* 0x000000ffff06b224 */ /* 0x000fca00078e0050 */
[----:B------:R0:W3:Y:S04]  /*3380*/  @!P3 LDG.E.U8 R79, desc[UR14][R6.64] ;  /* 0x0000000e064fb981 */ /* 0x0000e8000c1e1100 */
[----:B------:R1:W-:Y:S01]  /*3390*/  STL [R1+0x320], R80 ;  /* 0x0003205001007387 */ /* 0x0003e20000100800 */
[----:B------:R-:W-:-:S05]  /*33a0*/  VIADD R11, R11, 0xffffffce ;  /* 0xffffffce0b0b7836 */ /* 0x000fca0000000000 */
[----:B------:R-:W-:Y:S02]  /*33b0*/  ISETP.GE.U32.AND P5, PT, R11, 0x7fffff4f, PT ;  /* 0x7fffff4f0b00780c */ /* 0x000fe40003fa6070 */
[----:B------:R-:W-:Y:S01]  /*33c0*/  PRMT R11, RZ, 0x7610, R11 ;  /* 0x00007610ff0b7816 */ /* 0x000fe2000000000b */
[----:B--2---:R2:W-:Y:S04]  /*33d0*/  STL [R1+0xfc], R77 ;  /* 0x0000fc4d01007387 */ /* 0x0045e80000100800 */
[----:B------:R0:W-:Y:S04]  /*33e0*/  STL [R1+0x31c], R7 ;  /* 0x00031c0701007387 */ /* 0x0001e80000100800 */
[----:B-1----:R-:W4:Y:S01]  /*33f0*/  LDL.LU R80, [R1+0xe48] ;  /* 0x000e480001507983 */ /* 0x002f220000300800 */
[----:B--2---:R-:W-:-:S05]  /*3400*/  IADD3 R77, P6, PT, R10, R3, RZ ;  /* 0x000000030a4d7210 */ /* 0x004fca0007fde0ff */
        /* <DEDUP_REMOVED lines=10> */
[----:B------:R-:W-:-:S05]  /*34b0*/  IMAD R10, R8, 0x19, RZ ;  /* 0x00000019080a7824 */ /* 0x000fca00078e02ff */
[----:B------:R-:W-:Y:S02]  /*34c0*/  SHF.R.S32.HI R5, RZ, 0x1f, R10 ;  /* 0x0000001fff057819 */ /* 0x000fe4000001140a */
[----:B------:R-:W-:-:S05]  /*34d0*/  IADD3 R77, P6, PT, R10, R0, RZ ;  /* 0x000000000a4d7210 */ /* 0x000fca0007fde0ff */
[----:B0-----:R-:W-:Y:S02]  /*34e0*/  IMAD.MOV.U32 R7, RZ, RZ, R77 ;  /* 0x000000ffff077224 */ /* 0x001fe400078e004d */
[----:B------:R-:W-:-:S05]  /*34f0*/  IMAD.X R6, R5, 0x1, R2, P6 ;  /* 0x0000000105067824 */ /* 0x000fca00030e0602 */
[-C--:B------:R-:W-:Y:S02]  /*3500*/  @!P2 LOP3.LUT R7, R7, R6.reuse, RZ, 0x3c, !PT ;  /* 0x000000060707a212 */ /* 0x080fe400078e3cff */
[----:B------:R-:W-:Y:S01]  /*3510*/  PRMT R78, RZ, 0x7610, R78 ;  /* 0x00007610ff4e7816 */ /* 0x000fe2000000004e */
[----:B---3--:R0:W-:Y:S04]  /*3520*/  STL [R1+0xf4], R11 ;  /* 0x0000f40b01007387 */ /* 0x0081e80000100800 */
[----:B------:R-:W-:Y:S04]  /*3530*/  STL [R1+0x3a0], R77 ;  /* 0x0003a04d01007387 */ /* 0x000fe80000100800 */
[----:B------:R1:W-:Y:S01]  /*3540*/  STL [R1+0x39c], R6 ;  /* 0x00039c0601007387 */ /* 0x0003e20000100800 */
[----:B------:R-:W-:Y:S01]  /*3550*/  PRMT R73, RZ, 0x7610, R73 ;  /* 0x00007610ff497816 */ /* 0x000fe20000000049 */
[----:B0-----:R-:W0:Y:S01]  /*3560*/  LDC R11, c[0x0][0x3a0] ;  /* 0x0000e800ff0b7b82 */ /* 0x001e220000000800 */
[----:B-1----:R-:W-:-:S04]  /*3570*/  @!P2 LOP3.LUT R6, R7, R6, RZ, 0x3c, !PT ;  /* 0x000000060706a212 */ /* 0x002fc800078e3cff */
[----:B------:R-:W-:-:S05]  /*3580*/  @!P2 LOP3.LUT R7, R7, R6, RZ, 0x3c, !PT ;  /* 0x000000060707a212 */ /* 0x000fca00078e3cff */
[----:B------:R1:W3:Y:S01]  /*3590*/  @!P2 LDG.E.U8 R78, desc[UR14][R6.64] ;  /* 0x0000000e064ea981 */ /* 0x0002e2000c1e1100 */
[----:B------:R-:W-:-:S05]  /*35a0*/  IADD3 R77, P6, PT, R10, R3, RZ ;  /* 0x000000030a4d7210 */ /* 0x000fca0007fde0ff */
[----:B-1----:R-:W-:Y:S02]  /*35b0*/  IMAD.MOV.U32 R7, RZ, RZ, R77 ;  /* 0x000000ffff077224 */ /* 0x002fe400078e004d */
[----:B------:R-:W-:-:S05]  /*35c0*/  IMAD.X R6, R5, 0x1, R4, P6 ;  /* 0x0000000105067824 */ /* 0x000fca00030e0604 */
[----:B------:R-:W-:Y:S01]  /*35d0*/  @!P2 LOP3.LUT R7, R7, R6, RZ, 0x3c, !PT ;  /* 0x000000060707a212 */ /* 0x000fe200078e3cff */
[----:B------:R-:W-:Y:S01]  /*35e0*/  IMAD R10, R8, 0x21, RZ ;  /* 0x00000021080a7824 */ /* 0x000fe200078e02ff */
[----:B------:R-:W-:-:S04]  /*35f0*/  PRMT R76, RZ, 0x7610, R76 ;  /* 0x00007610ff4c7816 */ /* 0x000fc8000000004c */
[----:B------:R-:W-:Y:S01]  /*3600*/  SHF.R.S32.HI R5, RZ, 0x1f, R10 ;  /* 0x0000001fff057819 */ /* 0x000fe2000001140a */
[----:B---3--:R1:W-:Y:S04]  /*3610*/  STL [R1+0xf0], R78 ;  /* 0x0000f04e01007387 */ /* 0x0083e80000100800 */
[----:B-1----:R-:W3:Y:S04]  /*3620*/  LDL.LU R78, [R1+0xe40] ;  /* 0x000e4000014e7983 */ /* 0x002ee80000300800 */
[----:B------:R-:W-:Y:S04]  /*3630*/  STL [R1+0x3a8], R77 ;  /* 0x0003a84d01007387 */ /* 0x000fe80000100800 */
[----:B------:R1:W-:Y:S02]  /*3640*/  STL [R1+0x3a4], R6 ;  /* 0x0003a40601007387 */ /* 0x0003e40000100800 */
[----:B-1----:R-:W-:-:S04]  /*3650*/  @!P2 LOP3.LUT R6, R7, R6, RZ, 0x3c, !PT ;  /* 0x000000060706a212 */ /* 0x002fc800078e3cff */
[----:B------:R-:W-:Y:S02]  /*3660*/  @!P2 LOP3.LUT R7, R7, R6, RZ, 0x3c, !PT ;  /* 0x000000060707a212 */ /* 0x000fe400078e3cff */
[----:B------:R-:W-:-:S03]  /*3670*/  IADD3 R77, P6, PT, R10, R0, RZ ;  /* 0x000000000a4d7210 */ /* 0x000fc60007fde0ff */
[----:B------:R1:W2:Y:S02]  /*3680*/  @!P2 LDG.E.U8 R73, desc[UR14][R6.64] ;  /* 0x0000000e0649a981 */ /* 0x0002a4000c1e1100 */
[----:B-1----:R-:W-:Y:S02]  /*3690*/  IMAD.X R7, R5, 0x1, R2, P6 ;  /* 0x0000000105077824 */ /* 0x002fe400030e0602 */
[----:B------:R-:W-:-:S05]  /*36a0*/  @!P0 IMAD.MOV.U32 R6, RZ, RZ, R77 ;  /* 0x000000ffff068224 */ /* 0x000fca00078e004d */
[----:B------:R1:W3:Y:S01]  /*36b0*/  @!P0 LDG.E.U8 R76, desc[UR14][R6.64] ;  /* 0x0000000e064c8981 */ /* 0x0002e2000c1e1100 */
[----:B0-----:R-:W-:-:S05]  /*36c0*/  VIADD R11, R11, 0xffffffc6 ;  /* 0xffffffc60b0b7836 */ /* 0x001fca0000000000 */
[----:B------:R-:W-:Y:S02]  /*36d0*/  ISETP.GE.U32.AND P3, PT, R11, 0x7fffff47, PT ;  /* 0x7fffff470b00780c */ /* 0x000fe40003f66070 */
[----:B------:R-:W0:Y:S01]  /*36e0*/  LDC R11, c[0x0][0x3a0] ;  /* 0x0000e800ff0b7b82 */ /* 0x000e220000000800 */
[----:B------:R0:W-:Y:S02]  /*36f0*/  STL [R1+0x62c], R77 ;  /* 0x00062c4d01007387 */ /* 0x0001e40000100800 */
[----:B0-----:R-:W-:-:S05]  /*3700*/  VIADD R11, R11, 0xffffffbe ;  /* 0xffffffbe0b0b7836 */ /* 0x001fca0000000000 */
[----:B------:R-:W-:Y:S02]  /*3710*/  ISETP.GE.U32.AND P2, PT, R11, 0x7fffff3f, PT ;  /* 0x7fffff3f0b00780c */ /* 0x000fe40003f46070 */
[----:B------:R-:W-:Y:S01]  /*3720*/  PRMT R11, RZ, 0x7610, R11 ;  /* 0x00007610ff0b7816 */ /* 0x000fe2000000000b */
[----:B--2---:R0:W-:Y:S04]  /*3730*/  STL [R1+0xec], R73 ;  /* 0x0000ec4901007387 */ /* 0x0041e80000100800 */
[----:B------:R1:W-:Y:S04]  /*3740*/  STL [R1+0x628], R7 ;  /* 0x0006280701007387 */ /* 0x0003e80000100800 */
[----:B------:R-:W2:Y:S01]  /*3750*/  LDL.LU R77, [R1+0xe3c] ;  /* 0x000e3c00014d7983 */ /* 0x000ea20000300800 */
[----:B0-----:R-:W-:-:S05]  /*3760*/  IADD3 R73, P6, PT, R10, R3, RZ ;  /* 0x000000030a497210 */ /* 0x001fca0007fde0ff */
[----:B-1----:R-:W-:Y:S02]  /*3770*/  IMAD.MOV.U32 R7, RZ, RZ, R73 ;  /* 0x000000ffff077224 */ /* 0x002fe400078e0049 */
[----:B------:R-:W-:Y:S01]  /*3780*/  IMAD.X R6, R5, 0x1, R4, P6 ;  /* 0x0000000105067824 */ /* 0x000fe200030e0604 */
[----:B---3--:R0:W-:Y:S04]  /*3790*/  STL [R1+0xe8], R76 ;  /* 0x0000e84c01007387 */ /* 0x0081e80000100800 */
[-C--:B------:R-:W-:Y:S01]  /*37a0*/  @!P0 LOP3.LUT R7, R7, R6.reuse, RZ, 0x3c, !PT ;  /* 0x0000000607078212 */ /* 0x080fe200078e3cff */
[----:B0-----:R-:W3:Y:S04]  /*37b0*/  LDL.LU R76, [R1+0xe38] ;  /* 0x000e3800014c7983 */ /* 0x001ee80000300800 */
[----:B------:R-:W-:Y:S04]  /*37c0*/  STL [R1+0x634], R73 ;  /* 0x0006344901007387 */ /* 0x000fe80000100800 */
[----:B------:R0:W-:Y:S02]  /*37d0*/  STL [R1+0x630], R6 ;  /* 0x0006300601007387 */ /* 0x0001e40000100800 */
[----:B0-----:R-:W-:-:S04]  /*37e0*/  @!P0 LOP3.LUT R6, R7, R6, RZ, 0x3c, !PT ;  /* 0x0000000607068212 */ /* 0x001fc800078e3cff */
[----:B------:R-:W-:-:S05]  /*37f0*/  @!P0 LOP3.LUT R7, R7, R6, RZ, 0x3c, !PT ;  /* 0x0000000607078212 */ /* 0x000fca00078e3cff */
[----:B------:R0:W2:Y:S01]  /*3800*/  @!P0 LDG.E.U8 R11, desc[UR14][R6.64] ;  /* 0x0000000e060b8981 */ /* 0x0000a2000c1e1100 */
[----:B------:R-:W-:-:S05]  /*3810*/  IMAD R10, R8, 0x29, RZ ;  /* 0x00000029080a7824 */ /* 0x000fca00078e02ff */
[----:B------:R-:W-:Y:S02]  /*3820*/  SHF.R.S32.HI R5, RZ, 0x1f, R10 ;  /* 0x0000001fff057819 */ /* 0x000fe4000001140a */
[----:B------:R-:W-:-:S05]  /*3830*/  IADD3 R73, P6, PT, R10, R0, RZ ;  /* 0x000000000a497210 */ /* 0x000fca0007fde0ff */
[----:B0-----:R-:W-:Y:S02]  /*3840*/  IMAD.MOV.U32 R7, RZ, RZ, R73 ;  /* 0x000000ffff077224 */ /* 0x001fe400078e0049 */
[----:B------:R-:W-:-:S05]  /*3850*/  IMAD.X R6, R5, 0x1, R2, P6 ;  /* 0x0000000105067824 */ /* 0x000fca00030e0602 */
[-C--:B------:R-:W-:Y:S02]  /*3860*/  @!P4 LOP3.LUT R7, R7, R6.reuse, RZ, 0x3c, !PT ;  /* 0x000000060707c212 */ /* 0x080fe400078e3cff */
[----:B------:R-:W-:Y:S01]  /*3870*/  PRMT R75, RZ, 0x7610, R75 ;  /* 0x00007610ff4b7816 */ /* 0x000fe2000000004b */
[----:B--2---:R0:W-:Y:S04]  /*3880*/  STL [R1+0xe4], R11 ;  /* 0x0000e40b01007387 */ /* 0x0041e80000100800 */
[----:B------:R-:W-:Y:S04]  /*3890*/  STL [R1+0x6ac], R73 ;  /* 0x0006ac4901007387 */ /* 0x000fe80000100800 */
[----:B------:R1:W-:Y:S01]  /*38a0*/  STL [R1+0x6a8], R6 ;  /* 0x0006a80601007387 */ /* 0x0003e20000100800 */
[----:B------:R-:W-:Y:S01]  /*38b0*/  PRMT R69, RZ, 0x7610, R69 ;  /* 0x00007610ff457816 */ /* 0x000fe20000000045 */
[----:B0-----:R-:W0:Y:S01]  /*38c0*/  LDC R11, c[0x0][0x3a0] ;  /* 0x0000e800ff0b7b82 */ /* 0x001e220000000800 */
[----:B-1----:R-:W-:-:S04]  /*38d0*/  @!P4 LOP3.LUT R6, R7, R6, RZ, 0x3c, !PT ;  /* 0x000000060706c212 */ /* 0x002fc800078e3cff */
[----:B------:R-:W-:-:S05]  /*38e0*/  @!P4 LOP3.LUT R7, R7, R6, RZ, 0x3c, !PT ;  /* 0x000000060707c212 */ /* 0x000fca00078e3cff */
[----:B------:R1:W2:Y:S01]  /*38f0*/  @!P4 LDG.E.U8 R75, desc[UR14][R6.64] ;  /* 0x0000000e064bc981 */ /* 0x0002a2000c1e1100 */
[----:B------:R-:W-:-:S05]  /*3900*/  IADD3 R73, P6, PT, R10, R3, RZ ;  /* 0x000000030a497210 */ /* 0x000fca0007fde0ff */
[----:B-1----:R-:W-:Y:S02]  /*3910*/  IMAD.MOV.U32 R7, RZ, RZ, R73 ;  /* 0x000000ffff077224 */ /* 0x002fe400078e0049 */
[----:B------:R-:W-:-:S05]  /*3920*/  IMAD.X R6, R5, 0x1, R4, P6 ;  /* 0x0000000105067824 */ /* 0x000fca00030e0604 */
[----:B------:R-:W-:Y:S01]  /*3930*/  @!P4 LOP3.LUT R7, R7, R6, RZ, 0x3c, !PT ;  /* 0x000000060707c212 */ /* 0x000fe200078e3cff */
[----:B------:R-:W-:Y:S01]  /*3940*/  IMAD R10, R8, 0x31, RZ ;  /* 0x00000031080a7824 */ /* 0x000fe200078e02ff */
[----:B------:R-:W-:-:S04]  /*3950*/  PRMT R71, RZ, 0x7610, R71 ;  /* 0x00007610ff477816 */ /* 0x000fc80000000047 */
[----:B------:R-:W-:Y:S01]  /*3960*/  SHF.R.S32.HI R5, RZ, 0x1f, R10 ;  /* 0x0000001fff057819 */ /* 0x000fe2000001140a */
[----:B--2---:R1:W-:Y:S04]  /*3970*/  STL [R1+0xe0], R75 ;  /* 0x0000e04b01007387 */ /* 0x0043e80000100800 */
[----:B-1----:R-:W2:Y:S04]  /*3980*/  LDL.LU R75, [R1+0xe34] ;  /* 0x000e3400014b7983 */ /* 0x002ea80000300800 */
        /* <DEDUP_REMOVED lines=211> */
[----:B------:R-:W-:-:S05]  /*46c0*/  IMAD R10, R8, 0x71, RZ ;  /* 0x00000071080a7824 */ /* 0x000fca00078e02ff */
[----:B------:R-:W-:Y:S02]  /*46d0*/  SHF.R.S32.HI R5, RZ, 0x1f, R10 ;  /* 0x0000001fff057819 */ /* 0x000fe4000001140a */
[----:B------:R-:W-:Y:S01]  /*46e0*/  PRMT R24, RZ, 0x7610, R24 ;  /* 0x00007610ff187816 */ /* 0x000fe20000000018 */
[----:B--2---:R1:W-:Y:S04]  /*46f0*/  STL [R1+0xa0], R25 ;  /* 0x0000a01901007387 */ /* 0x0043e80000100800 */
[----:B-1----:R-:W2:Y:S04]  /*4700*/  LDL.LU R25, [R1+0xe04] ;  /* 0x000e040001197983 */ /* 0x002ea80000300800 */
[----:B------:R-:W-:Y:S04]  /*4710*/  STL [R1+0xab4], R23 ;  /* 0x000ab41701007387 */ /* 0x000fe80000100800 */
[----:B------:R1:W-:Y:S02]  /*4720*/  STL [R1+0xab0], R6 ;  /* 0x000ab00601007387 */ /* 0x0003e40000100800 */
[----:B-1----:R-:W-:-:S02]  /*4730*/  @!P2 LOP3.LUT R6, R7, R6, RZ, 0x3c, !PT ;  /* 0x000000060706a212 */ /* 0x002fc400078e3cff */
[----:B------:R-:W-:Y:S02]  /*4740*/  IADD3 R23, P6, PT, R10, R0, RZ ;  /* 0x000000000a177210 */ /* 0x000fe40007fde0ff */
[----:B------:R-:W-:-:S05]  /*4750*/  @!P2 LOP3.LUT R7, R7, R6, RZ, 0x3c, !PT ;  /* 0x000000060707a212 */ /* 0x000fca00078e3cff */
[----:B------:R1:W2:Y:S02]  /*4760*/  @!P2 LDG.E.U8 R9, desc[UR14][R6.64] ;  /* 0x0000000e0609a981 */ /* 0x0002a4000c1e1100 */
[----:B-1----:R-:W-:Y:S02]  /*4770*/  IMAD.MOV.U32 R7, RZ, RZ, R23 ;  /* 0x000000ffff077224 */ /* 0x002fe400078e0017 */
[----:B------:R-:W-:Y:S01]  /*4780*/  IMAD.X R6, R5, 0x1, R2, P6 ;  /* 0x0000000105067824 */ /* 0x000fe200030e0602 */
[----:B------:R-:W-:Y:S04]  /*4790*/  STL [R1+0xb28], R23 ;  /* 0x000b281701007387 */ /* 0x000fe80000100800 */
[-C--:B------:R-:W-:Y:S01]  /*47a0*/  @!P0 LOP3.LUT R7, R7, R6.reuse, RZ, 0x3c, !PT ;  /* 0x0000000607078212 */ /* 0x080fe200078e3cff */
[----:B------:R1:W-:Y:S03]  /*47b0*/  STL [R1+0xb24], R6 ;  /* 0x000b240601007387 */ /* 0x0003e60000100800 */
        /* <DEDUP_REMOVED lines=8> */
[----:B------:R-:W-:Y:S01]  /*4840*/  IMAD R10, R8, 0x79, RZ ;  /* 0x00000079080a7824 */ /* 0x000fe200078e02ff */
[----:B------:R-:W-:-:S04]  /*4850*/  PRMT R22, RZ, 0x7610, R22 ;  /* 0x00007610ff167816 */ /* 0x000fc80000000016 */
[----:B------:R-:W-:Y:S01]  /*4860*/  SHF.R.S32.HI R5, RZ, 0x1f, R10 ;  /* 0x0000001fff057819 */ /* 0x000fe2000001140a */
[----:B0-----:R-:W-:Y:S01]  /*4870*/  VIADD R11, R11, 0xfffffff5 ;  /* 0xfffffff50b0b7836 */ /* 0x001fe20000000000 */
[----:B--2---:R0:W-:Y:S04]  /*4880*/  STL [R1+0x90], R24 ;  /* 0x0000901801007387 */ /* 0x0041e80000100800 */
[----:B0-----:R-:W2:Y:S04]  /*4890*/  LDL.LU R24, [R1+0xe00] ;  /* 0x000e000001187983 */ /* 0x001ea80000300800 */
[----:B------:R-:W-:Y:S04]  /*48a0*/  STL [R1+0xb30], R23 ;  /* 0x000b301701007387 */ /* 0x000fe80000100800 */
[----:B------:R0:W-:Y:S02]  /*48b0*/  STL [R1+0xb2c], R6 ;  /* 0x000b2c0601007387 */ /* 0x0001e40000100800 */
[----:B0-----:R-:W-:-:S04]  /*48c0*/  @!P0 LOP3.LUT R6, R7, R6, RZ, 0x3c, !PT ;  /* 0x0000000607068212 */ /* 0x001fc800078e3cff */
[----:B------:R-:W-:Y:S02]  /*48d0*/  @!P0 LOP3.LUT R7, R7, R6, RZ, 0x3c, !PT ;  /* 0x0000000607078212 */ /* 0x000fe400078e3cff */
[----:B------:R-:W-:-:S03]  /*48e0*/  IADD3 R23, P6, PT, R10, R0, RZ ;  /* 0x000000000a177210 */ /* 0x000fc60007fde0ff */
[----:B------:R0:W2:Y:S02]  /*48f0*/  @!P0 LDG.E.U8 R52, desc[UR14][R6.64] ;  /* 0x0000000e06348981 */ /* 0x0000a4000c1e1100 */
[----:B0-----:R-:W-:Y:S02]  /*4900*/  IMAD.X R7, R5, 0x1, R2, P6 ;  /* 0x0000000105077824 */ /* 0x001fe400030e0602 */
[----:B------:R-:W-:-:S05]  /*4910*/  @!P4 IMAD.MOV.U32 R6, RZ, RZ, R23 ;  /* 0x000000ffff06c224 */ /* 0x000fca00078e0017 */
[----:B------:R0:W3:Y:S01]  /*4920*/  @!P4 LDG.E.U8 R22, desc[UR14][R6.64] ;  /* 0x0000000e0616c981 */ /* 0x0000e2000c1e1100 */
[----:B------:R-:W-:Y:S02]  /*4930*/  ISETP.GE.U32.AND P3, PT, R11, 0x7fffff76, PT ;  /* 0x7fffff760b00780c */ /* 0x000fe40003f66070 */
[----:B------:R-:W1:Y:S01]  /*4940*/  LDC R11, c[0x0][0x3a0] ;  /* 0x0000e800ff0b7b82 */ /* 0x000e620000000800 */
[----:B------:R0:W-:Y:S01]  /*4950*/  STL [R1+0xba8], R23 ;  /* 0x000ba81701007387 */ /* 0x0001e20000100800 */
[----:B-1----:R-:W-:-:S05]  /*4960*/  VIADD R11, R11, 0xffffffed ;  /* 0xffffffed0b0b7836 */ /* 0x002fca0000000000 */
[----:B------:R-:W-:Y:S02]  /*4970*/  ISETP.GE.U32.AND P2, PT, R11, 0x7fffff6e, PT ;  /* 0x7fffff6e0b00780c */ /* 0x000fe40003f46070 */
[----:B------:R-:W1:Y:S02]  /*4980*/  LDC R11, c[0x0][0x3a0] ;  /* 0x0000e800ff0b7b82 */ /* 0x000e640000000800 */
[----:B-1----:R-:W-:-:S05]  /*4990*/  VIADD R11, R11, 0xffffffe5 ;  /* 0xffffffe50b0b7836 */ /* 0x002fca0000000000 */
[----:B------:R-:W-:Y:S02]  /*49a0*/  ISETP.GE.U32.AND P0, PT, R11, 0x7fffff66, PT ;  /* 0x7fffff660b00780c */ /* 0x000fe40003f06070 */
[----:B------:R-:W-:Y:S01]  /*49b0*/  PRMT R11, RZ, 0x7610, R11 ;  /* 0x00007610ff0b7816 */ /* 0x000fe2000000000b */
[----:B--2---:R1:W-:Y:S04]  /*49c0*/  STL [R1+0x8c], R52 ;  /* 0x00008c3401007387 */ /* 0x0043e80000100800 */
[----:B------:R2:W-:Y:S04]  /*49d0*/  STL [R1+0xba4], R7 ;  /* 0x000ba40701007387 */ /* 0x0005e80000100800 */
[----:B0-----:R-:W4:Y:S01]  /*49e0*/  LDL.LU R23, [R1+0xdfc] ;  /* 0x000dfc0001177983 */ /* 0x001f220000300800 */
[----:B-1----:R-:W-:-:S05]  /*49f0*/  IADD3 R52, P6, PT, R10, R3, RZ ;  /* 0x000000030a347210 */ /* 0x002fca0007fde0ff */
[----:B--2---:R-:W-:Y:S02]  /*4a00*/  IMAD.MOV.U32 R7, RZ, RZ, R52 ;  /* 0x000000ffff077224 */ /* 0x004fe400078e0034 */
        /* <DEDUP_REMOVED lines=9> */
[----:B------:R-:W-:-:S05]  /*4aa0*/  IMAD.SHL.U32 R10, R8, 0x2, RZ ;  /* 0x00000002080a7824 */ /* 0x000fca00078e00ff */
        /* <DEDUP_REMOVED lines=350> */
[----:B------:R-:W-:Y:S01]  /*6090*/  @!P2 LOP3.LUT R7, R7, R6, RZ, 0x3c, !PT ;  /* 0x000000060707a212 */ /* 0x000fe200078e3cff */
[----:B------:R-:W-:Y:S01]  /*60a0*/  IMAD.MOV.U32 R15, RZ, RZ, R34 ;  /* 0x000000ffff0f7224 */ /* 0x000fe200078e0022 */
        /* <DEDUP_REMOVED lines=44> */
[-C--:B------:R-:W-:Y:S01]  /*6370*/  @!P4 LOP3.LUT R7, R7, R6.reuse, RZ, 0x3c, !PT ;  /* 0x000000060707c212 */ /* 0x080fe200078e3cff */
[----:B--2---:R1:W-:Y:S04]  /*6380*/  STL [R1+0x8], R32 ;  /* 0x0000082001007387 */ /* 0x0043e80000100800 */
[----:B-1----:R-:W2:Y:S04]  /*6390*/  LDL.LU R32, [R1+0xda0] ;  /* 0x000da00001207983 */ /* 0x002ea80000300800 */
[----:B------:R-:W-:Y:S04]  /*63a0*/  STL [R1+0xb40], R30 ;  /* 0x000b401e01007387 */ /* 0x000fe80000100800 */
[----:B------:R1:W-:Y:S02]  /*63b0*/  STL [R1+0xb3c], R6 ;  /* 0x000b3c0601007387 */ /* 0x0003e40000100800 */
[----:B-1----:R-:W-:-:S04]  /*63c0*/  @!P4 LOP3.LUT R6, R7, R6, RZ, 0x3c, !PT ;  /* 0x000000060706c212 */ /* 0x002fc800078e3cff */
[----:B------:R-:W-:-:S05]  /*63d0*/  @!P4 LOP3.LUT R7, R7, R6, RZ, 0x3c, !PT ;  /* 0x000000060707c212 */ /* 0x000fca00078e3cff */
[----:B------:R1:W2:Y:S01]  /*63e0*/  @!P4 LDG.E.U8 R72, desc[UR14][R6.64] ;  /* 0x0000000e0648c981 */ /* 0x0002a2000c1e1100 */
[----:B------:R-:W-:-:S05]  /*63f0*/  IMAD R10, R8, 0x7a, RZ ;  /* 0x0000007a080a7824 */ /* 0x000fca00078e02ff */
[----:B------:R-:W-:Y:S02]  /*6400*/  SHF.R.S32.HI R5, RZ, 0x1f, R10 ;  /* 0x0000001fff057819 */ /* 0x000fe4000001140a */
[----:B------:R-:W-:-:S05]  /*6410*/  IADD3 R30, P6, PT, R10, R0, RZ ;  /* 0x000000000a1e7210 */ /* 0x000fca0007fde0ff */
[----:B-1----:R-:W-:Y:S01]  /*6420*/  IMAD.X R6, R5, 0x1, R2, P6 ;  /* 0x0000000105067824 */ /* 0x002fe200030e0602 */
[----:B------:R-:W-:Y:S01]  /*6430*/  STL [R1+0xbb8], R30 ;  /* 0x000bb81e01007387 */ /* 0x000fe20000100800 */
[----:B------:R-:W-:Y:S02]  /*6440*/  PRMT R74, RZ, 0x7610, R74 ;  /* 0x00007610ff4a7816 */ /* 0x000fe4000000004a */
[----:B------:R-:W-:Y:S02]  /*6450*/  @!P5 IMAD.MOV.U32 R7, RZ, RZ, R6 ;  /* 0x000000ffff07d224 */ /* 0x000fe400078e0006 */
[----:B0-----:R-:W-:-:S05]  /*6460*/  VIADD R11, R11, 0xffffffec ;  /* 0xffffffec0b0b7836 */ /* 0x001fca0000000000 */
[----:B------:R-:W-:Y:S02]  /*6470*/  ISETP.GE.U32.AND P0, PT, R11, 0x7fffff6d, PT ;  /* 0x7fffff6d0b00780c */ /* 0x000fe40003f06070 */
[----:B------:R-:W0:Y:S01]  /*6480*/  LDC R11, c[0x0][0x3a0] ;  /* 0x0000e800ff0b7b82 */ /* 0x000e220000000800 */
[----:B--2---:R1:W-:Y:S02]  /*6490*/  STL [R1+0xcdc], R72 ;  /* 0x000cdc4801007387 */ /* 0x0043e40000100800 */
[----:B-1----:R-:W-:Y:S02]  /*64a0*/  IMAD.MOV.U32 R72, RZ, RZ, R31 ;  /* 0x000000ffff487224 */ /* 0x002fe400078e001f */
[----:B------:R-:W2:Y:S04]  /*64b0*/  LDL.LU R31, [R1+0xd9c] ;  /* 0x000d9c00011f7983 */ /* 0x000ea80000300800 */
[----:B------:R1:W-:Y:S02]  /*64c0*/  STL [R1+0xbb4], R6 ;  /* 0x000bb40601007387 */ /* 0x0003e40000100800 */
[----:B-1----:R-:W-:-:S02]  /*64d0*/  @!P5 IMAD.MOV.U32 R6, RZ, RZ, R30 ;  /* 0x000000ffff06d224 */ /* 0x002fc400078e001e */
[----:B0-----:R-:W-:Y:S01]  /*64e0*/  VIADD R11, R11, 0xffffffe4 ;  /* 0xffffffe40b0b7836 */ /* 0x001fe20000000000 */
[----:B------:R-:W2:Y:S04]  /*64f0*/  LDL.LU R30, [R1+0xd98] ;  /* 0x000d9800011e7983 */ /* 0x000ea80000300800 */
[----:B------:R0:W2:Y:S01]  /*6500*/  @!P5 LDG.E.U8 R74, desc[UR14][R6.64] ;  /* 0x0000000e064ad981 */ /* 0x0000a2000c1e1100 */
[----:B------:R-:W-:Y:S02]  /*6510*/  ISETP.GE.U32.AND P4, PT, R11, 0x7fffff65, PT ;  /* 0x7fffff650b00780c */ /* 0x000fe40003f86070 */
[----:B------:R-:W-:-:S05]  /*6520*/  IADD3 R11, P6, PT, R10, R3, RZ ;  /* 0x000000030a0b7210 */ /* 0x000fca0007fde0ff */
[----:B0-----:R-:W-:Y:S02]  /*6530*/  IMAD.MOV.U32 R7, RZ, RZ, R11 ;  /* 0x000000ffff077224 */ /* 0x001fe400078e000b */
[----:B------:R-:W-:Y:S01]  /*6540*/  IMAD.X R6, R5, 0x1, R4, P6 ;  /* 0x0000000105067824 */ /* 0x000fe200030e0604 */
[----:B------:R0:W-:Y:S04]  /*6550*/  STL [R1+0xbc0], R11 ;  /* 0x000bc00b01007387 */ /* 0x0001e80000100800 */
[-C--:B------:R-:W-:Y:S01]  /*6560*/  @!P5 LOP3.LUT R7, R7, R6.reuse, RZ, 0x3c, !PT ;  /* 0x000000060707d212 */ /* 0x080fe200078e3cff */
[----:B------:R-:W-:Y:S01]  /*6570*/  IMAD R10, R8, 0x3, RZ ;  /* 0x00000003080a7824 */ /* 0x000fe200078e02ff */
[----:B0-----:R-:W0:Y:S01]  /*6580*/  LDC R11, c[0x0][0x3a0] ;  /* 0x0000e800ff0b7b82 */ /* 0x001e220000000800 */
[----:B--2---:R-:W-:Y:S04]  /*6590*/  STL [R1+0xce0], R74 ;  /* 0x000ce04a01007387 */ /* 0x004fe80000100800 */
[----:B------:R1:W-:Y:S02]  /*65a0*/  STL [R1+0xbbc], R6 ;  /* 0x000bbc0601007387 */ /* 0x0003e40000100800 */
[----:B-1----:R-:W-:-:S04]  /*65b0*/  @!P5 LOP3.LUT R6, R7, R6, RZ, 0x3c, !PT ;  /* 0x000000060706d212 */ /* 0x002fc800078e3cff */
[----:B------:R-:W-:-:S05]  /*65c0*/  @!P5 LOP3.LUT R7, R7, R6, RZ, 0x3c, !PT ;  /* 0x000000060707d212 */ /* 0x000fca00078e3cff */
[----:B------:R1:W2:Y:S01]  /*65d0*/  @!P5 LDG.E.U8 R125, desc[UR14][R6.64] ;  /* 0x0000000e067dd981 */ /* 0x0002a2000c1e1100 */
[----:B------:R-:W-:Y:S01]  /*65e0*/  IMAD.MOV.U32 R74, RZ, RZ, R28 ;  /* 0x000000ffff4a7224 */ /* 0x000fe200078e001c */
[----:B------:R-:W-:Y:S02]  /*65f0*/  SHF.R.S32.HI R5, RZ, 0x1f, R10 ;  /* 0x0000001fff057819 */ /* 0x000fe4000001140a */
[----:B------:R-:W-:-:S05]  /*6600*/  IADD3 R28, P6, PT, R10, R0, RZ ;  /* 0x000000000a1c7210 */ /* 0x000fca0007fde0ff */
[----:B------:R-:W-:Y:S01]  /*6610*/  STL [R1+0x234], R28 ;  /* 0x0002341c01007387 */ /* 0x000fe20000100800 */
[----:B-1----:R-:W-:-:S04]  /*6620*/  IMAD.X R6, R5, 0x1, R2, P6 ;  /* 0x0000000105067824 */ /* 0x002fc800030e0602 */
[----:B------:R-:W-:Y:S01]  /*6630*/  @!P3 IMAD.MOV.U32 R7, RZ, RZ, R6 ;  /* 0x000000ffff07b224 */ /* 0x000fe200078e0006 */
        /* <DEDUP_REMOVED lines=183> */
[----:B------:R-:W-:Y:S02]  /*71b0*/  IMAD.MOV.U32 R111, RZ, RZ, R112 ;  /* 0x000000ffff6f7224 */ /* 0x000fe400078e0070 */
[----:B------:R-:W-:Y:S02]  /*71c0*/  IMAD.MOV.U32 R112, RZ, RZ, R113 ;  /* 0x000000ffff707224 */ /* 0x000fe400078e0071 */
[----:B------:R-:W-:Y:S02]  /*71d0*/  IMAD.MOV.U32 R113, RZ, RZ, R117 ;  /* 0x000000ffff717224 */ /* 0x000fe400078e0075 */
[----:B------:R-:W-:Y:S02]  /*71e0*/  IMAD.MOV.U32 R117, RZ, RZ, R118 ;  /* 0x000000ffff757224 */ /* 0x000fe400078e0076 */
[----:B------:R-:W-:Y:S02]  /*71f0*/  IMAD.MOV.U32 R118, RZ, RZ, R119 ;  /* 0x000000ffff767224 */ /* 0x000fe400078e0077 */
[----:B------:R-:W-:Y:S01]  /*7200*/  IMAD.MOV.U32 R119, RZ, RZ, R15 ;  /* 0x000000ffff777224 */ /* 0x000fe200078e000f */
[----:B------:R-:W-:Y:S01]  /*7210*/  SHF.R.S32.HI R5, RZ, 0x1f, R10 ;  /* 0x0000001fff057819 */ /* 0x000fe2000001140a */
[----:B------:R-:W-:Y:S01]  /*7220*/  IMAD.MOV.U32 R15, RZ, RZ, R58 ;  /* 0x000000ffff0f7224 */ /* 0x000fe200078e003a */
[----:B------:R-:W-:-:S05]  /*7230*/  IADD3 R58, P6, PT, R10, R0, RZ ;  /* 0x000000000a3a7210 */ /* 0x000fca0007fde0ff */
[----:B-1----:R-:W-:Y:S01]  /*7240*/  IMAD.X R6, R5, 0x1, R2, P6 ;  /* 0x0000000105067824 */ /* 0x002fe200030e0602 */
[----:B------:R-:W-:Y:S03]  /*7250*/  STL [R1+0x7cc], R58 ;  /* 0x0007cc3a01007387 */ /* 0x000fe60000100800 */
        /* <DEDUP_REMOVED lines=25> */
[----:B-1----:R-:W-:Y:S02]  /*73f0*/  IMAD.MOV.U32 R7, RZ, RZ, R68 ;  /* 0x000000ffff077224 */ /* 0x002fe400078e0044 */
[----:B------:R-:W-:Y:S01]  /*7400*/  IMAD.X R6, R5, 0x1, R2, P6 ;  /* 0x0000000105067824 */ /* 0x000fe200030e0602 */
[----:B------:R1:W-:Y:S04]  /*7410*/  STL [R1+0x84c], R68 ;  /* 0x00084c4401007387 */ /* 0x0003e80000100800 */
[-C--:B------:R-:W-:Y:S01]  /*7420*/  @!P4 LOP3.LUT R7, R7, R6.reuse, RZ, 0x3c, !PT ;  /* 0x000000060707c212 */ /* 0x080fe200078e3cff */
[----:B-1----:R-:W3:Y:S04]  /*7430*/  LDL.LU R68, [R1+0xd54] ;  /* 0x000d540001447983 */ /* 0x002ee80000300800 */
[----:B--2---:R-:W-:Y:S04]  /*7440*/  STL [R1+0xd24], R108 ;  /* 0x000d246c01007387 */ /* 0x004fe80000100800 */
[----:B------:R1:W-:Y:S02]  /*7450*/  STL [R1+0x848], R6 ;  /* 0x0008480601007387 */ /* 0x0003e40000100800 */
[----:B-1----:R-:W-:-:S04]  /*7460*/  @!P4 LOP3.LUT R6, R7, R6, RZ, 0x3c, !PT ;  /* 0x000000060706c212 */ /* 0x002fc800078e3cff */
[----:B------:R-:W-:-:S05]  /*7470*/  @!P4 LOP3.LUT R7, R7, R6, RZ, 0x3c, !PT ;  /* 0x000000060707c212 */ /* 0x000fca00078e3cff */
[----:B------:R1:W2:Y:S01]  /*7480*/  @!P4 LDG.E.U8 R107, desc[UR14][R6.64] ;  /* 0x0000000e066bc981 */ /* 0x0002a2000c1e1100 */
[----:B------:R-:W-:-:S05]  /*7490*/  IADD3 R108, P6, PT, R10, R3, RZ ;  /* 0x000000030a6c7210 */ /* 0x000fca0007fde0ff */
[----:B-1----:R-:W-:Y:S02]  /*74a0*/  IMAD.MOV.U32 R7, RZ, RZ, R108 ;  /* 0x000000ffff077224 */ /* 0x002fe400078e006c */
[----:B------:R-:W-:Y:S01]  /*74b0*/  IMAD.X R6, R5, 0x1, R4, P6 ;  /* 0x0000000105067824 */ /* 0x000fe200030e0604 */
[----:B------:R1:W-:Y:S04]  /*74c0*/  STL [R1+0x854], R108 ;  /* 0x0008546c01007387 */ /* 0x0003e80000100800 */
[----:B------:R-:W-:Y:S01]  /*74d0*/  @!P4 LOP3.LUT R7, R7, R6, RZ, 0x3c, !PT ;  /* 0x000000060707c212 */ /* 0x000fe200078e3cff */
[----:B------:R-:W-:-:S05]  /*74e0*/  IMAD R10, R8, 0x4b, RZ ;  /* 0x0000004b080a7824 */ /* 0x000fca00078e02ff */
[----:B------:R-:W-:Y:S01]  /*74f0*/  SHF.R.S32.HI R5, RZ, 0x1f, R10 ;  /* 0x0000001fff057819 */ /* 0x000fe2000001140a */
[----:B-1----:R-:W1:Y:S01]  /*7500*/  LDC R108, c[0x0][0x3a0] ;  /* 0x0000e800ff6c7b82 */ /* 0x002e620000000800 */
[----:B--2---:R-:W-:Y:S04]  /*7510*/  STL [R1+0xd28], R107 ;  /* 0x000d286b01007387 */ /* 0x004fe80000100800 */
[----:B------:R2:W-:Y:S02]  /*7520*/  STL [R1+0x850], R6 ;  /* 0x0008500601007387 */ /* 0x0005e40000100800 */
[----:B--2---:R-:W-:-:S04]  /*7530*/  @!P4 LOP3.LUT R6, R7, R6, RZ, 0x3c, !PT ;  /* 0x000000060706c212 */ /* 0x004fc800078e3cff */
[----:B------:R-:W-:Y:S02]  /*7540*/  @!P4 LOP3.LUT R7, R7, R6, RZ, 0x3c, !PT ;  /* 0x000000060707c212 */ /* 0x000fe400078e3cff */
[----:B------:R-:W-:-:S03]  /*7550*/  IADD3 R107, P6, PT, R10, R0, RZ ;  /* 0x000000000a6b7210 */ /* 0x000fc60007fde0ff */
[----:B------:R2:W3:Y:S02]  /*7560*/  @!P4 LDG.E.U8 R106, desc[UR14][R6.64] ;  /* 0x0000000e066ac981 */ /* 0x0004e4000c1e1100 */
[----:B--2---:R-:W-:Y:S02]  /*7570*/  IMAD.X R7, R5, 0x1, R2, P6 ;  /* 0x0000000105077824 */ /* 0x004fe400030e0602 */
[----:B------:R-:W-:-:S05]  /*7580*/  @!P5 IMAD.MOV.U32 R6, RZ, RZ, R107 ;  /* 0x000000ffff06d224 */ /* 0x000fca00078e006b */
[----:B------:R2:W4:Y:S04]  /*7590*/  @!P5 LDG.E.U8 R105, desc[UR14][R6.64] ;  /* 0x0000000e0669d981 */ /* 0x000528000c1e1100 */
[----:B------:R-:W-:Y:S04]  /*75a0*/  STL [R1+0x8cc], R107 ;  /* 0x0008cc6b01007387 */ /* 0x000fe80000100800 */
[----:B---3--:R3:W-:Y:S04]  /*75b0*/  STL [R1+0xd2c], R106 ;  /* 0x000d2c6a01007387 */ /* 0x0087e80000100800 */
[----:B------:R2:W-:Y:S01]  /*75c0*/  STL [R1+0x8c8], R7 ;  /* 0x0008c80701007387 */ /* 0x0005e20000100800 */
[----:B---3--:R-:W-:Y:S01]  /*75d0*/  IADD3 R106, P6, PT, R10, R3, RZ ;  /* 0x000000030a6a7210 */ /* 0x008fe20007fde0ff */
[----:B------:R-:W-:-:S04]  /*75e0*/  IMAD R10, R8, 0x53, RZ ;  /* 0x00000053080a7824 */ /* 0x000fc800078e02ff */
[----:B--2---:R-:W-:Y:S01]  /*75f0*/  IMAD.X R7, R5, 0x1, R4, P6 ;  /* 0x0000000105077824 */ /* 0x004fe200030e0604 */
[----:B------:R-:W-:Y:S02]  /*7600*/  SHF.R.S32.HI R5, RZ, 0x1f, R10 ;  /* 0x0000001fff057819 */ /* 0x000fe4000001140a */
[----:B------:R-:W-:Y:S01]  /*7610*/  IADD3 R107, P6, PT, R10, R0, RZ ;  /* 0x000000000a6b7210 */ /* 0x000fe20007fde0ff */
[----:B------:R-:W-:Y:S01]  /*7620*/  @!P5 IMAD.MOV.U32 R6, RZ, RZ, R106 ;  /* 0x000000ffff06d224 */ /* 0x000fe200078e006a */
[----:B------:R-:W-:Y:S04]  /*7630*/  STL [R1+0x8d4], R106 ;  /* 0x0008d46a01007387 */ /* 0x000fe80000100800 */
[----:B----4-:R2:W-:Y:S04]  /*7640*/  STL [R1+0xd30], R105 ;  /* 0x000d306901007387 */ /* 0x0105e80000100800 */
[----:B------:R3:W4:Y:S01]  /*7650*/  @!P5 LDG.E.U8 R104, desc[UR14][R6.64] ;  /* 0x0000000e0668d981 */ /* 0x000722000c1e1100 */
[----:B--2---:R-:W-:-:S03]  /*7660*/  IMAD.X R105, R5, 0x1, R2, P6 ;  /* 0x0000000105697824 */ /* 0x004fc600030e0602 */
[----:B------:R2:W-:Y:S01]  /*7670*/  STL [R1+0x8d0], R7 ;  /* 0x0008d00701007387 */ /* 0x0005e20000100800 */
[----:B---3--:R-:W-:Y:S02]  /*7680*/  @!P3 IMAD.MOV.U32 R6, RZ, RZ, R107 ;  /* 0x000000ffff06b224 */ /* 0x008fe400078e006b */
[----:B--2---:R-:W-:-:S05]  /*7690*/  @!P3 IMAD.MOV.U32 R7, RZ, RZ, R105 ;  /* 0x000000ffff07b224 */ /* 0x004fca00078e0069 */
[----:B------:R2:W3:Y:S01]  /*76a0*/  @!P3 LDG.E.U8 R103, desc[UR14][R6.64] ;  /* 0x0000000e0667b981 */ /* 0x0004e2000c1e1100 */
[----:B------:R-:W-:Y:S01]  /*76b0*/  IADD3 R106, P6, PT, R10, R3, RZ ;  /* 0x000000030a6a7210 */ /* 0x000fe20007fde0ff */
[----:B------:R-:W-:Y:S02]  /*76c0*/  IMAD R10, R8, 0x5b, RZ ;  /* 0x0000005b080a7824 */ /* 0x000fe400078e02ff */
[----:B------:R-:W-:Y:S02]  /*76d0*/  STL [R1+0x94c], R107 ;  /* 0x00094c6b01007387 */ /* 0x000fe40000100800 */
[----:B--2---:R-:W-:Y:S02]  /*76e0*/  @!P3 IMAD.MOV.U32 R6, RZ, RZ, R106 ;  /* 0x000000ffff06b224 */ /* 0x004fe400078e006a */
[----:B----4-:R2:W-:Y:S04]  /*76f0*/  STL [R1+0xd34], R104 ;  /* 0x000d346801007387 */ /* 0x0105e80000100800 */
[----:B------:R4:W-:Y:S01]  /*7700*/  STL [R1+0x948], R105 ;  /* 0x0009486901007387 */ /* 0x0009e20000100800 */
[----:B--2---:R-:W-:Y:S01]  /*7710*/  IMAD.X R104, R5, 0x1, R4, P6 ;  /* 0x0000000105687824 */ /* 0x004fe200030e0604 */
[----:B------:R-:W-:-:S02]  /*7720*/  SHF.R.S32.HI R5, RZ, 0x1f, R10 ;  /* 0x0000001fff057819 */ /* 0x000fc4000001140a */
[----:B----4-:R-:W-:Y:S01]  /*7730*/  IADD3 R105, P6, PT, R10, R0, RZ ;  /* 0x000000000a697210 */ /* 0x010fe20007fde0ff */
[----:B------:R-:W-:Y:S01]  /*7740*/  @!P3 IMAD.MOV.U32 R7, RZ, RZ, R104 ;  /* 0x000000ffff07b224 */ /* 0x000fe200078e0068 */
[----:B------:R-:W-:Y:S04]  /*7750*/  STL [R1+0x954], R106 ;  /* 0x0009546a01007387 */ /* 0x000fe80000100800 */
[----:B------:R2:W4:Y:S04]  /*7760*/  @!P3 LDG.E.U8 R102, desc[UR14][R6.64] ;  /* 0x0000000e0666b981 */ /* 0x000528000c1e1100 */
[----:B---3--:R3:W-:Y:S04]  /*7770*/  STL [R1+0xd38], R103 ;  /* 0x000d386701007387 */ /* 0x0087e80000100800 */
[----:B------:R0:W-:Y:S01]  /*7780*/  STL [R1+0x950], R104 ;  /* 0x0009506801007387 */ /* 0x0001e20000100800 */
[----:B--2---:R-:W-:-:S02]  /*7790*/  @!P2 IMAD.MOV.U32 R6, RZ, RZ, R105 ;  /* 0x000000ffff06a224 */ /* 0x004fc400078e0069 */
[----:B---3--:R-:W-:Y:S01]  /*77a0*/  IMAD.X R103, R5, 0x1, R2, P6 ;  /* 0x0000000105677824 */ /* 0x008fe200030e0602 */
[----:B0-----:R-:W-:-:S03]  /*77b0*/  IADD3 R104, P6, PT, R10, R3, RZ ;  /* 0x000000030a687210 */ /* 0x001fc60007fde0ff */
[----:B------:R-:W-:Y:S01]  /*77c0*/  @!P2 IMAD.MOV.U32 R7, RZ, RZ, R103 ;  /* 0x000000ffff07a224 */ /* 0x000fe200078e0067 */
[----:B------:R0:W-:Y:S04]  /*77d0*/  STL [R1+0x9cc], R105 ;  /* 0x0009cc6901007387 */ /* 0x0001e80000100800 */
[----:B------:R2:W3:Y:S01]  /*77e0*/  @!P2 LDG.E.U8 R101, desc[UR14][R6.64] ;  /* 0x0000000e0665a981 */ /* 0x0004e2000c1e1100 */
[----:B0-----:R-:W-:Y:S02]  /*77f0*/  IMAD.X R105, R5, 0x1, R4, P6 ;  /* 0x0000000105697824 */ /* 0x001fe400030e0604 */
[----:B--2---:R-:W-:Y:S02]  /*7800*/  @!P2 IMAD.MOV.U32 R6, RZ, RZ, R104 ;  /* 0x000000ffff06a224 */ /* 0x004fe400078e0068 */
[----:B------:R-:W-:-:S05]  /*7810*/  @!P2 IMAD.MOV.U32 R7, RZ, RZ, R105 ;  /* 0x000000ffff07a224 */ /* 0x000fca00078e0069 */
[----:B------:R0:W2:Y:S01]  /*7820*/  @!P2 LDG.E.U8 R100, desc[UR14][R6.64] ;  /* 0x0000000e0664a981 */ /* 0x0000a2000c1e1100 */
[----:B------:R-:W-:Y:S02]  /*7830*/  VIADD R11, R11, 0xffffff9c ;  /* 0xffffff9c0b0b7836 */ /* 0x000fe40000000000 */
[----:B------:R-:W-:-:S03]  /*7840*/  IMAD R10, R8, 0x63, RZ ;  /* 0x00000063080a7824 */ /* 0x000fc600078e02ff */
[----:B------:R-:W-:Y:S02]  /*7850*/  ISETP.GE.U32.AND P0, PT, R11, 0x7fffff1d, PT ;  /* 0x7fffff1d0b00780c */ /* 0x000fe40003f06070 */
[----:B------:R-:W-:Y:S01]  /*7860*/  SHF.R.S32.HI R5, RZ, 0x1f, R10 ;  /* 0x0000001fff057819 */ /* 0x000fe2000001140a */
[----:B-1----:R-:W-:-:S05]  /*7870*/  VIADD R11, R108, 0xffffff94 ;  /* 0xffffff946c0b7836 */ /* 0x002fca0000000000 */
[----:B------:R-:W-:Y:S01]  /*7880*/  ISETP.GE.U32.AND P4, PT, R11, 0x7fffff15, PT ;  /* 0x7fffff150b00780c */ /* 0x000fe20003f86070 */
[----:B----4-:R1:W-:Y:S04]  /*7890*/  STL [R1+0xd3c], R102 ;  /* 0x000d3c6601007387 */ /* 0x0103e80000100800 */
[----:B------:R4:W-:Y:S04]  /*78a0*/  STL [R1+0x9c8], R103 ;  /* 0x0009c86701007387 */ /* 0x0009e80000100800 */
[----:B------:R0:W-:Y:S01]  /*78b0*/  STL [R1+0x9d4], R104 ;  /* 0x0009d46801007387 */ /* 0x0001e20000100800 */
[----:B------:R-:W-:Y:S01]  /*78c0*/  VIADD R11, R108, 0xffffff8c ;  /* 0xffffff8c6c0b7836 */ /* 0x000fe20000000000 */
[----:B-1----:R-:W1:Y:S01]  /*78d0*/  LDC R102, c[0x0][0x3a0] ;  /* 0x0000e800ff667b82 */ /* 0x002e620000000800 */
[----:B----4-:R-:W-:-:S05]  /*78e0*/  IADD3 R103, P6, PT, R10, R0, RZ ;  /* 0x000000000a677210 */ /* 0x010fca0007fde0ff */
[C---:B0-----:R-:W-:Y:S01]  /*78f0*/  IMAD.X R104, R5.reuse, 0x1, R2, P6 ;  /* 0x0000000105687824 */ /* 0x041fe200030e0602 */
[----:B---3--:R0:W-:Y:S01]  /*7900*/  STL [R1+0xd40], R101 ;  /* 0x000d406501007387 */ /* 0x0081e20000100800 */
[----:B------:R-:W-:Y:S02]  /*7910*/  @!P0 IMAD.MOV.U32 R6, RZ, RZ, R103 ;  /* 0x000000ffff068224 */ /* 0x000fe400078e0067 */
[----:B------:R-:W-:Y:S01]  /*7920*/  @!P0 IMAD.MOV.U32 R7, RZ, RZ, R104 ;  /* 0x000000ffff078224 */ /* 0x000fe200078e0068 */
[----:B------:R-:W-:Y:S01]  /*7930*/  STL [R1+0x9d0], R105 ;  /* 0x0009d06901007387 */ /* 0x000fe20000100800 */
[----:B0-----:R-:W-:Y:S01]  /*7940*/  IADD3 R101, P6, PT, R10, R3, RZ ;  /* 0x000000030a657210 */ /* 0x001fe20007fde0ff */
[----:B------:R-:W-:Y:S02]  /*7950*/  IMAD R10, R8, 0x6b, RZ ;  /* 0x0000006b080a7824 */ /* 0x000fe400078e02ff */
[----:B------:R0:W-:Y:S04]  /*7960*/  STL [R1+0xa4c], R103 ;  /* 0x000a4c6701007387 */ /* 0x0001e80000100800 */
[----:B------:R3:W4:Y:S04]  /*7970*/  @!P0 LDG.E.U8 R99, desc[UR14][R6.64] ;  /* 0x0000000e06638981 */ /* 0x000728000c1e1100 */
[----:B--2---:R2:W-:Y:S01]  /*7980*/  STL [R1+0xd44], R100 ;  /* 0x000d446401007387 */ /* 0x0045e20000100800 */
[----:B0-----:R-:W-:Y:S01]  /*7990*/  IMAD.X R103, R5, 0x1, R4, P6 ;  /* 0x0000000105677824 */ /* 0x001fe200030e0604 */
[----:B------:R-:W-:-:S02]  /*79a0*/  SHF.R.S32.HI R5, RZ, 0x1f, R10 ;  /* 0x0000001fff057819 */ /* 0x000fc4000001140a */
[----:B------:R-:W-:Y:S01]  /*79b0*/  STL [R1+0xa48], R104 ;  /* 0x000a486801007387 */ /* 0x000fe20000100800 */
[----:B---3--:R-:W-:Y:S01]  /*79c0*/  @!P0 IMAD.MOV.U32 R6, RZ, RZ, R101 ;  /* 0x000000ffff068224 */ /* 0x008fe200078e0065 */
[----:B--2---:R-:W-:Y:S01]  /*79d0*/  IADD3 R100, P6, PT, R10, R0, RZ ;  /* 0x000000000a647210 */ /* 0x004fe20007fde0ff */
[----:B------:R-:W-:Y:S01]  /*79e0*/  @!P0 IMAD.MOV.U32 R7, RZ, RZ, R103 ;  /* 0x000000ffff078224 */ /* 0x000fe200078e0067 */
[----:B------:R0:W-:Y:S04]  /*79f0*/  STL [R1+0xa54], R101 ;  /* 0x000a546501007387 */ /* 0x0001e80000100800 */
[----:B------:R2:W3:Y:S01]  /*7a00*/  @!P0 LDG.E.U8 R98, desc[UR14][R6.64] ;  /* 0x0000000e06628981 */ /* 0x0004e2000c1e1100 */
[----:B0-----:R-:W-:Y:S02]  /*7a10*/  IMAD.X R101, R5, 0x1, R2, P6 ;  /* 0x0000000105657824 */ /* 0x001fe400030e0602 */
[----:B--2---:R-:W-:-:S02]  /*7a20*/  @!P4 IMAD.MOV.U32 R6, RZ, RZ, R100 ;  /* 0x000000ffff06c224 */ /* 0x004fc400078e0064 */
[----:B------:R-:W-:-:S05]  /*7a30*/  @!P4 IMAD.MOV.U32 R7, RZ, RZ, R101 ;  /* 0x000000ffff07c224 */ /* 0x000fca00078e0065 */
[----:B------:R0:W2:Y:S01]  /*7a40*/  @!P4 LDG.E.U8 R97, desc[UR14][R6.64] ;  /* 0x0000000e0661c981 */ /* 0x0000a2000c1e1100 */
[----:B------:R-:W-:Y:S01]  /*7a50*/  ISETP.GE.U32.AND P5, PT, R11, 0x7fffff0d, PT ;  /* 0x7fffff0d0b00780c */ /* 0x000fe20003fa6070 */
[----:B------:R-:W-:-:S05]  /*7a60*/  VIADD R11, R108, 0xffffff84 ;  /* 0xffffff846c0b7836 */ /* 0x000fca0000000000 */
[----:B------:R-:W-:Y:S01]  /*7a70*/  ISETP.GE.U32.AND P3, PT, R11, 0x7fffff05, PT ;  /* 0x7fffff050b00780c */ /* 0x000fe20003f66070 */
[----:B-1----:R-:W-:-:S05]  /*7a80*/  VIADD R11, R102, 0xfffffffb ;  /* 0xfffffffb660b7836 */ /* 0x002fca0000000000 */
[----:B------:R-:W-:Y:S01]  /*7a90*/  ISETP.GE.U32.AND P2, PT, R11, 0x7fffff7c, PT ;  /* 0x7fffff7c0b00780c */ /* 0x000fe20003f46070 */
[----:B------:R-:W-:-:S05]  /*7aa0*/  VIADD R11, R102, 0xfffffff3 ;  /* 0xfffffff3660b7836 */ /* 0x000fca0000000000 */
[----:B------:R-:W-:Y:S01]  /*7ab0*/  ISETP.GE.U32.AND P0, PT, R11, 0x7fffff74, PT ;  /* 0x7fffff740b00780c */ /* 0x000fe20003f06070 */
[----:B------:R-:W-:Y:S01]  /*7ac0*/  VIADD R11, R102, 0xffffffeb ;  /* 0xffffffeb660b7836 */ /* 0x000fe20000000000 */
[----:B------:R-:W-:Y:S02]  /*7ad0*/  PRMT R88, RZ, 0x7610, R88 ;  /* 0x00007610ff587816 */ /* 0x000fe40000000058 */
[----:B------:R-:W-:Y:S02]  /*7ae0*/  PRMT R87, RZ, 0x7610, R87 ;  /* 0x00007610ff577816 */ /* 0x000fe40000000057 */
[----:B------:R-:W-:Y:S02]  /*7af0*/  PRMT R86, RZ, 0x7610, R86 ;  /* 0x00007610ff567816 */ /* 0x000fe40000000056 */
[----:B------:R-:W-:Y:S02]  /*7b00*/  PRMT R85, RZ, 0x7610, R85 ;  /* 0x00007610ff557816 */ /* 0x000fe40000000055 */
[----:B------:R-:W-:-:S02]  /*7b10*/  PRMT R84, RZ, 0x7610, R84 ;  /* 0x00007610ff547816 */ /* 0x000fc40000000054 */
[----:B------:R-:W-:Y:S02]  /*7b20*/  PRMT R83, RZ, 0x7610, R83 ;  /* 0x00007610ff537816 */ /* 0x000fe40000000053 */
        /* <DEDUP_REMOVED lines=17> */
[----:B------:R-:W-:Y:S01]  /*7c40*/  PRMT R19, RZ, 0x7610, R19 ;  /* 0x00007610ff137816 */ /* 0x000fe20000000013 */
[----:B----4-:R1:W-:Y:S04]  /*7c50*/  STL [R1+0xd48], R99 ;  /* 0x000d486301007387 */ /* 0x0103e80000100800 */
[----:B------:R-:W-:Y:S01]  /*7c60*/  STL [R1+0xa50], R103 ;  /* 0x000a506701007387 */ /* 0x000fe20000100800 */
[----:B-1----:R-:W-:Y:S01]  /*7c70*/  IADD3 R99, P6, PT, R10, R3, RZ ;  /* 0x000000030a637210 */ /* 0x002fe20007fde0ff */
[----:B------:R-:W-:Y:S02]  /*7c80*/  IMAD R10, R8, 0x73, RZ ;  /* 0x00000073080a7824 */ /* 0x000fe400078e02ff */
[----:B------:R1:W-:Y:S02]  /*7c90*/  STL [R1+0xacc], R100 ;  /* 0x000acc6401007387 */ /* 0x0003e40000100800 */
[----:B0-----:R-:W-:-:S02]  /*7ca0*/  @!P4 IMAD.MOV.U32 R6, RZ, RZ, R99 ;  /* 0x000000ffff06c224 */ /* 0x001fc400078e0063 */
[----:B---3--:R0:W-:Y:S01]  /*7cb0*/  STL [R1+0xd4c], R98 ;  /* 0x000d4c6201007387 */ /* 0x0081e20000100800 */
[----:B-1----:R-:W-:Y:S01]  /*7cc0*/  IMAD.X R100, R5, 0x1, R4, P6 ;  /* 0x0000000105647824 */ /* 0x002fe200030e0604 */
[----:B------:R-:W-:Y:S02]  /*7cd0*/  SHF.R.S32.HI R5, RZ, 0x1f, R10 ;  /* 0x0000001fff057819 */ /* 0x000fe4000001140a */
[----:B------:R-:W-:Y:S01]  /*7ce0*/  STL [R1+0xac8], R101 ;  /* 0x000ac86501007387 */ /* 0x000fe20000100800 */
[----:B------:R-:W-:Y:S01]  /*7cf0*/  @!P4 IMAD.MOV.U32 R7, RZ, RZ, R100 ;  /* 0x000000ffff07c224 */ /* 0x000fe200078e0064 */
[----:B0-----:R-:W-:Y:S02]  /*7d00*/  IADD3 R98, P6, PT, R10, R0, RZ ;  /* 0x000000000a627210 */ /* 0x001fe40007fde0ff */
[----:B------:R0:W-:Y:S04]  /*7d10*/  STL [R1+0xad4], R99 ;  /* 0x000ad46301007387 */ /* 0x0001e80000100800 */
[----:B------:R1:W3:Y:S04]  /*7d20*/  @!P4 LDG.E.U8 R96, desc[UR14][R6.64] ;  /* 0x0000000e0660c981 */ /* 0x0002e8000c1e1100 */
[----:B--2---:R2:W-:Y:S01]  /*7d30*/  STL [R1+0xd50], R97 ;  /* 0x000d506101007387 */ /* 0x0045e20000100800 */
[----:B0-----:R-:W-:-:S03]  /*7d40*/  IMAD.X R99, R5, 0x1, R2, P6 ;  /* 0x0000000105637824 */ /* 0x001fc600030e0602 */
[----:B------:R-:W-:Y:S01]  /*7d50*/  STL [R1+0xad0], R100 ;  /* 0x000ad06401007387 */ /* 0x000fe20000100800 */
[----:B-1----:R-:W-:Y:S01]  /*7d60*/  @!P5 IMAD.MOV.U32 R6, RZ, RZ, R98 ;  /* 0x000000ffff06d224 */ /* 0x002fe200078e0062 */
[----:B--2---:R-:W-:Y:S01]  /*7d70*/  IADD3 R97, P6, PT, R10, R3, RZ ;  /* 0x000000030a617210 */ /* 0x004fe20007fde0ff */
[----:B------:R-:W-:Y:S01]  /*7d80*/  IMAD R10, R8, 0x7b, RZ ;  /* 0x0000007b080a7824 */ /* 0x000fe200078e02ff */
[----:B------:R-:W-:Y:S01]  /*7d90*/  STL [R1+0xb48], R98 ;  /* 0x000b486201007387 */ /* 0x000fe20000100800 */
[----:B------:R-:W-:-:S03]  /*7da0*/  @!P5 IMAD.MOV.U32 R7, RZ, RZ, R99 ;  /* 0x000000ffff07d224 */ /* 0x000fc600078e0063 */
[----:B------:R0:W-:Y:S04]  /*7db0*/  STL [R1+0xb44], R99 ;  /* 0x000b446301007387 */ /* 0x0001e80000100800 */
[----:B------:R1:W2:Y:S01]  /*7dc0*/  @!P5 LDG.E.U8 R95, desc[UR14][R6.64] ;  /* 0x0000000e065fd981 */ /* 0x0002a2000c1e1100 */
[----:B0-----:R-:W-:Y:S01]  /*7dd0*/  IMAD.X R99, R5, 0x1, R4, P6 ;  /* 0x0000000105637824 */ /* 0x001fe200030e0604 */
[----:B------:R-:W-:Y:S02]  /*7de0*/  SHF.R.S32.HI R5, RZ, 0x1f, R10 ;  /* 0x0000001fff057819 */ /* 0x000fe4000001140a */
[----:B------:R-:W-:Y:S01]  /*7df0*/  IADD3 R98, P6, PT, R10, R0, RZ ;  /* 0x000000000a627210 */ /* 0x000fe20007fde0ff */
[----:B------:R-:W-:Y:S01]  /*7e00*/  STL [R1+0xb50], R97 ;  /* 0x000b506101007387 */ /* 0x000fe20000100800 */
[----:B-1----:R-:W-:-:S02]  /*7e10*/  @!P5 IMAD.MOV.U32 R6, RZ, RZ, R97 ;  /* 0x000000ffff06d224 */ /* 0x002fc400078e0061 */
[----:B------:R-:W-:Y:S01]  /*7e20*/  @!P5 IMAD.MOV.U32 R7, RZ, RZ, R99 ;  /* 0x000000ffff07d224 */ /* 0x000fe200078e0063 */
[----:B------:R0:W-:Y:S04]  /*7e30*/  STL [R1+0xb4c], R99 ;  /* 0x000b4c6301007387 */ /* 0x0001e80000100800 */
[----:B------:R1:W4:Y:S01]  /*7e40*/  @!P5 LDG.E.U8 R94, desc[UR14][R6.64] ;  /* 0x0000000e065ed981 */ /* 0x000322000c1e1100 */
[----:B0-----:R-:W-:Y:S01]  /*7e50*/  IMAD.X R99, R5, 0x1, R2, P6 ;  /* 0x0000000105637824 */ /* 0x001fe200030e0602 */
[----:B------:R-:W-:Y:S01]  /*7e60*/  IADD3 R97, P6, PT, R10, R3, RZ ;  /* 0x000000030a617210 */ /* 0x000fe20007fde0ff */
[----:B------:R-:W-:Y:S01]  /*7e70*/  IMAD.SHL.U32 R10, R8, 0x4, RZ ;  /* 0x00000004080a7824 */ /* 0x000fe200078e00ff */
[----:B------:R-:W-:Y:S01]  /*7e80*/  STL [R1+0xbc8], R98 ;  /* 0x000bc86201007387 */ /* 0x000fe20000100800 */
[----:B-1----:R-:W-:-:S02]  /*7e90*/  @!P3 IMAD.MOV.U32 R6, RZ, RZ, R98 ;  /* 0x000000ffff06b224 */ /* 0x002fc400078e0062 */
[----:B------:R-:W-:Y:S01]  /*7ea0*/  @!P3 IMAD.MOV.U32 R7, RZ, RZ, R99 ;  /* 0x000000ffff07b224 */ /* 0x000fe200078e0063 */
        /* <DEDUP_REMOVED lines=9> */
[----:B------:R1:W2:Y:S01]  /*7f40*/  @!P3 LDG.E.U8 R92, desc[UR14][R6.64] ;  /* 0x0000000e065cb981 */ /* 0x0002a2000c1e1100 */
[----:B0-----:R-:W-:Y:S01]  /*7f50*/  IMAD.X R99, R5, 0x1, R2, P6 ;  /* 0x0000000105637824 */ /* 0x001fe200030e0602 */
[----:B------:R-:W-:Y:S01]  /*7f60*/  IADD3 R97, P6, PT, R10, R3, RZ ;  /* 0x000000030a617210 */ /* 0x000fe20007fde0ff */
[----:B------:R-:W-:Y:S01]  /*7f70*/  IMAD R10, R8, 0xc, RZ ;  /* 0x0000000c080a7824 */ /* 0x000fe200078e02ff */
        /* <DEDUP_REMOVED lines=11> */
[----:B------:R0:W-:Y:S01]  /*8030*/  STL [R1+0x248], R99 ;  /* 0x0002486301007387 */ /* 0x0001e20000100800 */
[----:B------:R-:W-:-:S03]  /*8040*/  ISETP.GE.U32.AND P4, PT, R11, 0x7fffff6c, PT ;  /* 0x7fffff6c0b00780c */ /* 0x000fc60003f86070 */
[----:B------:R1:W2:Y:S01]  /*8050*/  @!P2 LDG.E.U8 R90, desc[UR14][R6.64] ;  /* 0x0000000e065aa981 */ /* 0x0002a2000c1e1100 */
[----:B0-----:R-:W-:Y:S01]  /*8060*/  IMAD.X R99, R5, 0x1, R2, P6 ;  /* 0x0000000105637824 */ /* 0x001fe200030e0602 */
[----:B------:R-:W-:Y:S01]  /*8070*/  IADD3 R97, P6, PT, R10, R3, RZ ;  /* 0x000000030a617210 */ /* 0x000fe20007fde0ff */
[----:B------:R-:W-:Y:S01]  /*8080*/  IMAD R10, R8, 0x14, RZ ;  /* 0x00000014080a7824 */ /* 0x000fe200078e02ff */
[----:B------:R-:W-:Y:S01]  /*8090*/  STL [R1+0x2d0], R98 ;  /* 0x0002d06201007387 */ /* 0x000fe20000100800 */
[----:B-1----:R-:W-:Y:S02]  /*80a0*/  @!P0 IMAD.MOV.U32 R6, RZ, RZ, R98 ;  /* 0x000000ffff068224 */ /* 0x002fe400078e0062 */
[----:B------:R-:W-:Y:S01]  /*80b0*/  @!P0 IMAD.MOV.U32 R7, RZ, RZ, R99 ;  /* 0x000000ffff078224 */ /* 0x000fe200078e0063 */
[----:B------:R0:W-:Y:S01]  /*80c0*/  STL [R1+0x2cc], R99 ;  /* 0x0002cc6301007387 */ /* 0x0001e20000100800 */
[----:B------:R-:W-:-:S03]  /*80d0*/  VIADD R11, R102, 0xffffffe3 ;  /* 0xffffffe3660b7836 */ /* 0x000fc60000000000 */
[----:B------:R1:W2:Y:S01]  /*80e0*/  @!P0 LDG.E.U8 R89, desc[UR14][R6.64] ;  /* 0x0000000e06598981 */ /* 0x0002a2000c1e1100 */
[----:B0-----:R-:W-:Y:S01]  /*80f0*/  IMAD.X R99, R5, 0x1, R4, P6 ;  /* 0x0000000105637824 */ /* 0x001fe200030e0604 */
[----:B------:R-:W-:Y:S02]  /*8100*/  SHF.R.S32.HI R5, RZ, 0x1f, R10 ;  /* 0x0000001fff057819 */ /* 0x000fe4000001140a */
[----:B------:R-:W-:Y:S01]  /*8110*/  IADD3 R98, P6, PT, R10, R0, RZ ;  /* 0x000000000a627210 */ /* 0x000fe20007fde0ff */
[----:B------:R-:W-:Y:S01]  /*8120*/  STL [R1+0x2d8], R97 ;  /* 0x0002d86101007387 */ /* 0x000fe20000100800 */
[----:B-1----:R-:W-:Y:S02]  /*8130*/  @!P0 IMAD.MOV.U32 R6, RZ, RZ, R97 ;  /* 0x000000ffff068224 */ /* 0x002fe400078e0061 */
        /* <DEDUP_REMOVED lines=209> */
[----:B------:R-:W-:Y:S01]  /*8e50*/  PRMT R18, RZ, 0x7610, R18 ;  /* 0x00007610ff127816 */ /* 0x000fe20000000012 */
[----:B------:R-:W-:-:S02]  /*8e60*/  VIADD R11, R102, 0xffffff83 ;  /* 0xffffff83660b7836 */ /* 0x000fc40000000000 */
        /* <DEDUP_REMOVED lines=8> */
[----:B------:R-:W-:-:S02]  /*8ef0*/  ISETP.GE.U32.AND P2, PT, R11, 0x7fffff04, PT ;  /* 0x7fffff040b00780c */ /* 0x000fc40003f46070 */
[----:B------:R-:W-:Y:S01]  /*8f00*/  PRMT R25, RZ, 0x7610, R25 ;  /* 0x00007610ff197816 */ /* 0x000fe20000000019 */
        /* <DEDUP_REMOVED lines=288> */
[----:B------:R-:W-:-:S03]  /*a110*/  PRMT R28, RZ, 0x7610, R28 ;  /* 0x00007610ff1c7816 */ /* 0x000fc6000000001c */
        /* <DEDUP_REMOVED lines=8> */
[----:B------:R-:W-:Y:S01]  /*a1a0*/  VIADD R11, R102, 0xffffff8a ;  /* 0xffffff8a660b7836 */ /* 0x000fe20000000000 */
[----:B------:R-:W-:-:S02]  /*a1b0*/  PRMT R27, RZ, 0x7610, R27 ;  /* 0x00007610ff1b7816 */ /* 0x000fc4000000001b */
[----:B------:R1:W2:Y:S01]  /*a1c0*/  @!P5 LDG.E.U8 R28, desc[UR14][R6.64] ;  /* 0x0000000e061cd981 */ /* 0x0002a2000c1e1100 */
[----:B0-----:R-:W-:Y:S01]  /*a1d0*/  IMAD.X R99, R5, 0x1, R2, P6 ;  /* 0x0000000105637824 */ /* 0x001fe200030e0602 */
[----:B------:R-:W-:Y:S02]  /*a1e0*/  IADD3 R97, P6, PT, R10, R3, RZ ;  /* 0x000000030a617210 */ /* 0x000fe40007fde0ff */
[----:B------:R-:W-:Y:S01]  /*a1f0*/  STL [R1+0xaec], R98 ;  /* 0x000aec6201007387 */ /* 0x000fe20000100800 */
[----:B------:R-:W-:Y:S02]  /*a200*/  IMAD R10, R8, 0x75, RZ ;  /* 0x00000075080a7824 */ /* 0x000fe400078e02ff */
[----:B-1----:R-:W-:Y:S01]  /*a210*/  @!P3 IMAD.MOV.U32 R6, RZ, RZ, R98 ;  /* 0x000000ffff06b224 */ /* 0x002fe200078e0062 */
[----:B------:R0:W-:Y:S01]  /*a220*/  STL [R1+0xae8], R99 ;  /* 0x000ae86301007387 */ /* 0x0001e20000100800 */
[----:B------:R-:W-:Y:S01]  /*a230*/  @!P3 IMAD.MOV.U32 R7, RZ, RZ, R99 ;  /* 0x000000ffff07b224 */ /* 0x000fe200078e0063 */
[----:B------:R-:W-:-:S02]  /*a240*/  ISETP.GE.U32.AND P2, PT, R11, 0x7fffff0b, PT ;  /* 0x7fffff0b0b00780c */ /* 0x000fc40003f46070 */
[----:B------:R-:W-:Y:S02]  /*a250*/  PRMT R26, RZ, 0x7610, R26 ;  /* 0x00007610ff1a7816 */ /* 0x000fe4000000001a */
[----:B------:R1:W2:Y:S01]  /*a260*/  @!P3 LDG.E.U8 R27, desc[UR14][R6.64] ;  /* 0x0000000e061bb981 */ /* 0x0002a2000c1e1100 */
[----:B0-----:R-:W-:Y:S01]  /*a270*/  IMAD.X R99, R5, 0x1, R4, P6 ;  /* 0x0000000105637824 */ /* 0x001fe200030e0604 */
[----:B------:R-:W-:Y:S02]  /*a280*/  SHF.R.S32.HI R5, RZ, 0x1f, R10 ;  /* 0x0000001fff057819 */ /* 0x000fe4000001140a */
[----:B------:R-:W-:Y:S01]  /*a290*/  IADD3 R98, P6, PT, R10, R0, RZ ;  /* 0x000000000a627210 */ /* 0x000fe20007fde0ff */
[----:B-1----:R-:W-:Y:S02]  /*a2a0*/  @!P3 IMAD.MOV.U32 R6, RZ, RZ, R97 ;  /* 0x000000ffff06b224 */ /* 0x002fe400078e0061 */
[----:B------:R-:W-:Y:S01]  /*a2b0*/  @!P3 IMAD.MOV.U32 R7, RZ, RZ, R99 ;  /* 0x000000ffff07b224 */ /* 0x000fe200078e0063 */
[----:B------:R0:W-:Y:S01]  /*a2c0*/  STL [R1+0xaf4], R97 ;  /* 0x000af46101007387 */ /* 0x0001e20000100800 */
[----:B------:R-:W-:-:S03]  /*a2d0*/  VIADD R11, R102, 0xffffff82 ;  /* 0xffffff82660b7836 */ /* 0x000fc60000000000 */
[----:B------:R1:W-:Y:S01]  /*a2e0*/  STL [R1+0xaf0], R99 ;  /* 0x000af06301007387 */ /* 0x0003e20000100800 */
[----:B------:R-:W-:-:S03]  /*a2f0*/  PRMT R57, RZ, 0x7610, R57 ;  /* 0x00007610ff397816 */ /* 0x000fc60000000039 */
[----:B------:R3:W2:Y:S01]  /*a300*/  @!P3 LDG.E.U8 R26, desc[UR14][R6.64] ;  /* 0x0000000e061ab981 */ /* 0x0006a2000c1e1100 */
[----:B0-----:R-:W-:Y:S01]  /*a310*/  IADD3 R97, P3, PT, R10, R3, RZ ;  /* 0x000000030a617210 */ /* 0x001fe20007f7e0ff */
[----:B-1----:R-:W-:Y:S01]  /*a320*/  IMAD.X R99, R5, 0x1, R2, P6 ;  /* 0x0000000105637824 */ /* 0x002fe200030e0602 */
[----:B------:R-:W-:Y:S01]  /*a330*/  ISETP.GE.U32.AND P0, PT, R11, 0x7fffff03, PT ;  /* 0x7fffff030b00780c */ /* 0x000fe20003f06070 */
[----:B------:R-:W-:Y:S01]  /*a340*/  VIADD R11, R102, 0xfffffff9 ;  /* 0xfffffff9660b7836 */ /* 0x000fe20000000000 */
[----:B------:R-:W-:Y:S01]  /*a350*/  STL [R1+0xb68], R98 ;  /* 0x000b686201007387 */ /* 0x000fe20000100800 */
[----:B---3--:R-:W-:Y:S02]  /*a360*/  @!P2 IMAD.MOV.U32 R6, RZ, RZ, R98 ;  /* 0x000000ffff06a224 */ /* 0x008fe400078e0062 */
[----:B------:R-:W-:Y:S01]  /*a370*/  @!P2 IMAD.MOV.U32 R7, RZ, RZ, R99 ;  /* 0x000000ffff07a224 */ /* 0x000fe200078e0063 */
[----:B------:R0:W-:Y:S01]  /*a380*/  STL [R1+0xb64], R99 ;  /* 0x000b646301007387 */ /* 0x0001e20000100800 */
[----:B------:R-:W-:Y:S01]  /*a390*/  IMAD R10, R8, 0x7d, RZ ;  /* 0x0000007d080a7824 */ /* 0x000fe200078e02ff */
[----:B------:R-:W-:Y:S01]  /*a3a0*/  ISETP.GE.U32.AND P4, PT, R11, 0x7fffff7a, PT ;  /* 0x7fffff7a0b00780c */ /* 0x000fe20003f86070 */
[----:B------:R-:W-:Y:S01]  /*a3b0*/  VIADD R11, R102, 0xfffffff1 ;  /* 0xfffffff1660b7836 */ /* 0x000fe20000000000 */
[----:B------:R1:W3:Y:S01]  /*a3c0*/  @!P2 LDG.E.U8 R57, desc[UR14][R6.64] ;  /* 0x0000000e0639a981 */ /* 0x0002e2000c1e1100 */
[----:B------:R-:W-:Y:S01]  /*a3d0*/  PRMT R56, RZ, 0x7610, R56 ;  /* 0x00007610ff387816 */ /* 0x000fe20000000038 */
[----:B0-----:R-:W-:Y:S01]  /*a3e0*/  IMAD.X R99, R5, 0x1, R4, P3 ;  /* 0x0000000105637824 */ /* 0x001fe200018e0604 */
[----:B------:R-:W-:-:S02]  /*a3f0*/  SHF.R.S32.HI R5, RZ, 0x1f, R10 ;  /* 0x0000001fff057819 */ /* 0x000fc4000001140a */
[----:B------:R-:W-:Y:S01]  /*a400*/  IADD3 R98, P3, PT, R10, R0, RZ ;  /* 0x000000000a627210 */ /* 0x000fe20007f7e0ff */
[----:B-1----:R-:W-:Y:S02]  /*a410*/  @!P2 IMAD.MOV.U32 R6, RZ, RZ, R97 ;  /* 0x000000ffff06a224 */ /* 0x002fe400078e0061 */
[----:B------:R-:W-:Y:S01]  /*a420*/  @!P2 IMAD.MOV.U32 R7, RZ, RZ, R99 ;  /* 0x000000ffff07a224 */ /* 0x000fe200078e0063 */
[----:B------:R0:W-:Y:S01]  /*a430*/  STL [R1+0xb70], R97 ;  /* 0x000b706101007387 */ /* 0x0001e20000100800 */
[----:B------:R-:W-:Y:S01]  /*a440*/  ISETP.GE.U32.AND P5, PT, R11, 0x7fffff72, PT ;  /* 0x7fffff720b00780c */ /* 0x000fe20003fa6070 */
[----:B------:R-:W-:Y:S02]  /*a450*/  VIADD R11, R102, 0xffffffe9 ;  /* 0xffffffe9660b7836 */ /* 0x000fe40000000000 */
[----:B------:R1:W-:Y:S01]  /*a460*/  STL [R1+0xb6c], R99 ;  /* 0x000b6c6301007387 */ /* 0x0003e20000100800 */
[----:B------:R-:W-:-:S03]  /*a470*/  PRMT R55, RZ, 0x7610, R55 ;  /* 0x00007610ff377816 */ /* 0x000fc60000000037 */
[----:B------:R4:W2:Y:S01]  /*a480*/  @!P2 LDG.E.U8 R56, desc[UR14][R6.64] ;  /* 0x0000000e0638a981 */ /* 0x0008a2000c1e1100 */
[----:B0-----:R-:W-:Y:S01]  /*a490*/  IADD3 R97, P2, PT, R10, R3, RZ ;  /* 0x000000030a617210 */ /* 0x001fe20007f5e0ff */
[----:B-1----:R-:W-:Y:S02]  /*a4a0*/  IMAD.X R99, R5, 0x1, R2, P3 ;  /* 0x0000000105637824 */ /* 0x002fe400018e0602 */
[----:B------:R0:W-:Y:S01]  /*a4b0*/  STL [R1+0xbe8], R98 ;  /* 0x000be86201007387 */ /* 0x0001e20000100800 */
[----:B------:R-:W-:Y:S01]  /*a4c0*/  ISETP.GE.U32.AND P6, PT, R11, 0x7fffff6a, PT ;  /* 0x7fffff6a0b00780c */ /* 0x000fe20003fc6070 */
[----:B----4-:R-:W-:Y:S02]  /*a4d0*/  @!P0 IMAD.MOV.U32 R6, RZ, RZ, R98 ;  /* 0x000000ffff068224 */ /* 0x010fe400078e0062 */
[----:B------:R-:W-:Y:S02]  /*a4e0*/  @!P0 IMAD.MOV.U32 R7, RZ, RZ, R99 ;  /* 0x000000ffff078224 */ /* 0x000fe400078e0063 */
[----:B------:R-:W-:-:S02]  /*a4f0*/  VIADD R11, R102, 0xffffffe1 ;  /* 0xffffffe1660b7836 */ /* 0x000fc40000000000 */
[----:B0-----:R-:W-:Y:S01]  /*a500*/  IMAD.X R98, R5, 0x1, R4, P2 ;  /* 0x0000000105627824 */ /* 0x001fe200010e0604 */
[----:B------:R0:W4:Y:S01]  /*a510*/  @!P0 LDG.E.U8 R55, desc[UR14][R6.64] ;  /* 0x0000000e06378981 */ /* 0x000122000c1e1100 */
[----:B------:R-:W-:Y:S01]  /*a520*/  IMAD R10, R8, 0x6, RZ ;  /* 0x00000006080a7824 */ /* 0x000fe200078e02ff */
[----:B------:R-:W-:Y:S01]  /*a530*/  PRMT R54, RZ, 0x7610, R54 ;  /* 0x00007610ff367816 */ /* 0x000fe20000000036 */
[----:B------:R-:W-:Y:S01]  /*a540*/  IMAD.MOV.U32 R108, RZ, RZ, R12 ;  /* 0x000000ffff6c7224 */ /* 0x000fe200078e000c */
[----:B------:R-:W-:Y:S01]  /*a550*/  ISETP.GE.U32.AND P3, PT, R11, 0x7fffff62, PT ;  /* 0x7fffff620b00780c */ /* 0x000fe20003f66070 */
[----:B------:R1:W-:Y:S01]  /*a560*/  STL [R1+0xbe4], R99 ;  /* 0x000be46301007387 */ /* 0x0003e20000100800 */
[----:B------:R-:W-:Y:S01]  /*a570*/  SHF.R.S32.HI R5, RZ, 0x1f, R10 ;  /* 0x0000001fff057819 */ /* 0x000fe2000001140a */
[----:B0-----:R-:W-:Y:S02]  /*a580*/  @!P0 IMAD.MOV.U32 R6, RZ, RZ, R97 ;  /* 0x000000ffff068224 */ /* 0x001fe400078e0061 */
[----:B------:R-:W-:Y:S01]  /*a590*/  @!P0 IMAD.MOV.U32 R7, RZ, RZ, R98 ;  /* 0x000000ffff078224 */ /* 0x000fe200078e0062 */
[----:B------:R-:W-:Y:S01]  /*a5a0*/  IADD3 R11, P2, PT, R10, R0, RZ ;  /* 0x000000000a0b7210 */ /* 0x000fe20007f5e0ff */
[----:B------:R-:W-:Y:S01]  /*a5b0*/  IMAD R12, R8, 0xe, RZ ;  /* 0x0000000e080c7824 */ /* 0x000fe200078e02ff */
[----:B------:R0:W-:Y:S04]  /*a5c0*/  STL [R1+0xbf0], R97 ;  /* 0x000bf06101007387 */ /* 0x0001e80000100800 */
[----:B------:R0:W2:Y:S01]  /*a5d0*/  @!P0 LDG.E.U8 R54, desc[UR14][R6.64] ;  /* 0x0000000e06368981 */ /* 0x0000a2000c1e1100 */
[----:B-1----:R-:W-:-:S03]  /*a5e0*/  IMAD.X R99, R5, 0x1, R2, P2 ;  /* 0x0000000105637824 */ /* 0x002fc600010e0602 */
[----:B------:R1:W-:Y:S01]  /*a5f0*/  STL [R1+0xbec], R98 ;  /* 0x000bec6201007387 */ /* 0x0003e20000100800 */
[----:B0-----:R-:W-:Y:S01]  /*a600*/  IADD3 R97, P0, PT, R10, R3, RZ ;  /* 0x000000030a617210 */ /* 0x001fe20007f1e0ff */
[----:B------:R-:W-:Y:S01]  /*a610*/  @!P4 IMAD.MOV.U32 R10, RZ, RZ, R11 ;  /* 0x000000ffff0ac224 */ /* 0x000fe200078e000b */
[----:B------:R-:W-:-:S03]  /*a620*/  SHF.R.S32.HI R6, RZ, 0x1f, R12 ;  /* 0x0000001fff067819 */ /* 0x000fc6000001140c */
[----:B------:R-:W-:Y:S01]  /*a630*/  IMAD.X R5, R5, 0x1, R4, P0 ;  /* 0x0000000105057824 */ /* 0x000fe200000e0604 */
[C---:B-1----:R-:W-:Y:S01]  /*a640*/  IADD3 R98, P2, PT, R12.reuse, R0, RZ ;  /* 0x000000000c627210 */ /* 0x042fe20007f5e0ff */
[----:B------:R0:W-:Y:S01]  /*a650*/  STL [R1+0x26c], R11 ;  /* 0x00026c0b01007387 */ /* 0x0001e20000100800 */
[----:B------:R-:W-:-:S03]  /*a660*/  IADD3 R7, P0, PT, R12, R3, RZ ;  /* 0x000000030c077210 */ /* 0x000fc60007f1e0ff */
[----:B------:R1:W-:Y:S01]  /*a670*/  STL [R1+0x268], R99 ;  /* 0x0002686301007387 */ /* 0x0003e20000100800 */
[----:B------:R-:W-:Y:S01]  /*a680*/  PRMT R63, RZ, 0x7610, R63 ;  /* 0x00007610ff3f7816 */ /* 0x000fe2000000003f */
[----:B0-----:R-:W-:Y:S02]  /*a690*/  @!P4 IMAD.MOV.U32 R11, RZ, RZ, R99 ;  /* 0x000000ffff0bc224 */ /* 0x001fe400078e0063 */
[----:B------:R-:W-:Y:S01]  /*a6a0*/  STL [R1+0x2f0], R98 ;  /* 0x0002f06201007387 */ /* 0x000fe20000100800 */
[----:B-1----:R-:W-:-:S03]  /*a6b0*/  IMAD.X R99, R6, 0x1, R2, P2 ;  /* 0x0000000106637824 */ /* 0x002fc600010e0602 */
[----:B------:R-:W-:Y:S01]  /*a6c0*/  STL [R1+0x274], R97 ;  /* 0x0002746101007387 */ /* 0x000fe20000100800 */
[----:B------:R-:W-:-:S03]  /*a6d0*/  IMAD.X R6, R6, 0x1, R4, P0 ;  /* 0x0000000106067824 */ /* 0x000fc600000e0604 */
[----:B------:R-:W-:Y:S01]  /*a6e0*/  STL [R1+0x2ec], R99 ;  /* 0x0002ec6301007387 */ /* 0x000fe20000100800 */
[----:B------:R-:W-:-:S03]  /*a6f0*/  PRMT R61, RZ, 0x7610, R61 ;  /* 0x00007610ff3d7816 */ /* 0x000fc6000000003d */
[----:B------:R-:W-:Y:S04]  /*a700*/  STL [R1+0x270], R5 ;  /* 0x0002700501007387 */ /* 0x000fe80000100800 */
[----:B------:R0:W-:Y:S04]  /*a710*/  STL [R1+0x2f8], R7 ;  /* 0x0002f80701007387 */ /* 0x0001e80000100800 */
[----:B------:R1:W2:Y:S01]  /*a720*/  @!P4 LDG.E.U8 R63, desc[UR14][R10.64] ;  /* 0x0000000e0a3fc981 */ /* 0x0002a2000c1e1100 */
[----:B0-----:R-:W-:-:S03]  /*a730*/  @!P5 LOP3.LUT R7, R7, R6, RZ, 0x3c, !PT ;  /* 0x000000060707d212 */ /* 0x001fc600078e3cff */
[----:B------:R0:W-:Y:S01]  /*a740*/  STL [R1+0x2f4], R6 ;  /* 0x0002f40601007387 */ /* 0x0001e20000100800 */
[----:B-1----:R-:W-:Y:S02]  /*a750*/  @!P5 IMAD.MOV.U32 R10, RZ, RZ, R98 ;  /* 0x000000ffff0ad224 */ /* 0x002fe400078e0062 */
[----:B------:R-:W-:Y:S01]  /*a760*/  @!P5 IMAD.MOV.U32 R11, RZ, RZ, R99 ;  /* 0x000000ffff0bd224 */ /* 0x000fe200078e0063 */
[----:B------:R-:W-:Y:S02]  /*a770*/  PRMT R60, RZ, 0x7610, R60 ;  /* 0x00007610ff3c7816 */ /* 0x000fe4000000003c */
[C---:B0-----:R-:W-:Y:S02]  /*a780*/  @!P5 LOP3.LUT R6, R7.reuse, R6, RZ, 0x3c, !PT ;  /* 0x000000060706d212 */ /* 0x041fe400078e3cff */
[----:B------:R0:W2:Y:S02]  /*a790*/  @!P5 LDG.E.U8 R61, desc[UR14][R10.64] ;  /* 0x0000000e0a3dd981 */ /* 0x0000a4000c1e1100 */
[----:B------:R-:W-:Y:S01]  /*a7a0*/  @!P5 LOP3.LUT R7, R7, R6, RZ, 0x3c, !PT ;  /* 0x000000060707d212 */ /* 0x000fe200078e3cff */
[----:B------:R-:W-:-:S02]  /*a7b0*/  IMAD.MOV.U32 R106, RZ, RZ, R115 ;  /* 0x000000ffff6a7224 */ /* 0x000fc400078e0073 */
[----:B0-----:R-:W-:Y:S01]  /*a7c0*/  @!P4 IMAD.MOV.U32 R11, RZ, RZ, R5 ;  /* 0x000000ffff0bc224 */ /* 0x001fe200078e0005 */
[----:B------:R-:W-:Y:S01]  /*a7d0*/  IABS R5, R13 ;  /* 0x0000000d00057213 */ /* 0x000fe20000000000 */
[----:B------:R0:W2:Y:S01]  /*a7e0*/  @!P5 LDG.E.U8 R60, desc[UR14][R6.64] ;  /* 0x0000000e063cd981 */ /* 0x0000a2000c1e1100 */
[----:B------:R-:W-:Y:S02]  /*a7f0*/  IMAD.MOV.U32 R115, RZ, RZ, R117 ;  /* 0x000000ffff737224 */ /* 0x000fe400078e0075 */
[----:B------:R-:W-:Y:S01]  /*a800*/  IMAD.MOV.U32 R117, RZ, RZ, R72 ;  /* 0x000000ffff757224 */ /* 0x000fe200078e0048 */
[----:B------:R-:W-:Y:S01]  /*a810*/  PRMT R62, RZ, 0x7610, R62 ;  /* 0x00007610ff3e7816 */ /* 0x000fe2000000003e */
[----:B------:R-:W-:Y:S02]  /*a820*/  IMAD.MOV.U32 R72, RZ, RZ, R14 ;  /* 0x000000ffff487224 */ /* 0x000fe400078e000e */
[----:B0-----:R-:W-:Y:S02]  /*a830*/  IMAD.MOV.U32 R7, RZ, RZ, R5 ;  /* 0x000000ffff077224 */ /* 0x001fe400078e0005 */
[----:B------:R-:W-:-:S02]  /*a840*/  @!P4 IMAD.MOV.U32 R10, RZ, RZ, R97 ;  /* 0x000000ffff0ac224 */ /* 0x000fc400078e0061 */
[----:B------:R-:W0:Y:S03]  /*a850*/  I2F.RP R14, R7 ;  /* 0x00000007000e7306 */ /* 0x000e260000209400 */
[----:B------:R1:W2:Y:S01]  /*a860*/  @!P4 LDG.E.U8 R62, desc[UR14][R10.64] ;  /* 0x0000000e0a3ec981 */ /* 0x0002a2000c1e1100 */
[C---:B------:R-:W-:Y:S02]  /*a870*/  IMAD R12, R8.reuse, 0x1e, RZ ;  /* 0x0000001e080c7824 */ /* 0x040fe400078e02ff */
[----:B-1----:R-:W-:Y:S01]  /*a880*/  IMAD R10, R8, 0x16, RZ ;  /* 0x00000016080a7824 */ /* 0x002fe200078e02ff */
[----:B------:R-:W1:Y:S01]  /*a890*/  S2R R101, SR_TID.X ;  /* 0x0000000000657919 */ /* 0x000e620000002100 */
[----:B0-----:R-:W0:Y:S03]  /*a8a0*/  MUFU.RCP R14, R14 ;  /* 0x0000000e000e7308 */ /* 0x001e260000001000 */
[----:B------:R-:W-:-:S02]  /*a8b0*/  SHF.R.S32.HI R5, RZ, 0x1f, R10 ;  /* 0x0000001fff057819 */ /* 0x000fc4000001140a */
[C---:B------:R-:W-:Y:S02]  /*a8c0*/  IADD3 R11, P0, PT, R10.reuse, R0, RZ ;  /* 0x000000000a0b7210 */ /* 0x040fe40007f1e0ff */
[----:B------:R-:W-:-:S03]  /*a8d0*/  IADD3 R97, P2, PT, R10, R3, RZ ;  /* 0x000000030a617210 */ /* 0x000fc60007f5e0ff */
[----:B------:R-:W-:Y:S01]  /*a8e0*/  IMAD.X R10, R5, 0x1, R2, P0 ;  /* 0x00000001050a7824 */ /* 0x000fe200000e0602 */
[----:B------:R-:W-:Y:S01]  /*a8f0*/  IADD3 R6, P4, PT, R12, R0, RZ ;  /* 0x000000000c067210 */ /* 0x000fe20007f9e0ff */
[----:B------:R0:W-:Y:S04]  /*a900*/  STL [R1+0x370], R11 ;  /* 0x0003700b01007387 */ /* 0x0001e80000100800 */
[----:B------:R-:W-:Y:S01]  /*a910*/  STL [R1+0x378], R97 ;  /* 0x0003786101007387 */ /* 0x000fe20000100800 */
[----:B------:R-:W-:-:S03]  /*a920*/  IMAD.MOV.U32 R107, RZ, RZ, R114 ;  /* 0x000000ffff6b7224 */ /* 0x000fc600078e0072 */
[----:B------:R-:W-:Y:S01]  /*a930*/  STL [R1+0x5fc], R6 ;  /* 0x0005fc0601007387 */ /* 0x000fe20000100800 */
[----:B0-----:R-:W-:-:S03]  /*a940*/  @!P6 LOP3.LUT R11, R11, R10, RZ, 0x3c, !PT ;  /* 0x0000000a0b0be212 */ /* 0x001fc600078e3cff */
[----:B------:R0:W-:Y:S01]  /*a950*/  STL [R1+0x36c], R10 ;  /* 0x00036c0a01007387 */ /* 0x0001e20000100800 */
[----:B------:R-:W-:Y:S01]  /*a960*/  IMAD.MOV.U32 R114, RZ, RZ, R116 ;  /* 0x000000ffff727224 */ /* 0x000fe200078e0074 */
[----:B------:R-:W-:Y:S01]  /*a970*/  PRMT R59, RZ, 0x7610, R59 ;  /* 0x00007610ff3b7816 */ /* 0x000fe2000000003b */
[----:B------:R-:W-:Y:S01]  /*a980*/  IMAD.MOV.U32 R116, RZ, RZ, R118 ;  /* 0x000000ffff747224 */ /* 0x000fe200078e0076 */
[----:B0-----:R-:W-:Y:S01]  /*a990*/  @!P6 LOP3.LUT R10, R11, R10, RZ, 0x3c, !PT ;  /* 0x0000000a0b0ae212 */ /* 0x001fe200078e3cff */
[----:B------:R-:W-:-:S03]  /*a9a0*/  IMAD.MOV.U32 R118, RZ, RZ, R121 ;  /* 0x000000ffff767224 */ /* 0x000fc600078e0079 */
[----:B------:R-:W-:Y:S01]  /*a9b0*/  @!P6 LOP3.LUT R11, R11, R10, RZ, 0x3c, !PT ;  /* 0x0000000a0b0be212 */ /* 0x000fe200078e3cff */
[----:B------:R-:W-:Y:S01]  /*a9c0*/  IMAD.X R98, R5, 0x1, R4, P2 ;  /* 0x0000000105627824 */ /* 0x000fe200010e0604 */
[----:B------:R-:W-:Y:S01]  /*a9d0*/  SHF.R.S32.HI R121, RZ, 0x1f, R12 ;  /* 0x0000001fff797819 */ /* 0x000fe2000001140c */
[----:B------:R-:W-:Y:S02]  /*a9e0*/  VIADD R14, R14, 0xffffffe ;  /* 0x0ffffffe0e0e7836 */ /* 0x000fe40000000000 */
[----:B------:R-:W-:Y:S01]  /*a9f0*/  IMAD.MOV.U32 R103, RZ, RZ, R116 ;  /* 0x000000ffff677224 */ /* 0x000fe200078e0074 */
[----:B------:R-:W-:Y:S01]  /*aa00*/  PRMT R64, RZ, 0x7610, R64 ;  /* 0x00007610ff407816 */ /* 0x000fe20000000040 */
[----:B------:R-:W-:Y:S01]  /*aa10*/  IMAD.MOV.U32 R116, RZ, RZ, R120 ;  /* 0x000000ffff747224 */ /* 0x000fe200078e0078 */
[----:B------:R0:W2:Y:S01]  /*aa20*/  @!P6 LDG.E.U8 R59, desc[UR14][R10.64] ;  /* 0x0000000e0a3be981 */ /* 0x0000a2000c1e1100 */
[----:B------:R-:W-:Y:S02]  /*aa30*/  IMAD.MOV.U32 R120, RZ, RZ, R15 ;  /* 0x000000ffff787224 */ /* 0x000fe400078e000f */
[----:B------:R-:W1:Y:S01]  /*aa40*/  F2I.FTZ.U32.TRUNC.NTZ R15, R14 ;  /* 0x0000000e000f7305 */ /* 0x000e62000021f000 */
[----:B------:R-:W-:Y:S01]  /*aa50*/  IMAD.X R12, R121, 0x1, R2, P4 ;  /* 0x00000001790c7824 */ /* 0x000fe200020e0602 */
[----:B------:R-:W-:Y:S01]  /*aa60*/  PRMT R58, RZ, 0x7610, R58 ;  /* 0x00007610ff3a7816 */ /* 0x000fe2000000003a */
[----:B0-----:R-:W-:-:S02]  /*aa70*/  @!P6 IMAD.MOV.U32 R10, RZ, RZ, R97 ;  /* 0x000000ffff0ae224 */ /* 0x001fc400078e0061 */
[----:B------:R-:W-:-:S05]  /*aa80*/  @!P6 IMAD.MOV.U32 R11, RZ, RZ, R98 ;  /* 0x000000ffff0be224 */ /* 0x000fca00078e0062 */
[----:B------:R0:W2:Y:S01]  /*aa90*/  @!P6 LDG.E.U8 R64, desc[UR14][R10.64] ;  /* 0x0000000e0a40e981 */ /* 0x0000a2000c1e1100 */
[----:B-1----:R-:W-:Y:S02]  /*aaa0*/  IMAD.MOV R5, RZ, RZ, -R15 ;  /* 0x000000ffff057224 */ /* 0x002fe400078e0a0f */
[----:B0-----:R-:W-:Y:S02]  /*aab0*/  @!P3 IMAD.MOV.U32 R10, RZ, RZ, R6 ;  /* 0x000000ffff0ab224 */ /* 0x001fe400078e0006 */
[----:B------:R-:W-:-:S05]  /*aac0*/  @!P3 IMAD.MOV.U32 R11, RZ, RZ, R12 ;  /* 0x000000ffff0bb224 */ /* 0x000fca00078e000c */
[----:B------:R0:W2:Y:S01]  /*aad0*/  @!P3 LDG.E.U8 R58, desc[UR14][R10.64] ;  /* 0x0000000e0a3ab981 */ /* 0x0000a2000c1e1100 */
[----:B------:R-:W-:Y:S02]  /*aae0*/  IMAD.SHL.U32 R68, R68, 0x80, RZ ;  /* 0x0000008044447824 */ /* 0x000fe400078e00ff */
[----:B------:R-:W-:Y:S01]  /*aaf0*/  IMAD.MOV.U32 R14, RZ, RZ, RZ ;  /* 0x000000ffff0e7224 */ /* 0x000fe200078e00ff */
[----:B0-----:R-:W-:Y:S01]  /*ab00*/  SHF.R.U32.HI R10, RZ, 0x7, R101 ;  /* 0x00000007ff0a7819 */ /* 0x001fe20000011665 */
[----:B------:R-:W-:-:S03]  /*ab10*/  IMAD R11, R5, R7, RZ ;  /* 0x00000007050b7224 */ /* 0x000fc600078e02ff */
[----:B------:R-:W-:Y:S01]  /*ab20*/  SGXT.U32 R10, R10, 0x1 ;  /* 0x000000010a0a781a */ /* 0x000fe20000000000 */
[----:B------:R-:W-:Y:S01]  /*ab30*/  STL [R1+0x374], R98 ;  /* 0x0003746201007387 */ /* 0x000fe20000100800 */
[----:B------:R-:W-:Y:S02]  /*ab40*/  IMAD.MOV.U32 R105, RZ, RZ, R114 ;  /* 0x000000ffff697224 */ /* 0x000fe400078e0072 */
[----:B------:R-:W-:Y:S01]  /*ab50*/  LOP3.LUT R10, R68, R10, RZ, 0xfc, !PT ;  /* 0x0000000a440a7212 */ /* 0x000fe200078efcff */
[----:B------:R0:W-:Y:S01]  /*ab60*/  STL [R1+0x5f8], R12 ;  /* 0x0005f80c01007387 */ /* 0x0001e20000100800 */
[----:B------:R-:W-:Y:S02]  /*ab70*/  IMAD.MOV.U32 R114, RZ, RZ, R117 ;  /* 0x000000ffff727224 */ /* 0x000fe400078e0075 */
[----:B------:R-:W-:Y:S01]  /*ab80*/  IMAD.HI.U32 R11, R15, R11, R14 ;  /* 0x0000000b0f0b7227 */ /* 0x000fe200078e000e */
[C---:B------:R-:W-:Y:S02]  /*ab90*/  LOP3.LUT R97, R10.reuse, 0x6, RZ, 0xfc, !PT ;  /* 0x000000060a617812 */ /* 0x040fe400078efcff */
[C---:B------:R-:W-:Y:S01]  /*aba0*/  LOP3.LUT R5, R10.reuse, 0x2, RZ, 0xfc, !PT ;  /* 0x000000020a057812 */ /* 0x040fe200078efcff */
[----:B------:R-:W-:Y:S01]  /*abb0*/  IMAD.MOV.U32 R117, RZ, RZ, R16 ;  /* 0x000000ffff757224 */ /* 0x000fe200078e0010 */
[----:B------:R-:W-:-:S02]  /*abc0*/  LOP3.LUT R16, R10, 0x4, RZ, 0xfc, !PT ;  /* 0x000000040a107812 */ /* 0x000fc400078efcff */
[----:B0-----:R-:W-:Y:S01]  /*abd0*/  IABS R12, R10 ;  /* 0x0000000a000c7213 */ /* 0x001fe20000000000 */
[----:B------:R-:W-:Y:S01]  /*abe0*/  IMAD.MOV.U32 R104, RZ, RZ, R115 ;  /* 0x000000ffff687224 */ /* 0x000fe200078e0073 */
[----:B------:R-:W-:Y:S01]  /*abf0*/  LOP3.LUT R6, R10, 0x8, RZ, 0xfc, !PT ;  /* 0x000000080a067812 */ /* 0x000fe200078efcff */
[----:B------:R-:W-:Y:S01]  /*ac00*/  IMAD.MOV.U32 R115, RZ, RZ, R118 ;  /* 0x000000ffff737224 */ /* 0x000fe200078e0076 */
[----:B------:R-:W-:Y:S01]  /*ac10*/  IABS R15, R97 ;  /* 0x00000061000f7213 */ /* 0x000fe20000000000 */
[----:B------:R-:W-:Y:S01]  /*ac20*/  IMAD.MOV.U32 R118, RZ, RZ, R17 ;  /* 0x000000ffff767224 */ /* 0x000fe200078e0011 */
[----:B------:R-:W-:Y:S01]  /*ac30*/  IABS R17, R5 ;  /* 0x0000000500117213 */ /* 0x000fe20000000000 */
[----:B------:R-:W-:Y:S01]  /*ac40*/  IMAD.HI.U32 R97, R11, R12, RZ ;  /* 0x0000000c0b617227 */ /* 0x000fe200078e00ff */
[----:B------:R-:W-:Y:S02]  /*ac50*/  IABS R16, R16 ;  /* 0x0000001000107213 */ /* 0x000fe40000000000 */
[----:B------:R-:W-:Y:S01]  /*ac60*/  IABS R14, R6 ;  /* 0x00000006000e7213 */ /* 0x000fe20000000000 */
[----:B------:R-:W-:Y:S01]  /*ac70*/  IMAD.MOV R99, RZ, RZ, -R97 ;  /* 0x000000ffff637224 */ /* 0x000fe200078e0a61 */
[----:B------:R-:W-:Y:S01]  /*ac80*/  ISETP.GE.AND P2, PT, R5, RZ, PT ;  /* 0x000000ff0500720c */ /* 0x000fe20003f46270 */
[----:B------:R-:W-:-:S04]  /*ac90*/  IMAD.HI.U32 R5, R11, R17, RZ ;  /* 0x000000110b057227 */ /* 0x000fc800078e00ff */
[----:B------:R-:W-:Y:S01]  /*aca0*/  IMAD.HI.U32 R6, R11, R16, RZ ;  /* 0x000000100b067227 */ /* 0x000fe200078e00ff */
[----:B------:R-:W-:-:S04]  /*acb0*/  @!UP1 UIADD3 UR8, UPT, UPT, -UR10, 0x100000, URZ ;  /* 0x001000000a089890 */ /* 0x000fc8000fffe1ff */
[----:B------:R-:W-:Y:S02]  /*acc0*/  @!UP1 USHF.L.U32 UR9, UR8, 0xb, URZ ;  /* 0x0000000b08099899 */ /* 0x000fe400080006ff */
[----:B------:R-:W-:Y:S01]  /*acd0*/  @!UP1 USHF.L.U32 UR8, UR8, 0x1, URZ ;  /* 0x0000000108089899 */ /* 0x000fe200080006ff */
[C---:B------:R-:W-:Y:S01]  /*ace0*/  IMAD.HI.U32 R98, R11.reuse, R15, RZ ;  /* 0x0000000f0b627227 */ /* 0x040fe200078e00ff */
[----:B------:R0:W-:Y:S01]  /*acf0*/  STL [R1+0xc6c], R68 ;  /* 0x000c6c4401007387 */ /* 0x0001e20000100800 */
[----:B------:R-:W1:Y:S02]  /*ad00*/  LDCU UR10, c[0x0][0x3b0] ;  /* 0x00007600ff0a77ac */ /* 0x000e640008000800 */
[----:B------:R-:W-:-:S04]  /*ad10*/  IMAD.HI.U32 R97, R11, R14, RZ ;  /* 0x0000000e0b617227 */ /* 0x000fc800078e00ff */
[----:B------:R-:W-:Y:S02]  /*ad20*/  IMAD R12, R7, R99, R12 ;  /* 0x00000063070c7224 */ /* 0x000fe400078e020c */
[----:B------:R-:W-:Y:S02]  /*ad30*/  IMAD.MOV R5, RZ, RZ, -R5 ;  /* 0x000000ffff057224 */ /* 0x000fe400078e0a05 */
[----:B------:R-:W-:Y:S02]  /*ad40*/  IMAD.MOV R6, RZ, RZ, -R6 ;  /* 0x000000ffff067224 */ /* 0x000fe400078e0a06 */
[----:B------:R-:W-:Y:S02]  /*ad50*/  VIADD R99, R102, 0xffffff81 ;  /* 0xffffff8166637836 */ /* 0x000fe40000000000 */
[----:B------:R-:W-:Y:S02]  /*ad60*/  IMAD.MOV R98, RZ, RZ, -R98 ;  /* 0x000000ffff627224 */ /* 0x000fe400078e0a62 */
[----:B------:R-:W-:Y:S01]  /*ad70*/  IMAD.MOV R97, RZ, RZ, -R97 ;  /* 0x000000ffff617224 */ /* 0x000fe200078e0a61 */
[----:B------:R-:W-:Y:S01]  /*ad80*/  ISETP.GE.U32.AND P4, PT, R99, 0x7fffff02, PT ;  /* 0x7fffff026300780c */ /* 0x000fe20003f86070 */
[----:B------:R-:W-:Y:S01]  /*ad90*/  IMAD R17, R7, R5, R17 ;  /* 0x0000000507117224 */ /* 0x000fe200078e0211 */
[----:B------:R-:W-:Y:S01]  /*ada0*/  LOP3.LUT R5, R101, 0x7f, RZ, 0xc0, !PT ;  /* 0x0000007f65057812 */ /* 0x000fe200078ec0ff */
[----:B------:R-:W-:Y:S01]  /*adb0*/  IMAD R16, R7, R6, R16 ;  /* 0x0000000607107224 */ /* 0x000fe200078e0210 */
[----:B------:R-:W-:Y:S01]  /*adc0*/  LOP3.LUT R6, R101, 0x80, RZ, 0xc0, !PT ;  /* 0x0000008065067812 */ /* 0x000fe200078ec0ff */
[----:B------:R-:W-:-:S02]  /*add0*/  IMAD.MOV.U32 R99, RZ, RZ, R103 ;  /* 0x000000ffff637224 */ /* 0x000fc400078e0067 */
[C---:B------:R-:W-:Y:S02]  /*ade0*/  IMAD R15, R7.reuse, R98, R15 ;  /* 0x00000062070f7224 */ /* 0x040fe400078e020f */
[----:B------:R-:W-:Y:S02]  /*adf0*/  IMAD R14, R7, R97, R14 ;  /* 0x00000061070e7224 */ /* 0x000fe400078e020e */
[----:B------:R-:W-:Y:S02]  /*ae00*/  IMAD.MOV.U32 R100, RZ, RZ, R104 ;  /* 0x000000ffff647224 */ /* 0x000fe400078e0068 */
[----:B------:R-:W-:Y:S01]  /*ae10*/  IMAD.MOV.U32 R103, RZ, RZ, R107 ;  /* 0x000000ffff677224 */ /* 0x000fe200078e006b */
[----:B------:R-:W-:Y:S01]  /*ae20*/  VOTEU.ALL UP1, P1 ;  /* 0x0000000000ff7886 */ /* 0x000fe20000820000 */
[C---:B------:R-:W-:Y:S02]  /*ae30*/  VIADD R98, R102.reuse, 0xffffff88 ;  /* 0xffffff8866627836 */ /* 0x040fe40000000000 */
[----:B------:R-:W-:-:S02]  /*ae40*/  VIADD R97, R102, 0xffffff89 ;  /* 0xffffff8966617836 */ /* 0x000fc40000000000 */
[----:B------:R-:W-:Y:S01]  /*ae50*/  IMAD.MOV.U32 R101, RZ, RZ, R105 ;  /* 0x000000ffff657224 */ /* 0x000fe200078e0069 */
[----:B------:R0:W1:Y:S01]  /*ae60*/  @!UP1 SYNCS.EXCH.64 URZ, [UR4+0x28008], UR8 ;  /* 0x0280080804ff95b2 */ /* 0x0000620008000100 */
[----:B------:R-:W-:Y:S02]  /*ae70*/  IMAD.MOV.U32 R104, RZ, RZ, R108 ;  /* 0x000000ffff687224 */ /* 0x000fe400078e006c */
[----:B------:R-:W-:Y:S02]  /*ae80*/  IMAD.MOV.U32 R107, RZ, RZ, R111 ;  /* 0x000000ffff6b7224 */ /* 0x000fe400078e006f */
[----:B------:R-:W-:Y:S02]  /*ae90*/  IMAD.MOV.U32 R102, RZ, RZ, R106 ;  /* 0x000000ffff667224 */ /* 0x000fe400078e006a */
[----:B------:R-:W-:Y:S02]  /*aea0*/  IMAD.MOV.U32 R105, RZ, RZ, R109 ;  /* 0x000000ffff697224 */ /* 0x000fe400078e006d */
[----:B------:R-:W-:-:S02]  /*aeb0*/  IMAD.MOV.U32 R108, RZ, RZ, R112 ;  /* 0x000000ffff6c7224 */ /* 0x000fc400078e0070 */
[----:B------:R-:W-:Y:S02]  /*aec0*/  IMAD.MOV.U32 R111, RZ, RZ, R115 ;  /* 0x000000ffff6f7224 */ /* 0x000fe400078e0073 */
[----:B------:R-:W-:Y:S01]  /*aed0*/  IMAD R6, R6, 0x80, R5 ;  /* 0x0000008006067824 */ /* 0x000fe200078e0205 */
[----:B------:R-:W-:Y:S01]  /*aee0*/  ISETP.GE.U32.AND P6, PT, R98, 0x7fffff09, PT ;  /* 0x7fffff096200780c */ /* 0x000fe20003fc6070 */
[----:B------:R-:W-:Y:S01]  /*aef0*/  IMAD.MOV.U32 R106, RZ, RZ, R110 ;  /* 0x000000ffff6a7224 */ /* 0x000fe200078e006e */
[----:B------:R-:W-:Y:S01]  /*af00*/  ISETP.GE.U32.AND P0, PT, R97, 0x7fffff0a, PT ;  /* 0x7fffff0a6100780c */ /* 0x000fe20003f06070 */
[----:B------:R-:W-:Y:S01]  /*af10*/  IMAD.MOV.U32 R109, RZ, RZ, R113 ;  /* 0x000000ffff6d7224 */ /* 0x000fe200078e0071 */
[----:B0-----:R-:W-:Y:S01]  /*af20*/  PRMT R68, RZ, 0x7610, R68 ;  /* 0x00007610ff447816 */ /* 0x001fe20000000044 */
[----:B------:R-:W-:Y:S01]  /*af30*/  IMAD.MOV.U32 R112, RZ, RZ, R116 ;  /* 0x000000ffff707224 */ /* 0x000fe200078e0074 */
[----:B------:R-:W0:Y:S01]  /*af40*/  LDCU UR8, c[0x0][0x3b0] ;  /* 0x00007600ff0877ac */ /* 0x000e220008000800 */
[----:B------:R-:W-:-:S02]  /*af50*/  IMAD.MOV.U32 R115, RZ, RZ, R120 ;  /* 0x000000ffff737224 */ /* 0x000fc400078e0078 */
[----:B------:R-:W-:Y:S01]  /*af60*/  IMAD.MOV.U32 R110, RZ, RZ, R114 ;  /* 0x000000ffff6e7224 */ /* 0x000fe200078e0072 */
[----:B------:R-:W2:Y:S01]  /*af70*/  LDL.LU R120, [R1+0x128] ;  /* 0x0001280001787983 */ /* 0x000ea20000300800 */
[----:B------:R-:W-:Y:S01]  /*af80*/  IMAD.MOV.U32 R113, RZ, RZ, R117 ;  /* 0x000000ffff717224 */ /* 0x000fe200078e0075 */
[----:B------:R-:W0:Y:S01]  /*af90*/  LDCU UR9, c[0x0][0x3b0] ;  /* 0x00007600ff0977ac */ /* 0x000e220008000800 */
[----:B------:R-:W-:Y:S02]  /*afa0*/  IMAD.MOV.U32 R116, RZ, RZ, R122 ;  /* 0x000000ffff747224 */ /* 0x000fe400078e007a */
[----:B------:R-:W-:Y:S01]  /*afb0*/  IMAD.MOV.U32 R114, RZ, RZ, R118 ;  /* 0x000000ffff727224 */ /* 0x000fe200078e0076 */
[----:B------:R-:W2:Y:S01]  /*afc0*/  LDL.LU R122, [R1+0x124] ;  /* 0x00012400017a7983 */ /* 0x000ea20000300800 */
[----:B------:R-:W-:Y:S02]  /*afd0*/  IMAD.MOV.U32 R117, RZ, RZ, R123 ;  /* 0x000000ffff757224 */ /* 0x000fe400078e007b */
[----:B------:R-:W-:Y:S01]  /*afe0*/  IMAD.MOV.U32 R118, RZ, RZ, R74 ;  /* 0x000000ffff767224 */ /* 0x000fe200078e004a */
[----:B------:R-:W2:Y:S04]  /*aff0*/  LDL.LU R123, [R1+0x120] ;  /* 0x00012000017b7983 */ /* 0x000ea80000300800 */
[----:B------:R-:W2:Y:S04]  /*b000*/  LDL.LU R74, [R1+0x11c] ;  /* 0x00011c00014a7983 */ /* 0x000ea80000300800 */
[----:B------:R0:W-:Y:S04]  /*b010*/  STS.U8 [R6+UR4], R72 ;  /* 0x0000004806007988 */ /* 0x0001e80008000004 */
[----:B0-----:R-:W3:Y:S04]  /*b020*/  LDL.LU R72, [R1+0x118] ;  /* 0x0001180001487983 */ /* 0x001ee80000300800 */
[----:B------:R0:W-:Y:S04]  /*b030*/  STS.U8 [R6+UR4+0x8000], R124 ;  /* 0x0080007c06007988 */ /* 0x0001e80008000004 */
[----:B------:R1:W-:Y:S04]  /*b040*/  STS.U8 [R6+UR4+0x400], R125 ;  /* 0x0004007d06007988 */ /* 0x0003e80008000004 */
[----:B0-----:R-:W4:Y:S04]  /*b050*/  LDL.LU R124, [R1+0x114] ;  /* 0x00011400017c7983 */ /* 0x001f280000300800 */
[----:B-1----:R-:W4:Y:S04]  /*b060*/  LDL.LU R125, [R1+0x110] ;  /* 0x00011000017d7983 */ /* 0x002f280000300800 */
[----:B--2---:R0:W-:Y:S04]  /*b070*/  STS.U8 [R6+UR4+0xb400], R74 ;  /* 0x00b4004a06007988 */ /* 0x0041e80008000004 */
[----:B0-----:R-:W2:Y:S04]  /*b080*/  LDL.LU R74, [R1+0x10c] ;  /* 0x00010c00014a7983 */ /* 0x001ea80000300800 */
[----:B---3--:R0:W-:Y:S04]  /*b090*/  STS.U8 [R6+UR4+0x3800], R72 ;  /* 0x0038004806007988 */ /* 0x0081e80008000004 */
[----:B0-----:R-:W3:Y:S04]  /*b0a0*/  LDL.LU R72, [R1+0x108] ;  /* 0x0001080001487983 */ /* 0x001ee80000300800 */
[----:B------:R0:W-:Y:S04]  /*b0b0*/  STS.U8 [R6+UR4+0x8400], R99 ;  /* 0x0084006306007988 */ /* 0x0001e80008000004 */
[----:B------:R-:W3:Y:S04]  /*b0c0*/  LDL.LU R98, [R1+0x104] ;  /* 0x0001040001627983 */ /* 0x000ee80000300800 */
[----:B------:R1:W-:Y:S04]  /*b0d0*/  STS.U8 [R6+UR4+0x800], R100 ;  /* 0x0008006406007988 */ /* 0x0003e80008000004 */
[----:B0-----:R-:W3:Y:S04]  /*b0e0*/  LDL.LU R99, [R1+0x100] ;  /* 0x0001000001637983 */ /* 0x001ee80000300800 */
[----:B------:R0:W-:Y:S04]  /*b0f0*/  STS.U8 [R6+UR4+0x8800], R101 ;  /* 0x0088006506007988 */ /* 0x0001e80008000004 */
[----:B-1----:R-:W3:Y:S04]  /*b100*/  LDL.LU R100, [R1+0xfc] ;  /* 0x0000fc0001647983 */ /* 0x002ee80000300800 */
        /* <DEDUP_REMOVED lines=35> */
[----:B-1----:R-:W3:Y:S01]  /*b340*/  LDL.LU R118, [R1+0xb4] ;  /* 0x0000b40001767983 */ /* 0x002ee20000300800 */
[----:B------:R-:W-:-:S03]  /*b350*/  LOP3.LUT R97, R6, 0x10, RZ, 0x3c, !PT ;  /* 0x0000001006617812 */ /* 0x000fc600078e3cff */
[----:B------:R1:W-:Y:S04]  /*b360*/  STS.U8 [R6+UR4+0x3000], R120 ;  /* 0x0030007806007988 */ /* 0x0003e80008000004 */
[----:B0-----:R-:W3:Y:S04]  /*b370*/  LDL.LU R119, [R1+0xb0] ;  /* 0x0000b00001777983 */ /* 0x001ee80000300800 */
[----:B------:R0:W-:Y:S04]  /*b380*/  STS.U8 [R6+UR4+0xb000], R122 ;  /* 0x00b0007a06007988 */ /* 0x0001e80008000004 */
[----:B-1----:R-:W3:Y:S04]  /*b390*/  LDL.LU R120, [R1+0xac] ;  /* 0x0000ac0001787983 */ /* 0x002ee80000300800 */
[----:B------:R1:W-:Y:S04]  /*b3a0*/  STS.U8 [R6+UR4+0x3400], R123 ;  /* 0x0034007b06007988 */ /* 0x0003e80008000004 */
[----:B0-----:R-:W3:Y:S04]  /*b3b0*/  LDL.LU R122, [R1+0xa8] ;  /* 0x0000a800017a7983 */ /* 0x001ee80000300800 */
[----:B----4-:R0:W-:Y:S04]  /*b3c0*/  STS.U8 [R6+UR4+0xb800], R124 ;  /* 0x00b8007c06007988 */ /* 0x0101e80008000004 */
[----:B-1----:R-:W4:Y:S04]  /*b3d0*/  LDL.LU R123, [R1+0xa4] ;  /* 0x0000a400017b7983 */ /* 0x002f280000300800 */
        /* <DEDUP_REMOVED lines=8> */
[----:B------:R1:W-:Y:S04]  /*b460*/  STS.U8 [R97+UR4+0x480], R99 ;  /* 0x0004806361007988 */ /* 0x0003e80008000004 */
[----:B------:R1:W-:Y:S04]  /*b470*/  STS.U8 [R97+UR4+0x8480], R100 ;  /* 0x0084806461007988 */ /* 0x0003e80008000004 */
[----:B0-----:R-:W3:Y:S04]  /*b480*/  LDL.LU R98, [R1+0x84] ;  /* 0x0000840001627983 */ /* 0x001ee80000300800 */
[----:B------:R0:W-:Y:S04]  /*b490*/  STS.U8 [R97+UR4+0x880], R101 ;  /* 0x0008806561007988 */ /* 0x0001e80008000004 */
[----:B-1----:R-:W3:Y:S04]  /*b4a0*/  LDL.LU R99, [R1+0x80] ;  /* 0x0000800001637983 */ /* 0x002ee80000300800 */
[----:B------:R1:W-:Y:S04]  /*b4b0*/  STS.U8 [R97+UR4+0x8880], R102 ;  /* 0x0088806661007988 */ /* 0x0003e80008000004 */
[----:B------:R-:W3:Y:S04]  /*b4c0*/  LDL.LU R100, [R1+0x7c] ;  /* 0x00007c0001647983 */ /* 0x000ee80000300800 */
        /* <DEDUP_REMOVED lines=38> */
[----:B----4-:R0:W-:Y:S04]  /*b730*/  STS.U8 [R97+UR4+0xb080], R123 ;  /* 0x00b0807b61007988 */ /* 0x0101e80008000004 */
[----:B-1----:R-:W4:Y:S04]  /*b740*/  LDL.LU R120, [R1+0x24] ;  /* 0x0000240001787983 */ /* 0x002f280000300800 */
[----:B------:R1:W-:Y:S04]  /*b750*/  STS.U8 [R97+UR4+0x3480], R124 ;  /* 0x0034807c61007988 */ /* 0x0003e80008000004 */
[----:B------:R-:W4:Y:S04]  /*b760*/  LDL.LU R122, [R1+0x20] ;  /* 0x00002000017a7983 */ /* 0x000f280000300800 */
[----:B------:R-:W-:Y:S04]  /*b770*/  STS.U8 [R97+UR4+0xb480], R9 ;  /* 0x00b4800961007988 */ /* 0x000fe80008000004 */
[----:B0-----:R-:W4:Y:S04]  /*b780*/  LDL.LU R123, [R1+0x1c] ;  /* 0x00001c00017b7983 */ /* 0x001f280000300800 */
[----:B------:R0:W-:Y:S04]  /*b790*/  STS.U8 [R97+UR4+0x3880], R125 ;  /* 0x0038807d61007988 */ /* 0x0001e80008000004 */
[----:B-1----:R-:W4:Y:S04]  /*b7a0*/  LDL.LU R124, [R1+0x18] ;  /* 0x00001800017c7983 */ /* 0x002f280000300800 */
[----:B0-----:R-:W4:Y:S04]  /*b7b0*/  LDL.LU R125, [R1+0x14] ;  /* 0x00001400017d7983 */ /* 0x001f280000300800 */
[----:B--2---:R0:W-:Y:S04]  /*b7c0*/  STS.U8 [R97+UR4+0xb880], R74 ;  /* 0x00b8804a61007988 */ /* 0x0041e80008000004 */
[----:B0-----:R-:W2:Y:S04]  /*b7d0*/  LDL.LU R74, [R1+0x10] ;  /* 0x00001000014a7983 */ /* 0x001ea80000300800 */
[----:B---3--:R0:W-:Y:S04]  /*b7e0*/  STS.U8 [R97+UR4+0x3c80], R72 ;  /* 0x003c804861007988 */ /* 0x0081e80008000004 */
[----:B------:R-:W3:Y:S04]  /*b7f0*/  LDL.LU R5, [R1+0xc] ;  /* 0x00000c0001057983 */ /* 0x000ee80000300800 */
[----:B0-----:R-:W3:Y:S01]  /*b800*/  LDL.LU R72, [R1+0x8] ;  /* 0x0000080001487983 */ /* 0x001ee20000300800 */
[----:B------:R-:W-:-:S03]  /*b810*/  LOP3.LUT R9, R6, 0x20, RZ, 0x3c, !PT ;  /* 0x0000002006097812 */ /* 0x000fc600078e3cff */
[----:B------:R0:W-:Y:S04]  /*b820*/  STS.U8 [R97+UR4+0xbc80], R98 ;  /* 0x00bc806261007988 */ /* 0x0001e80008000004 */
[----:B------:R1:W-:Y:S04]  /*b830*/  STS.U8 [R9+UR4+0x100], R99 ;  /* 0x0001006309007988 */ /* 0x0003e80008000004 */
[----:B0-----:R-:W3:Y:S04]  /*b840*/  LDL.LU R97, [R1+0xd50] ;  /* 0x000d500001617983 */ /* 0x001ee80000300800 */
[----:B------:R-:W3:Y:S04]  /*b850*/  LDL.LU R98, [R1+0xd4c] ;  /* 0x000d4c0001627983 */ /* 0x000ee80000300800 */
        /* <DEDUP_REMOVED lines=44> */
[----:B------:R0:W-:Y:S04]  /*bb20*/  STS.U8 [R9+UR4+0xad00], R123 ;  /* 0x00ad007b09007988 */ /* 0x0001e80008000004 */
[----:B-1----:R-:W4:Y:S04]  /*bb30*/  LDL.LU R122, [R1+0xcf0] ;  /* 0x000cf000017a7983 */ /* 0x002f280000300800 */
[----:B------:R1:W-:Y:S04]  /*bb40*/  STS.U8 [R9+UR4+0x3100], R124 ;  /* 0x0031007c09007988 */ /* 0x0003e80008000004 */
[----:B0-----:R-:W4:Y:S04]  /*bb50*/  LDL.LU R123, [R1+0xcec] ;  /* 0x000cec00017b7983 */ /* 0x001f280000300800 */
[----:B------:R0:W-:Y:S04]  /*bb60*/  STS.U8 [R9+UR4+0xb100], R125 ;  /* 0x00b1007d09007988 */ /* 0x0001e80008000004 */
[----:B-1----:R-:W4:Y:S04]  /*bb70*/  LDL.LU R124, [R1+0xce8] ;  /* 0x000ce800017c7983 */ /* 0x002f280000300800 */
[----:B0-----:R-:W4:Y:S04]  /*bb80*/  LDL.LU R125, [R1+0xce4] ;  /* 0x000ce400017d7983 */ /* 0x001f280000300800 */
[----:B--2---:R0:W-:Y:S04]  /*bb90*/  STS.U8 [R9+UR4+0x3500], R74 ;  /* 0x0035004a09007988 */ /* 0x0041e80008000004 */
[----:B---3--:R-:W-:Y:S04]  /*bba0*/  STS.U8 [R9+UR4+0xb500], R5 ;  /* 0x00b5000509007988 */ /* 0x008fe80008000004 */
[----:B0-----:R-:W2:Y:S04]  /*bbb0*/  LDL.LU R74, [R1+0xce0] ;  /* 0x000ce000014a7983 */ /* 0x001ea80000300800 */
[----:B------:R0:W-:Y:S04]  /*bbc0*/  STS.U8 [R9+UR4+0x3900], R72 ;  /* 0x0039004809007988 */ /* 0x0001e80008000004 */
[----:B0-----:R-:W3:Y:S01]  /*bbd0*/  LDL.LU R72, [R1+0xcdc] ;  /* 0x000cdc0001487983 */ /* 0x001ee20000300800 */
[----:B------:R-:W-:-:S03]  /*bbe0*/  LOP3.LUT R5, R6, 0x30, RZ, 0x3c, !PT ;  /* 0x0000003006057812 */ /* 0x000fc600078e3cff */
[----:B---3--:R0:W-:Y:S04]  /*bbf0*/  STS.U8 [R9+UR4+0xb900], R72 ;  /* 0x00b9004809007988 */ /* 0x0081e80008000004 */
[----:B--2---:R1:W-:Y:S04]  /*bc00*/  STS.U8 [R9+UR4+0x3d00], R74 ;  /* 0x003d004a09007988 */ /* 0x0043e80008000004 */
[----:B----4-:R-:W-:Y:S04]  /*bc10*/  STS.U8 [R9+UR4+0xbd00], R125 ;  /* 0x00bd007d09007988 */ /* 0x010fe80008000004 */
[----:B------:R2:W-:Y:S04]  /*bc20*/  STS.U8 [R5+UR4+0x180], R124 ;  /* 0x0001807c05007988 */ /* 0x0005e80008000004 */
[----:B0-----:R-:W3:Y:S04]  /*bc30*/  LDL.LU R72, [R1+0xcd8] ;  /* 0x000cd80001487983 */ /* 0x001ee80000300800 */
[----:B-1----:R-:W4:Y:S01]  /*bc40*/  LDL.LU R74, [R1+0xcd4] ;  /* 0x000cd400014a7983 */ /* 0x002f220000300800 */
[----:B--2---:R-:W-:-:S03]  /*bc50*/  LOP3.LUT R124, R6, 0x30, RZ, 0x3c, !PT ;  /* 0x00000030067c7812 */ /* 0x004fc600078e3cff */
[----:B------:R-:W2:Y:S04]  /*bc60*/  LDL.LU R9, [R1+0xcd0] ;  /* 0x000cd00001097983 */ /* 0x000ea80000300800 */
[----:B------:R0:W-:Y:S02]  /*bc70*/  STS.U8 [R124+UR4+0x8180], R123 ;  /* 0x0081807b7c007988 */ /* 0x0001e40008000004 */
[----:B0-----:R-:W-:-:S05]  /*bc80*/  LOP3.LUT R123, R6, 0x30, RZ, 0x3c, !PT ;  /* 0x00000030067b7812 */ /* 0x001fca00078e3cff */
[----:B------:R-:W-:Y:S04]  /*bc90*/  STS.U8 [R123+UR4+0x580], R122 ;  /* 0x0005807a7b007988 */ /* 0x000fe80008000004 */
        /* <DEDUP_REMOVED lines=11> */
[----:B------:R0:W-:Y:S04]  /*bd50*/  STS.U8 [R123+UR4+0x1d80], R109 ;  /* 0x001d806d7b007988 */ /* 0x0001e80008000004 */
        /* <DEDUP_REMOVED lines=8> */
[----:B------:R-:W-:Y:S01]  /*bde0*/  STS.U8 [R123+UR4+0xad80], R100 ;  /* 0x00ad80647b007988 */ /* 0x000fe20008000004 */
[----:B------:R-:W-:-:S03]  /*bdf0*/  LOP3.LUT R124, R6, 0x40, RZ, 0x3c, !PT ;  /* 0x00000040067c7812 */ /* 0x000fc600078e3cff */
        /* <DEDUP_REMOVED lines=32> */
[----:B0-----:R-:W-:-:S03]  /*c000*/  LOP3.LUT R109, R6, 0x50, RZ, 0x3c, !PT ;  /* 0x00000050066d7812 */ /* 0x001fc600078e3cff */
[----:B------:R-:W-:Y:S04]  /*c010*/  STS.U8 [R124+UR4+0x3200], R21 ;  /* 0x003200157c007988 */ /* 0x000fe80008000004 */
[----:B------:R-:W-:Y:S04]  /*c020*/  STS.U8 [R124+UR4+0xb200], R20 ;  /* 0x00b200147c007988 */ /* 0x000fe80008000004 */
[----:B------:R-:W-:Y:S04]  /*c030*/  STS.U8 [R124+UR4+0x3600], R19 ;  /* 0x003600137c007988 */ /* 0x000fe80008000004 */
[----:B------:R0:W-:Y:S04]  /*c040*/  STS.U8 [R124+UR4+0xb600], R18 ;  /* 0x00b600127c007988 */ /* 0x0001e80008000004 */
        /* <DEDUP_REMOVED lines=27> */
[----:B------:R2:W-:Y:S01]  /*c200*/  STS.U8 [R109+UR4+0xae80], R30 ;  /* 0x00ae801e6d007988 */ /* 0x0005e20008000004 */
[----:B0-----:R-:W-:-:S03]  /*c210*/  LOP3.LUT R18, R6, 0x60, RZ, 0x3c, !PT ;  /* 0x0000006006127812 */ /* 0x001fc600078e3cff */
[----:B------:R-:W-:Y:S01]  /*c220*/  STS.U8 [R109+UR4+0x3280], R29 ;  /* 0x0032801d6d007988 */ /* 0x000fe20008000004 */
[----:B-1----:R-:W-:-:S03]  /*c230*/  IMAD R124, R8, 0x1e, RZ ;  /* 0x0000001e087c7824 */ /* 0x002fc600078e02ff */
[----:B------:R0:W-:Y:S04]  /*c240*/  STS.U8 [R109+UR4+0xb280], R28 ;  /* 0x00b2801c6d007988 */ /* 0x0001e80008000004 */
[----:B------:R-:W-:Y:S04]  /*c250*/  STS.U8 [R109+UR4+0x3680], R27 ;  /* 0x0036801b6d007988 */ /* 0x000fe80008000004 */
[----:B------:R-:W-:Y:S04]  /*c260*/  STS.U8 [R109+UR4+0xb680], R26 ;  /* 0x00b6801a6d007988 */ /* 0x000fe80008000004 */
[----:B------:R-:W-:Y:S04]  /*c270*/  STS.U8 [R109+UR4+0x3a80], R57 ;  /* 0x003a80396d007988 */ /* 0x000fe80008000004 */
[----:B------:R-:W-:Y:S01]  /*c280*/  STS.U8 [R109+UR4+0xba80], R56 ;  /* 0x00ba80386d007988 */ /* 0x000fe20008000004 */
[----:B------:R-:W-:Y:S01]  /*c290*/  IADD3 R20, P5, PT, R124, R3, RZ ;  /* 0x000000037c147210 */ /* 0x000fe20007fbe0ff */
[----:B------:R-:W-:Y:S01]  /*c2a0*/  IMAD R19, R8, 0x7e, RZ ;  /* 0x0000007e08137824 */ /* 0x000fe200078e02ff */
[----:B--2---:R-:W-:Y:S01]  /*c2b0*/  PRMT R30, RZ, 0x7610, R30 ;  /* 0x00007610ff1e7816 */ /* 0x004fe2000000001e */
[----:B------:R-:W-:Y:S01]  /*c2c0*/  STS.U8 [R109+UR4+0x3e80], R55 ;  /* 0x003e80376d007988 */ /* 0x000fe20008000004 */
[----:B0-----:R-:W-:Y:S01]  /*c2d0*/  PRMT R28, RZ, 0x7610, R28 ;  /* 0x00007610ff1c7816 */ /* 0x001fe2000000001c */
[----:B------:R-:W0:Y:S02]  /*c2e0*/  LDC R124, c[0x0][0x3a0] ;  /* 0x0000e800ff7c7b82 */ /* 0x000e240000000800 */
[----:B------:R-:W-:Y:S04]  /*c2f0*/  STS.U8 [R109+UR4+0xbe80], R54 ;  /* 0x00be80366d007988 */ /* 0x000fe80008000004 */
[----:B------:R-:W-:Y:S04]  /*c300*/  STS.U8 [R18+UR4+0x300], R63 ;  /* 0x0003003f12007988 */ /* 0x000fe80008000004 */
[----:B------:R-:W-:Y:S04]  /*c310*/  STS.U8 [R18+UR4+0x8300], R62 ;  /* 0x0083003e12007988 */ /* 0x000fe80008000004 */
[----:B------:R-:W-:Y:S01]  /*c320*/  STS.U8 [R18+UR4+0x700], R61 ;  /* 0x0007003d12007988 */ /* 0x000fe20008000004 */
[----:B------:R-:W-:-:S03]  /*c330*/  IMAD.X R21, R121, 0x1, R4, P5 ;  /* 0x0000000179157824 */ /* 0x000fc600028e0604 */
[----:B------:R-:W-:Y:S01]  /*c340*/  STS.U8 [R18+UR4+0x8700], R60 ;  /* 0x0087003c12007988 */ /* 0x000fe20008000004 */
[----:B------:R-:W-:-:S03]  /*c350*/  IADD3 R37, P5, PT, R19, R0, RZ ;  /* 0x0000000013257210 */ /* 0x000fc60007fbe0ff */
[----:B------:R-:W-:Y:S04]  /*c360*/  STS.U8 [R18+UR4+0xb00], R59 ;  /* 0x000b003b12007988 */ /* 0x000fe80008000004 */
[----:B------:R-:W-:Y:S04]  /*c370*/  STS.U8 [R18+UR4+0x8b00], R64 ;  /* 0x008b004012007988 */ /* 0x000fe80008000004 */
[----:B------:R1:W-:Y:S04]  /*c380*/  STS.U8 [R18+UR4+0xf00], R58 ;  /* 0x000f003a12007988 */ /* 0x0003e80008000004 */
[----:B------:R2:W3:Y:S01]  /*c390*/  @!P3 LDG.E.U8 R30, desc[UR14][R20.64] ;  /* 0x0000000e141eb981 */ /* 0x0004e2000c1e1100 */
[----:B-1----:R-:W-:-:S03]  /*c3a0*/  SHF.R.S32.HI R18, RZ, 0x1f, R19 ;  /* 0x0000001fff127819 */ /* 0x002fc60000011413 */
[----:B------:R2:W-:Y:S01]  /*c3b0*/  STL [R1+0x604], R20 ;  /* 0x0006041401007387 */ /* 0x0005e20000100800 */
[----:B------:R-:W-:Y:S01]  /*c3c0*/  IADD3 R36, P3, PT, R19, R3, RZ ;  /* 0x0000000313247210 */ /* 0x000fe20007f7e0ff */
[----:B------:R-:W-:Y:S02]  /*c3d0*/  IMAD R19, R8, 0x77, RZ ;  /* 0x0000007708137824 */ /* 0x000fe400078e02ff */
[----:B------:R-:W-:Y:S01]  /*c3e0*/  IMAD.X R38, R18, 0x1, R2, P5 ;  /* 0x0000000112267824 */ /* 0x000fe200028e0602 */
[----:B------:R1:W-:Y:S04]  /*c3f0*/  STL [R1+0x600], R21 ;  /* 0x0006001501007387 */ /* 0x0003e80000100800 */
[----:B------:R-:W-:Y:S01]  /*c400*/  STL [R1+0xbf8], R37 ;  /* 0x000bf82501007387 */ /* 0x000fe20000100800 */
[----:B--2---:R-:W-:-:S03]  /*c410*/  @!P4 IMAD.MOV.U32 R20, RZ, RZ, R37 ;  /* 0x000000ffff14c224 */ /* 0x004fc600078e0025 */
[----:B------:R2:W-:Y:S01]  /*c420*/  STL [R1+0xbf4], R38 ;  /* 0x000bf42601007387 */ /* 0x0005e20000100800 */
[----:B-1----:R-:W-:Y:S01]  /*c430*/  @!P4 IMAD.MOV.U32 R21, RZ, RZ, R38 ;  /* 0x000000ffff15c224 */ /* 0x002fe200078e0026 */
[----:B------:R-:W-:Y:S02]  /*c440*/  PRMT R29, RZ, 0x7610, R29 ;  /* 0x00007610ff1d7816 */ /* 0x000fe4000000001d */
[----:B------:R-:W-:Y:S04]  /*c450*/  STL [R1+0xc00], R36 ;  /* 0x000c002401007387 */ /* 0x000fe80000100800 */
[----:B------:R1:W3:Y:S01]  /*c460*/  @!P4 LDG.E.U8 R28, desc[UR14][R20.64] ;  /* 0x0000000e141cc981 */ /* 0x0002e2000c1e1100 */
[----:B--2---:R-:W-:Y:S01]  /*c470*/  IMAD.X R38, R18, 0x1, R4, P3 ;  /* 0x0000000112267824 */ /* 0x004fe200018e0604 */
[----:B------:R-:W-:-:S02]  /*c480*/  SHF.R.S32.HI R18, RZ, 0x1f, R19 ;  /* 0x0000001fff127819 */ /* 0x000fc40000011413 */
[C---:B------:R-:W-:Y:S02]  /*c490*/  IADD3 R37, P3, PT, R19.reuse, R0, RZ ;  /* 0x0000000013257210 */ /* 0x040fe40007f7e0ff */
[----:B------:R2:W-:Y:S01]  /*c4a0*/  STL [R1+0xbfc], R38 ;  /* 0x000bfc2601007387 */ /* 0x0005e20000100800 */
[----:B-1----:R-:W-:Y:S02]  /*c4b0*/  @!P4 IMAD.MOV.U32 R20, RZ, RZ, R36 ;  /* 0x000000ffff14c224 */ /* 0x002fe400078e0024 */
[----:B------:R-:W-:Y:S01]  /*c4c0*/  @!P4 IMAD.MOV.U32 R21, RZ, RZ, R38 ;  /* 0x000000ffff15c224 */ /* 0x000fe200078e0026 */
[----:B------:R-:W-:Y:S01]  /*c4d0*/  PRMT R35, RZ, 0x7610, R35 ;  /* 0x00007610ff237816 */ /* 0x000fe20000000023 */
[----:B--2---:R-:W-:Y:S01]  /*c4e0*/  IMAD.X R38, R18, 0x1, R2, P3 ;  /* 0x0000000112267824 */ /* 0x004fe200018e0602 */
[----:B------:R-:W-:Y:S02]  /*c4f0*/  IADD3 R36, P3, PT, R19, R3, RZ ;  /* 0x0000000313247210 */ /* 0x000fe40007f7e0ff */
[----:B------:R1:W2:Y:S04]  /*c500*/  @!P4 LDG.E.U8 R29, desc[UR14][R20.64] ;  /* 0x0000000e141dc981 */ /* 0x0002a8000c1e1100 */
[----:B------:R0:W-:Y:S01]  /*c510*/  STL [R1+0xb88], R37 ;  /* 0x000b882501007387 */ /* 0x0001e20000100800 */
[----:B-1----:R-:W-:-:S02]  /*c520*/  @!P6 IMAD.MOV.U32 R20, RZ, RZ, R37 ;  /* 0x000000ffff14e224 */ /* 0x002fc400078e0025 */
[----:B------:R-:W-:Y:S02]  /*c530*/  @!P6 IMAD.MOV.U32 R21, RZ, RZ, R38 ;  /* 0x000000ffff15e224 */ /* 0x000fe400078e0026 */
[----:B0-----:R-:W-:Y:S01]  /*c540*/  IMAD.X R37, R18, 0x1, R4, P3 ;  /* 0x0000000112257824 */ /* 0x001fe200018e0604 */
[----:B------:R-:W-:Y:S02]  /*c550*/  PRMT R34, RZ, 0x7610, R34 ;  /* 0x00007610ff227816 */ /* 0x000fe40000000022 */
[----:B------:R0:W2:Y:S02]  /*c560*/  @!P6 LDG.E.U8 R35, desc[UR14][R20.64] ;  /* 0x0000000e1423e981 */ /* 0x0000a4000c1e1100 */
[----:B0-----:R-:W-:Y:S02]  /*c570*/  @!P6 IMAD.MOV.U32 R20, RZ, RZ, R36 ;  /* 0x000000ffff14e224 */ /* 0x001fe400078e0024 */
[----:B------:R-:W-:-:S05]  /*c580*/  @!P6 IMAD.MOV.U32 R21, RZ, RZ, R37 ;  /* 0x000000ffff15e224 */ /* 0x000fca00078e0025 */
[----:B------:R-:W3:Y:S01]  /*c590*/  @!P6 LDG.E.U8 R34, desc[UR14][R20.64] ;  /* 0x0000000e1422e981 */ /* 0x000ee2000c1e1100 */
[----:B------:R-:W-:-:S03]  /*c5a0*/  IMAD R19, R8, 0x76, RZ ;  /* 0x0000007608137824 */ /* 0x000fc600078e02ff */
[----:B------:R-:W-:Y:S04]  /*c5b0*/  STL [R1+0xb84], R38 ;  /* 0x000b842601007387 */ /* 0x000fe80000100800 */
[----:B------:R-:W-:Y:S01]  /*c5c0*/  STL [R1+0xb90], R36 ;  /* 0x000b902401007387 */ /* 0x000fe20000100800 */
[----:B------:R-:W-:Y:S01]  /*c5d0*/  SHF.R.S32.HI R18, RZ, 0x1f, R19 ;  /* 0x0000001fff127819 */ /* 0x000fe20000011413 */
[----:B------:R-:W-:Y:S01]  /*c5e0*/  VIADD R22, R124, 0xffffff90 ;  /* 0xffffff907c167836 */ /* 0x000fe20000000000 */
[----:B------:R-:W-:-:S04]  /*c5f0*/  PRMT R26, RZ, 0x7610, R26 ;  /* 0x00007610ff1a7816 */ /* 0x000fc8000000001a */
[----:B------:R-:W-:Y:S02]  /*c600*/  ISETP.GE.U32.AND P5, PT, R22, 0x7fffff11, PT ;  /* 0x7fffff111600780c */ /* 0x000fe40003fa6070 */
[----:B------:R-:W-:Y:S02]  /*c610*/  PRMT R27, RZ, 0x7610, R27 ;  /* 0x00007610ff1b7816 */ /* 0x000fe4000000001b */
[----:B------:R-:W-:Y:S02]  /*c620*/  PRMT R33, RZ, 0x7610, R33 ;  /* 0x00007610ff217816 */ /* 0x000fe40000000021 */
[----:B------:R-:W-:Y:S01]  /*c630*/  PRMT R32, RZ, 0x7610, R32 ;  /* 0x00007610ff207816 */ /* 0x000fe20000000020 */
[----:B--2---:R0:W-:Y:S04]  /*c640*/  STL [R1+0x64], R35 ;  /* 0x0000642301007387 */ /* 0x0041e80000100800 */
[----:B------:R-:W-:Y:S01]  /*c650*/  STL [R1+0xb8c], R37 ;  /* 0x000b8c2501007387 */ /* 0x000fe20000100800 */
[----:B0-----:R-:W-:-:S05]  /*c660*/  IADD3 R35, P3, PT, R19, R0, RZ ;  /* 0x0000000013237210 */ /* 0x001fca0007f7e0ff */
[----:B------:R-:W-:Y:S01]  /*c670*/  STL [R1+0xb78], R35 ;  /* 0x000b782301007387 */ /* 0x000fe20000100800 */
[----:B------:R-:W-:-:S03]  /*c680*/  IMAD.X R36, R18, 0x1, R2, P3 ;  /* 0x0000000112247824 */ /* 0x000fc600018e0602 */
[----:B---3--:R0:W-:Y:S01]  /*c690*/  STL [R1+0x60], R34 ;  /* 0x0000602201007387 */ /* 0x0081e20000100800 */
[----:B------:R-:W-:Y:S02]  /*c6a0*/  @!P0 IMAD.MOV.U32 R20, RZ, RZ, R35 ;  /* 0x000000ffff148224 */ /* 0x000fe400078e0023 */
[----:B------:R-:W-:Y:S01]  /*c6b0*/  @!P0 IMAD.MOV.U32 R21, RZ, RZ, R36 ;  /* 0x000000ffff158224 */ /* 0x000fe200078e0024 */
[----:B------:R1:W-:Y:S04]  /*c6c0*/  STL [R1+0xb74], R36 ;  /* 0x000b742401007387 */ /* 0x0003e80000100800 */
[----:B------:R2:W3:Y:S01]  /*c6d0*/  @!P0 LDG.E.U8 R26, desc[UR14][R20.64] ;  /* 0x0000000e141a8981 */ /* 0x0004e2000c1e1100 */
[----:B0-----:R-:W-:Y:S01]  /*c6e0*/  IADD3 R34, P6, PT, R19, R3, RZ ;  /* 0x0000000313227210 */ /* 0x001fe20007fde0ff */
[----:B------:R-:W-:-:S04]  /*c6f0*/  IMAD R19, R8, 0x6f, RZ ;  /* 0x0000006f08137824 */ /* 0x000fc800078e02ff */
[----:B-1----:R-:W-:Y:S01]  /*c700*/  IMAD.X R36, R18, 0x1, R4, P6 ;  /* 0x0000000112247824 */ /* 0x002fe200030e0604 */
[----:B------:R-:W-:Y:S02]  /*c710*/  SHF.R.S32.HI R18, RZ, 0x1f, R19 ;  /* 0x0000001fff127819 */ /* 0x000fe40000011413 */
[C---:B------:R-:W-:Y:S01]  /*c720*/  IADD3 R35, P6, PT, R19.reuse, R0, RZ ;  /* 0x0000000013237210 */ /* 0x040fe20007fde0ff */
[----:B------:R-:W-:Y:S01]  /*c730*/  STL [R1+0xb80], R34 ;  /* 0x000b802201007387 */ /* 0x000fe20000100800 */
[----:B--2---:R-:W-:Y:S02]  /*c740*/  @!P0 IMAD.MOV.U32 R20, RZ, RZ, R34 ;  /* 0x000000ffff148224 */ /* 0x004fe400078e0022 */
[----:B------:R-:W-:Y:S01]  /*c750*/  @!P0 IMAD.MOV.U32 R21, RZ, RZ, R36 ;  /* 0x000000ffff158224 */ /* 0x000fe200078e0024 */
[----:B------:R0:W-:Y:S04]  /*c760*/  STL [R1+0xb7c], R36 ;  /* 0x000b7c2401007387 */ /* 0x0001e80000100800 */
[----:B------:R1:W2:Y:S01]  /*c770*/  @!P0 LDG.E.U8 R27, desc[UR14][R20.64] ;  /* 0x0000000e141b8981 */ /* 0x0002a2000c1e1100 */
[----:B0-----:R-:W-:Y:S01]  /*c780*/  IMAD.X R36, R18, 0x1, R2, P6 ;  /* 0x0000000112247824 */ /* 0x001fe200030e0602 */
[----:B------:R-:W-:-:S02]  /*c790*/  IADD3 R34, P6, PT, R19, R3, RZ ;  /* 0x0000000313227210 */ /* 0x000fc40007fde0ff */
[----:B------:R0:W-:Y:S01]  /*c7a0*/  STL [R1+0xb0c], R35 ;  /* 0x000b0c2301007387 */ /* 0x0001e20000100800 */
[----:B-1----:R-:W-:Y:S02]  /*c7b0*/  @!P5 IMAD.MOV.U32 R20, RZ, RZ, R35 ;  /* 0x000000ffff14d224 */ /* 0x002fe400078e0023 */
[----:B------:R-:W-:-:S05]  /*c7c0*/  @!P5 IMAD.MOV.U32 R21, RZ, RZ, R36 ;  /* 0x000000ffff15d224 */ /* 0x000fca00078e0024 */
[----:B------:R1:W2:Y:S01]  /*c7d0*/  @!P5 LDG.E.U8 R33, desc[UR14][R20.64] ;  /* 0x0000000e1421d981 */ /* 0x0002a2000c1e1100 */
[----:B0-----:R-:W-:Y:S02]  /*c7e0*/  IMAD.X R35, R18, 0x1, R4, P6 ;  /* 0x0000000112237824 */ /* 0x001fe400030e0604 */
[----:B-1----:R-:W-:Y:S02]  /*c7f0*/  @!P5 IMAD.MOV.U32 R20, RZ, RZ, R34 ;  /* 0x000000ffff14d224 */ /* 0x002fe400078e0022 */
[----:B------:R-:W-:-:S05]  /*c800*/  @!P5 IMAD.MOV.U32 R21, RZ, RZ, R35 ;  /* 0x000000ffff15d224 */ /* 0x000fca00078e0023 */
[----:B------:R-:W3:Y:S01]  /*c810*/  @!P5 LDG.E.U8 R32, desc[UR14][R20.64] ;  /* 0x0000000e1420d981 */ /* 0x000ee2000c1e1100 */
[----:B------:R-:W-:Y:S02]  /*c820*/  VIADD R22, R124, 0xffffff91 ;  /* 0xffffff917c167836 */ /* 0x000fe40000000000 */
[----:B------:R-:W-:Y:S01]  /*c830*/  IMAD R19, R8, 0x6e, RZ ;  /* 0x0000006e08137824 */ /* 0x000fe200078e02ff */
[----:B------:R-:W-:Y:S02]  /*c840*/  STL [R1+0xb08], R36 ;  /* 0x000b082401007387 */ /* 0x000fe40000100800 */
[----:B------:R-:W-:Y:S02]  /*c850*/  ISETP.GE.U32.AND P4, PT, R22, 0x7fffff12, PT ;  /* 0x7fffff121600780c */ /* 0x000fe40003f86070 */
        /* <DEDUP_REMOVED lines=71> */
[----:B------:R-:W-:Y:S01]  /*ccd0*/  STL [R1+0xa0c], R25 ;  /* 0x000a0c1901007387 */ /* 0x000fe20000100800 */
[----:B-1----:R-:W-:Y:S02]  /*cce0*/  @!P5 IMAD.MOV.U32 R20, RZ, RZ, R25 ;  /* 0x000000ffff14d224 */ /* 0x002fe400078e0019 */
[----:B------:R-:W-:Y:S01]  /*ccf0*/  @!P5 IMAD.MOV.U32 R21, RZ, RZ, R32 ;  /* 0x000000ffff15d224 */ /* 0x000fe200078e0020 */
[----:B------:R0:W-:Y:S04]  /*cd00*/  STL [R1+0xa08], R32 ;  /* 0x000a082001007387 */ /* 0x0001e80000100800 */
[----:B------:R1:W2:Y:S01]  /*cd10*/  @!P5 LDG.E.U8 R68, desc[UR14][R20.64] ;  /* 0x0000000e1444d981 */ /* 0x0002a2000c1e1100 */
[----:B0-----:R-:W-:Y:S02]  /*cd20*/  IMAD.X R32, R18, 0x1, R4, P6 ;  /* 0x0000000112207824 */ /* 0x001fe400030e0604 */
[----:B-1----:R-:W-:-:S02]  /*cd30*/  @!P5 IMAD.MOV.U32 R20, RZ, RZ, R31 ;  /* 0x000000ffff14d224 */ /* 0x002fc400078e001f */
[----:B------:R-:W-:-:S05]  /*cd40*/  @!P5 IMAD.MOV.U32 R21, RZ, RZ, R32 ;  /* 0x000000ffff15d224 */ /* 0x000fca00078e0020 */
[----:B------:R0:W2:Y:S01]  /*cd50*/  @!P5 LDG.E.U8 R23, desc[UR14][R20.64] ;  /* 0x0000000e1417d981 */ /* 0x0000a2000c1e1100 */
[----:B------:R-:W-:Y:S02]  /*cd60*/  VIADD R22, R124, 0xffffffa1 ;  /* 0xffffffa17c167836 */ /* 0x000fe40000000000 */
[----:B------:R-:W-:-:S03]  /*cd70*/  IMAD R19, R8, 0x5e, RZ ;  /* 0x0000005e08137824 */ /* 0x000fc600078e02ff */
[----:B------:R-:W-:Y:S02]  /*cd80*/  ISETP.GE.U32.AND P4, PT, R22, 0x7fffff22, PT ;  /* 0x7fffff221600780c */ /* 0x000fe40003f86070 */
[----:B------:R-:W-:Y:S02]  /*cd90*/  IADD3 R25, P6, PT, R19, R0, RZ ;  /* 0x0000000013197210 */ /* 0x000fe40007fde0ff */
[----:B------:R-:W-:Y:S01]  /*cda0*/  SHF.R.S32.HI R18, RZ, 0x1f, R19 ;  /* 0x0000001fff127819 */ /* 0x000fe20000011413 */
[----:B------:R1:W-:Y:S01]  /*cdb0*/  STL [R1+0xa14], R31 ;  /* 0x000a141f01007387 */ /* 0x0003e20000100800 */
[----:B------:R-:W-:-:S03]  /*cdc0*/  VIADD R22, R124, 0xffffffa8 ;  /* 0xffffffa87c167836 */ /* 0x000fc60000000000 */
[----:B------:R-:W-:Y:S04]  /*cdd0*/  STL [R1+0xa10], R32 ;  /* 0x000a102001007387 */ /* 0x000fe80000100800 */
[----:B------:R-:W-:Y:S01]  /*cde0*/  STL [R1+0x9fc], R25 ;  /* 0x0009fc1901007387 */ /* 0x000fe20000100800 */
[----:B-1----:R-:W-:Y:S01]  /*cdf0*/  IMAD.X R31, R18, 0x1, R2, P6 ;  /* 0x00000001121f7824 */ /* 0x002fe200030e0602 */
[----:B------:R-:W-:Y:S01]  /*ce00*/  ISETP.GE.U32.AND P3, PT, R22, 0x7fffff29, PT ;  /* 0x7fffff291600780c */ /* 0x000fe20003f66070 */
[----:B0-----:R-:W-:Y:S01]  /*ce10*/  @!P4 IMAD.MOV.U32 R20, RZ, RZ, R25 ;  /* 0x000000ffff14c224 */ /* 0x001fe200078e0019 */
[----:B------:R-:W-:Y:S01]  /*ce20*/  PRMT R121, RZ, 0x7610, R121 ;  /* 0x00007610ff797816 */ /* 0x000fe20000000079 */
[----:B------:R-:W-:Y:S01]  /*ce30*/  @!P4 IMAD.MOV.U32 R21, RZ, RZ, R31 ;  /* 0x000000ffff15c224 */ /* 0x000fe200078e001f */
[----:B------:R-:W-:Y:S01]  /*ce40*/  PRMT R115, RZ, 0x7610, R115 ;  /* 0x00007610ff737816 */ /* 0x000fe20000000073 */
[----:B------:R-:W-:-:S03]  /*ce50*/  VIADD R22, R124, 0xffffffa9 ;  /* 0xffffffa97c167836 */ /* 0x000fc60000000000 */
[----:B------:R0:W3:Y:S01]  /*ce60*/  @!P4 LDG.E.U8 R121, desc[UR14][R20.64] ;  /* 0x0000000e1479c981 */ /* 0x0000e2000c1e1100 */
[----:B----4-:R-:W-:Y:S02]  /*ce70*/  PRMT R74, RZ, 0x7610, R74 ;  /* 0x00007610ff4a7816 */ /* 0x010fe4000000004a */
[----:B------:R-:W-:Y:S01]  /*ce80*/  ISETP.GE.U32.AND P0, PT, R22, 0x7fffff2a, PT ;  /* 0x7fffff2a1600780c */ /* 0x000fe20003f06070 */
[----:B------:R-:W-:Y:S01]  /*ce90*/  VIADD R22, R124, 0xffffffb0 ;  /* 0xffffffb07c167836 */ /* 0x000fe20000000000 */
[----:B------:R-:W-:Y:S02]  /*cea0*/  PRMT R72, RZ, 0x7610, R72 ;  /* 0x00007610ff487816 */ /* 0x000fe40000000048 */
[----:B------:R-:W-:Y:S02]  /*ceb0*/  PRMT R118, RZ, 0x7610, R118 ;  /* 0x00007610ff767816 */ /* 0x000fe40000000076 */
[----:B------:R-:W-:Y:S02]  /*cec0*/  ISETP.GE.U32.AND P5, PT, R22, 0x7fffff31, PT ;  /* 0x7fffff311600780c */ /* 0x000fe40003fa6070 */
[----:B------:R-:W-:-:S02]  /*ced0*/  PRMT R116, RZ, 0x7610, R116 ;  /* 0x00007610ff747816 */ /* 0x000fc40000000074 */
[----:B------:R-:W-:Y:S01]  /*cee0*/  PRMT R24, RZ, 0x7610, R24 ;  /* 0x00007610ff187816 */ /* 0x000fe20000000018 */
[----:B--2---:R1:W-:Y:S04]  /*cef0*/  STL [R1+0x4c], R23 ;  /* 0x00004c1701007387 */ /* 0x0043e80000100800 */
[----:B------:R2:W-:Y:S01]  /*cf00*/  STL [R1+0x9f8], R31 ;  /* 0x0009f81f01007387 */ /* 0x0005e20000100800 */
[----:B-1----:R-:W-:Y:S01]  /*cf10*/  IADD3 R23, P6, PT, R19, R3, RZ ;  /* 0x0000000313177210 */ /* 0x002fe20007fde0ff */
[----:B------:R-:W-:-:S04]  /*cf20*/  IMAD R19, R8, 0x57, RZ ;  /* 0x0000005708137824 */ /* 0x000fc800078e02ff */
[----:B--2---:R-:W-:Y:S01]  /*cf30*/  IMAD.X R31, R18, 0x1, R4, P6 ;  /* 0x00000001121f7824 */ /* 0x004fe200030e0604 */
[----:B------:R-:W-:Y:S02]  /*cf40*/  SHF.R.S32.HI R18, RZ, 0x1f, R19 ;  /* 0x0000001fff127819 */ /* 0x000fe40000011413 */
[C---:B------:R-:W-:Y:S01]  /*cf50*/  IADD3 R25, P6, PT, R19.reuse, R0, RZ ;  /* 0x0000000013197210 */ /* 0x040fe20007fde0ff */
[----:B------:R-:W-:Y:S01]  /*cf60*/  STL [R1+0xa04], R23 ;  /* 0x000a041701007387 */ /* 0x000fe20000100800 */
[----:B0-----:R-:W-:Y:S02]  /*cf70*/  @!P4 IMAD.MOV.U32 R20, RZ, RZ, R23 ;  /* 0x000000ffff14c224 */ /* 0x001fe400078e0017 */
        /* <DEDUP_REMOVED lines=10> */
[----:B------:R1:W4:Y:S01]  /*d020*/  @!P3 LDG.E.U8 R74, desc[UR14][R20.64] ;  /* 0x0000000e144ab981 */ /* 0x000322000c1e1100 */
        /* <DEDUP_REMOVED lines=24> */
[----:B0-----:R-:W-:Y:S02]  /*d1b0*/  IMAD.X R31, R18, 0x1, R2, P6 ;  /* 0x00000001121f7824 */ /* 0x001fe400030e0602 */
[----:B-1----:R-:W-:Y:S02]  /*d1c0*/  @!P5 IMAD.MOV.U32 R20, RZ, RZ, R25 ;  /* 0x000000ffff14d224 */ /* 0x002fe400078e0019 */
[----:B------:R-:W-:-:S05]  /*d1d0*/  @!P5 IMAD.MOV.U32 R21, RZ, RZ, R31 ;  /* 0x000000ffff15d224 */ /* 0x000fca00078e001f */
[----:B------:R0:W2:Y:S01]  /*d1e0*/  @!P5 LDG.E.U8 R24, desc[UR14][R20.64] ;  /* 0x0000000e1418d981 */ /* 0x0000a2000c1e1100 */
[----:B------:R-:W-:Y:S01]  /*d1f0*/  VIADD R22, R124, 0xffffffb1 ;  /* 0xffffffb17c167836 */ /* 0x000fe20000000000 */
[----:B------:R-:W-:Y:S01]  /*d200*/  IADD3 R23, P6, PT, R19, R3, RZ ;  /* 0x0000000313177210 */ /* 0x000fe20007fde0ff */
[----:B------:R-:W-:Y:S01]  /*d210*/  IMAD R19, R8, 0x4e, RZ ;  /* 0x0000004e08137824 */ /* 0x000fe200078e02ff */
[----:B------:R1:W-:Y:S02]  /*d220*/  STL [R1+0x90c], R25 ;  /* 0x00090c1901007387 */ /* 0x0003e40000100800 */
[----:B------:R-:W-:Y:S02]  /*d230*/  ISETP.GE.U32.AND P4, PT, R22, 0x7fffff32, PT ;  /* 0x7fffff321600780c */ /* 0x000fe40003f86070 */
[----:B------:R-:W-:Y:S04]  /*d240*/  STL [R1+0x908], R31 ;  /* 0x0009081f01007387 */ /* 0x000fe80000100800 */
[----:B------:R-:W-:Y:S01]  /*d250*/  STL [R1+0x914], R23 ;  /* 0x0009141701007387 */ /* 0x000fe20000100800 */
[----:B-1----:R-:W-:Y:S01]  /*d260*/  IMAD.X R25, R18, 0x1, R4, P6 ;  /* 0x0000000112197824 */ /* 0x002fe200030e0604 */
[----:B------:R-:W-:Y:S01]  /*d270*/  SHF.R.S32.HI R18, RZ, 0x1f, R19 ;  /* 0x0000001fff127819 */ /* 0x000fe20000011413 */
[----:B------:R-:W-:Y:S01]  /*d280*/  VIADD R22, R124, 0xffffffb8 ;  /* 0xffffffb87c167836 */ /* 0x000fe20000000000 */
[----:B------:R-:W-:Y:S01]  /*d290*/  PRMT R125, RZ, 0x7610, R125 ;  /* 0x00007610ff7d7816 */ /* 0x000fe2000000007d */
[----:B0-----:R-:W-:-:S02]  /*d2a0*/  @!P5 IMAD.MOV.U32 R20, RZ, RZ, R23 ;  /* 0x000000ffff14d224 */ /* 0x001fc400078e0017 */
[----:B------:R-:W-:Y:S01]  /*d2b0*/  @!P5 IMAD.MOV.U32 R21, RZ, RZ, R25 ;  /* 0x000000ffff15d224 */ /* 0x000fe200078e0019 */
[----:B------:R-:W-:Y:S02]  /*d2c0*/  ISETP.GE.U32.AND P3, PT, R22, 0x7fffff39, PT ;  /* 0x7fffff391600780c */ /* 0x000fe40003f66070 */
[----:B------:R-:W-:Y:S02]  /*d2d0*/  PRMT R81, RZ, 0x7610, R81 ;  /* 0x00007610ff517816 */ /* 0x000fe40000000051 */
[----:B------:R0:W3:Y:S01]  /*d2e0*/  @!P5 LDG.E.U8 R125, desc[UR14][R20.64] ;  /* 0x0000000e147dd981 */ /* 0x0000e2000c1e1100 */
[----:B------:R-:W-:Y:S01]  /*d2f0*/  PRMT R80, RZ, 0x7610, R80 ;  /* 0x00007610ff507816 */ /* 0x000fe20000000050 */
[----:B------:R-:W-:Y:S01]  /*d300*/  VIADD R22, R124, 0xffffffb9 ;  /* 0xffffffb97c167836 */ /* 0x000fe20000000000 */
[----:B------:R-:W-:-:S04]  /*d310*/  PRMT R97, RZ, 0x7610, R97 ;  /* 0x00007610ff617816 */ /* 0x000fc80000000061 */
[----:B------:R-:W-:Y:S01]  /*d320*/  ISETP.GE.U32.AND P0, PT, R22, 0x7fffff3a, PT ;  /* 0x7fffff3a1600780c */ /* 0x000fe20003f06070 */
[----:B------:R-:W-:Y:S01]  /*d330*/  VIADD R22, R124, 0xffffffc0 ;  /* 0xffffffc07c167836 */ /* 0x000fe20000000000 */
[----:B------:R-:W-:Y:S02]  /*d340*/  PRMT R96, RZ, 0x7610, R96 ;  /* 0x00007610ff607816 */ /* 0x000fe40000000060 */
[----:B------:R-:W-:Y:S02]  /*d350*/  PRMT R83, RZ, 0x7610, R83 ;  /* 0x00007610ff537816 */ /* 0x000fe40000000053 */
[----:B------:R-:W-:Y:S01]  /*d360*/  ISETP.GE.U32.AND P5, PT, R22, 0x7fffff41, PT ;  /* 0x7fffff411600780c */ /* 0x000fe20003fa6070 */
[----:B------:R-:W-:Y:S01]  /*d370*/  VIADD R22, R124, 0xffffffc1 ;  /* 0xffffffc17c167836 */ /* 0x000fe20000000000 */
        /* <DEDUP_REMOVED lines=23> */
[----:B------:R-:W-:Y:S01]  /*d4f0*/  PRMT R79, RZ, 0x7610, R79 ;  /* 0x00007610ff4f7816 */ /* 0x000fe2000000004f */
[----:B--2---:R1:W-:Y:S04]  /*d500*/  STL [R1+0x4], R24 ;  /* 0x0000041801007387 */ /* 0x0043e80000100800 */
[----:B------:R2:W-:Y:S01]  /*d510*/  STL [R1+0x910], R25 ;  /* 0x0009101901007387 */ /* 0x0005e20000100800 */
[----:B-1----:R-:W-:-:S05]  /*d520*/  IADD3 R24, P6, PT, R19, R0, RZ ;  /* 0x0000000013187210 */ /* 0x002fca0007fde0ff */
[----:B--2---:R-:W-:Y:S01]  /*d530*/  IMAD.X R25, R18, 0x1, R2, P6 ;  /* 0x0000000112197824 */ /* 0x004fe200030e0602 */
[----:B------:R-:W-:Y:S01]  /*d540*/  IADD3 R23, P6, PT, R19, R3, RZ ;  /* 0x0000000313177210 */ /* 0x000fe20007fde0ff */
[----:B------:R-:W-:Y:S01]  /*d550*/  IMAD R19, R8, 0x47, RZ ;  /* 0x0000004708137824 */ /* 0x000fe200078e02ff */
[----:B------:R-:W-:Y:S01]  /*d560*/  STL [R1+0x8fc], R24 ;  /* 0x0008fc1801007387 */ /* 0x000fe20000100800 */
[----:B0-----:R-:W-:Y:S02]  /*d570*/  @!P4 IMAD.MOV.U32 R20, RZ, RZ, R24 ;  /* 0x000000ffff14c224 */ /* 0x001fe400078e0018 */
[----:B------:R-:W-:Y:S01]  /*d580*/  @!P4 IMAD.MOV.U32 R21, RZ, RZ, R25 ;  /* 0x000000ffff15c224 */ /* 0x000fe200078e0019 */
[----:B------:R0:W-:Y:S04]  /*d590*/  STL [R1+0x8f8], R25 ;  /* 0x0008f81901007387 */ /* 0x0001e80000100800 */
[----:B------:R1:W2:Y:S01]  /*d5a0*/  @!P4 LDG.E.U8 R81, desc[UR14][R20.64] ;  /* 0x0000000e1451c981 */ /* 0x0002a2000c1e1100 */
[----:B0-----:R-:W-:Y:S01]  /*d5b0*/  IMAD.X R25, R18, 0x1, R4, P6 ;  /* 0x0000000112197824 */ /* 0x001fe200030e0604 */
[----:B------:R-:W-:-:S02]  /*d5c0*/  SHF.R.S32.HI R18, RZ, 0x1f, R19 ;  /* 0x0000001fff127819 */ /* 0x000fc40000011413 */
[C---:B------:R-:W-:Y:S01]  /*d5d0*/  IADD3 R24, P6, PT, R19.reuse, R0, RZ ;  /* 0x0000000013187210 */ /* 0x040fe20007fde0ff */
[----:B------:R-:W-:Y:S01]  /*d5e0*/  STL [R1+0x904], R23 ;  /* 0x0009041701007387 */ /* 0x000fe20000100800 */
[----:B-1----:R-:W-:Y:S02]  /*d5f0*/  @!P4 IMAD.MOV.U32 R20, RZ, RZ, R23 ;  /* 0x000000ffff14c224 */ /* 0x002fe400078e0017 */
        /* <DEDUP_REMOVED lines=96> */
[----:B------:R0:W-:Y:S04]  /*dc00*/  STL [R1+0x778], R25 ;  /* 0x0007781901007387 */ /* 0x0001e80000100800 */
[----:B------:R1:W2:Y:S01]  /*dc10*/  @!P0 LDG.E.U8 R87, desc[UR14][R20.64] ;  /* 0x0000000e14578981 */ /* 0x0002a2000c1e1100 */
[----:B0-----:R-:W-:Y:S01]  /*dc20*/  IMAD.X R25, R18, 0x1, R4, P6 ;  /* 0x0000000112197824 */ /* 0x001fe200030e0604 */
[----:B------:R-:W-:-:S02]  /*dc30*/  SHF.R.S32.HI R18, RZ, 0x1f, R19 ;  /* 0x0000001fff127819 */ /* 0x000fc40000011413 */
[----:B------:R-:W-:Y:S01]  /*dc40*/  IADD3 R24, P6, PT, R19, R0, RZ ;  /* 0x0000000013187210 */ /* 0x000fe20007fde0ff */
[----:B------:R-:W-:Y:S01]  /*dc50*/  STL [R1+0x784], R23 ;  /* 0x0007841701007387 */ /* 0x000fe20000100800 */
[----:B-1----:R-:W-:Y:S02]  /*dc60*/  @!P0 IMAD.MOV.U32 R20, RZ, RZ, R23 ;  /* 0x000000ffff148224 */ /* 0x002fe400078e0017 */
[----:B------:R-:W-:Y:S01]  /*dc70*/  @!P0 IMAD.MOV.U32 R21, RZ, RZ, R25 ;  /* 0x000000ffff158224 */ /* 0x000fe200078e0019 */
[----:B------:R0:W-:Y:S01]  /*dc80*/  STL [R1+0x780], R25 ;  /* 0x0007801901007387 */ /* 0x0001e20000100800 */
[----:B------:R-:W-:-:S03]  /*dc90*/  VIADD R22, R124, 0xffffffd1 ;  /* 0xffffffd17c167836 */ /* 0x000fc60000000000 */
        /* <DEDUP_REMOVED lines=8> */
[----:B------:R-:W-:-:S04]  /*dd20*/  ISETP.GE.U32.AND P4, PT, R22, 0x7fffff52, PT ;  /* 0x7fffff521600780c */ /* 0x000fc80003f86070 */
        /* <DEDUP_REMOVED lines=8> */
[----:B------:R1:W-:Y:S04]  /*ddb0*/  STL [R1+0x710], R25 ;  /* 0x0007101901007387 */ /* 0x0003e80000100800 */
[----:B------:R3:W2:Y:S01]  /*ddc0*/  @!P5 LDG.E.U8 R102, desc[UR14][R20.64] ;  /* 0x0000000e1466d981 */ /* 0x0006a2000c1e1100 */
[----:B0-----:R-:W-:Y:S01]  /*ddd0*/  IADD3 R23, P5, PT, R19, R3, RZ ;  /* 0x0000000313177210 */ /* 0x001fe20007fbe0ff */
[----:B-1----:R-:W-:Y:S02]  /*dde0*/  IMAD.X R25, R18, 0x1, R2, P6 ;  /* 0x0000000112197824 */ /* 0x002fe400030e0602 */
[----:B------:R-:W-:Y:S01]  /*ddf0*/  STL [R1+0x6fc], R24 ;  /* 0x0006fc1801007387 */ /* 0x000fe20000100800 */
[----:B------:R-:W-:Y:S02]  /*de00*/  IMAD R19, R8, 0x27, RZ ;  /* 0x0000002708137824 */ /* 0x000fe400078e02ff */
[----:B---3--:R-:W-:Y:S01]  /*de10*/  @!P4 IMAD.MOV.U32 R20, RZ, RZ, R24 ;  /* 0x000000ffff14c224 */ /* 0x008fe200078e0018 */
[----:B------:R0:W-:Y:S01]  /*de20*/  STL [R1+0x6f8], R25 ;  /* 0x0006f81901007387 */ /* 0x0001e20000100800 */
[----:B------:R-:W-:Y:S01]  /*de30*/  @!P4 IMAD.MOV.U32 R21, RZ, RZ, R25 ;  /* 0x000000ffff15c224 */ /* 0x000fe200078e0019 */
[----:B------:R-:W-:-:S04]  /*de40*/  ISETP.GE.U32.AND P3, PT, R22, 0x7fffff59, PT ;  /* 0x7fffff591600780c */ /* 0x000fc80003f66070 */
[----:B------:R1:W3:Y:S01]  /*de50*/  @!P4 LDG.E.U8 R89, desc[UR14][R20.64] ;  /* 0x0000000e1459c981 */ /* 0x0002e2000c1e1100 */
        /* <DEDUP_REMOVED lines=13> */
[----:B----4-:R-:W-:Y:S01]  /*df30*/  @!P3 IMAD.MOV.U32 R20, RZ, RZ, R24 ;  /* 0x000000ffff14b224 */ /* 0x010fe200078e0018 */
[----:B------:R0:W-:Y:S01]  /*df40*/  STL [R1+0x688], R25 ;  /* 0x0006881901007387 */ /* 0x0001e20000100800 */
[----:B------:R-:W-:Y:S01]  /*df50*/  @!P3 IMAD.MOV.U32 R21, RZ, RZ, R25 ;  /* 0x000000ffff15b224 */ /* 0x000fe200078e0019 */
[----:B------:R-:W-:-:S04]  /*df60*/  ISETP.GE.U32.AND P0, PT, R22, 0x7fffff5a, PT ;  /* 0x7fffff5a1600780c */ /* 0x000fc80003f06070 */
[----:B------:R1:W4:Y:S01]  /*df70*/  @!P3 LDG.E.U8 R105, desc[UR14][R20.64] ;  /* 0x0000000e1469b981 */ /* 0x000322000c1e1100 */
        /* <DEDUP_REMOVED lines=13> */
[----:B------:R-:W-:Y:S01]  /*e050*/  @!P0 IMAD.MOV.U32 R20, RZ, RZ, R24 ;  /* 0x000000ffff148224 */ /* 0x000fe200078e0018 */
[----:B------:R0:W-:Y:S01]  /*e060*/  STL [R1+0x678], R25 ;  /* 0x0006781901007387 */ /* 0x0001e20000100800 */
[----:B------:R-:W-:Y:S01]  /*e070*/  @!P0 IMAD.MOV.U32 R21, RZ, RZ, R25 ;  /* 0x000000ffff158224 */ /* 0x000fe200078e0019 */
[----:B------:R-:W-:-:S04]  /*e080*/  ISETP.GE.U32.AND P6, PT, R22, 0x7fffff61, PT ;  /* 0x7fffff611600780c */ /* 0x000fc80003fc6070 */
[----:B------:R1:W2:Y:S01]  /*e090*/  @!P0 LDG.E.U8 R91, desc[UR14][R20.64] ;  /* 0x0000000e145b8981 */ /* 0x0002a2000c1e1100 */
[----:B0-----:R-:W-:Y:S01]  /*e0a0*/  IMAD.X R25, R18, 0x1, R4, P3 ;  /* 0x0000000112197824 */ /* 0x001fe200018e0604 */
[----:B------:R-:W-:Y:S02]  /*e0b0*/  SHF.R.S32.HI R18, RZ, 0x1f, R19 ;  /* 0x0000001fff127819 */ /* 0x000fe40000011413 */
[C---:B------:R-:W-:Y:S01]  /*e0c0*/  IADD3 R24, P3, PT, R19.reuse, R0, RZ ;  /* 0x0000000013187210 */ /* 0x040fe20007f7e0ff */
[----:B-1----:R-:W-:Y:S02]  /*e0d0*/  @!P0 IMAD.MOV.U32 R20, RZ, RZ, R23 ;  /* 0x000000ffff148224 */ /* 0x002fe400078e0017 */
[----:B------:R-:W-:Y:S01]  /*e0e0*/  @!P0 IMAD.MOV.U32 R21, RZ, RZ, R25 ;  /* 0x000000ffff158224 */ /* 0x000fe200078e0019 */
[----:B------:R0:W-:Y:S04]  /*e0f0*/  STL [R1+0x684], R23 ;  /* 0x0006841701007387 */ /* 0x0001e80000100800 */
[----:B------:R1:W-:Y:S04]  /*e100*/  STL [R1+0x680], R25 ;  /* 0x0006801901007387 */ /* 0x0003e80000100800 */
[----:B------:R1:W2:Y:S01]  /*e110*/  @!P0 LDG.E.U8 R90, desc[UR14][R20.64] ;  /* 0x0000000e145a8981 */ /* 0x0002a2000c1e1100 */
[----:B0-----:R-:W-:Y:S01]  /*e120*/  IADD3 R23, P0, PT, R19, R3, RZ ;  /* 0x0000000313177210 */ /* 0x001fe20007f1e0ff */
[----:B-1----:R-:W-:-:S02]  /*e130*/  IMAD.X R25, R18, 0x1, R2, P3 ;  /* 0x0000000112197824 */ /* 0x002fc400018e0602 */
[----:B------:R0:W-:Y:S01]  /*e140*/  STL [R1+0x60c], R24 ;  /* 0x00060c1801007387 */ /* 0x0001e20000100800 */
[----:B------:R-:W-:Y:S02]  /*e150*/  VIADD R22, R124, 0xffffffe8 ;  /* 0xffffffe87c167836 */ /* 0x000fe40000000000 */
[----:B------:R-:W-:Y:S02]  /*e160*/  @!P6 IMAD.MOV.U32 R20, RZ, RZ, R24 ;  /* 0x000000ffff14e224 */ /* 0x000fe400078e0018 */
[----:B------:R-:W-:Y:S01]  /*e170*/  @!P6 IMAD.MOV.U32 R21, RZ, RZ, R25 ;  /* 0x000000ffff15e224 */ /* 0x000fe200078e0019 */
[----:B------:R-:W-:Y:S01]  /*e180*/  ISETP.GE.U32.AND P5, PT, R22, 0x7fffff69, PT ;  /* 0x7fffff691600780c */ /* 0x000fe20003fa6070 */
[----:B------:R-:W-:Y:S02]  /*e190*/  IMAD R19, R8, 0x17, RZ ;  /* 0x0000001708137824 */ /* 0x000fe400078e02ff */
[----:B0-----:R-:W-:Y:S01]  /*e1a0*/  IMAD.X R24, R18, 0x1, R4, P0 ;  /* 0x0000000112187824 */ /* 0x001fe200000e0604 */
[----:B------:R0:W2:Y:S02]  /*e1b0*/  @!P6 LDG.E.U8 R107, desc[UR14][R20.64] ;  /* 0x0000000e146be981 */ /* 0x0000a4000c1e1100 */
[----:B------:R-:W-:-:S02]  /*e1c0*/  SHF.R.S32.HI R18, RZ, 0x1f, R19 ;  /* 0x0000001fff127819 */ /* 0x000fc40000011413 */
[----:B------:R1:W-:Y:S01]  /*e1d0*/  STL [R1+0x608], R25 ;  /* 0x0006081901007387 */ /* 0x0003e20000100800 */
[----:B0-----:R-:W-:Y:S02]  /*e1e0*/  @!P6 IMAD.MOV.U32 R20, RZ, RZ, R23 ;  /* 0x000000ffff14e224 */ /* 0x001fe400078e0017 */
[----:B------:R-:W-:Y:S01]  /*e1f0*/  @!P6 IMAD.MOV.U32 R21, RZ, RZ, R24 ;  /* 0x000000ffff15e224 */ /* 0x000fe200078e0018 */
[----:B-1----:R-:W-:Y:S01]  /*e200*/  IADD3 R25, P0, PT, R19, R0, RZ ;  /* 0x0000000013197210 */ /* 0x002fe20007f1e0ff */
[----:B------:R0:W-:Y:S04]  /*e210*/  STL [R1+0x614], R23 ;  /* 0x0006141701007387 */ /* 0x0001e80000100800 */
[----:B------:R1:W2:Y:S01]  /*e220*/  @!P6 LDG.E.U8 R106, desc[UR14][R20.64] ;  /* 0x0000000e146ae981 */ /* 0x0002a2000c1e1100 */
[----:B------:R-:W-:-:S02]  /*e230*/  IMAD.X R31, R18, 0x1, R2, P0 ;  /* 0x00000001121f7824 */ /* 0x000fc400000e0602 */
[----:B------:R-:W-:Y:S01]  /*e240*/  VIADD R22, R124, 0xfffffff0 ;  /* 0xfffffff07c167836 */ /* 0x000fe20000000000 */
[----:B0-----:R-:W-:Y:S01]  /*e250*/  IADD3 R23, P6, PT, R19, R3, RZ ;  /* 0x0000000313177210 */ /* 0x001fe20007fde0ff */
[----:B------:R0:W-:Y:S01]  /*e260*/  STL [R1+0x610], R24 ;  /* 0x0006101801007387 */ /* 0x0001e20000100800 */
[----:B------:R-:W-:Y:S02]  /*e270*/  @!P5 IMAD.MOV.U32 R19, RZ, RZ, R31 ;  /* 0x000000ffff13d224 */ /* 0x000fe400078e001f */
[----:B------:R-:W-:Y:S01]  /*e280*/  ISETP.GE.U32.AND P4, PT, R22, 0x7fffff71, PT ;  /* 0x7fffff711600780c */ /* 0x000fe20003f86070 */
[----:B------:R-:W-:Y:S02]  /*e290*/  VIADD R22, R124, 0xfffffff8 ;  /* 0xfffffff87c167836 */ /* 0x000fe40000000000 */
[----:B0-----:R-:W-:Y:S02]  /*e2a0*/  IMAD.X R24, R18, 0x1, R4, P6 ;  /* 0x0000000112187824 */ /* 0x001fe400030e0604 */
[----:B------:R-:W-:Y:S01]  /*e2b0*/  @!P5 IMAD.MOV.U32 R18, RZ, RZ, R25 ;  /* 0x000000ffff12d224 */ /* 0x000fe200078e0019 */
[----:B------:R-:W-:Y:S01]  /*e2c0*/  ISETP.GE.U32.AND P3, PT, R22, 0x7fffff79, PT ;  /* 0x7fffff791600780c */ /* 0x000fe20003f66070 */
[----:B-1----:R-:W-:-:S03]  /*e2d0*/  IMAD R20, R8, 0xf, RZ ;  /* 0x0000000f08147824 */ /* 0x002fc600078e02ff */
[----:B------:R0:W2:Y:S01]  /*e2e0*/  @!P5 LDG.E.U8 R108, desc[UR14][R18.64] ;  /* 0x0000000e126cd981 */ /* 0x0000a2000c1e1100 */
[----:B------:R-:W-:-:S03]  /*e2f0*/  VIADD R22, R124, 0xffffff80 ;  /* 0xffffff807c167836 */ /* 0x000fc60000000000 */
[----:B------:R-:W-:Y:S01]  /*e300*/  STL [R1+0x380], R25 ;  /* 0x0003801901007387 */ /* 0x000fe20000100800 */
[----:B0-----:R-:W-:Y:S02]  /*e310*/  @!P5 IMAD.MOV.U32 R18, RZ, RZ, R23 ;  /* 0x000000ffff12d224 */ /* 0x001fe400078e0017 */
[----:B------:R-:W-:Y:S01]  /*e320*/  @!P5 IMAD.MOV.U32 R19, RZ, RZ, R24 ;  /* 0x000000ffff13d224 */ /* 0x000fe200078e0018 */
[----:B------:R-:W-:Y:S04]  /*e330*/  STL [R1+0x388], R23 ;  /* 0x0003881701007387 */ /* 0x000fe80000100800 */
[----:B------:R-:W-:Y:S01]  /*e340*/  STL [R1+0x37c], R31 ;  /* 0x00037c1f01007387 */ /* 0x000fe20000100800 */
[----:B------:R-:W-:-:S03]  /*e350*/  ISETP.GE.U32.AND P0, PT, R22, 0x7fffff01, PT ;  /* 0x7fffff011600780c */ /* 0x000fc60003f06070 */
[----:B------:R0:W-:Y:S04]  /*e360*/  STL [R1+0x384], R24 ;  /* 0x0003841801007387 */ /* 0x0001e80000100800 */
[----:B------:R1:W2:Y:S01]  /*e370*/  @!P5 LDG.E.U8 R93, desc[UR14][R18.64] ;  /* 0x0000000e125dd981 */ /* 0x0002a2000c1e1100 */
[C---:B------:R-:W-:Y:S02]  /*e380*/  IADD3 R22, P5, PT, R20.reuse, R3, RZ ;  /* 0x0000000314167210 */ /* 0x040fe40007fbe0ff */
[----:B0-----:R-:W-:Y:S02]  /*e390*/  IADD3 R24, P6, PT, R20, R0, RZ ;  /* 0x0000000014187210 */ /* 0x001fe40007fde0ff */
[----:B-1----:R-:W-:-:S05]  /*e3a0*/  SHF.R.S32.HI R18, RZ, 0x1f, R20 ;  /* 0x0000001fff127819 */ /* 0x002fca0000011414 */
[C---:B------:R-:W-:Y:S02]  /*e3b0*/  IMAD.X R31, R18.reuse, 0x1, R2, P6 ;  /* 0x00000001121f7824 */ /* 0x040fe400030e0602 */
[----:B------:R-:W-:Y:S02]  /*e3c0*/  IMAD.X R25, R18, 0x1, R4, P5 ;  /* 0x0000000112197824 */ /* 0x000fe400028e0604 */
[----:B------:R-:W-:Y:S02]  /*e3d0*/  @!P4 IMAD.MOV.U32 R18, RZ, RZ, R24 ;  /* 0x000000ffff12c224 */ /* 0x000fe400078e0018 */
[----:B------:R-:W-:Y:S02]  /*e3e0*/  @!P4 IMAD.MOV.U32 R19, RZ, RZ, R31 ;  /* 0x000000ffff13c224 */ /* 0x000fe400078e001f */
[----:B------:R-:W-:-:S03]  /*e3f0*/  IMAD R21, R8, 0x7, RZ ;  /* 0x0000000708157824 */ /* 0x000fc600078e02ff */
[----:B------:R0:W2:Y:S02]  /*e400*/  @!P4 LDG.E.U8 R95, desc[UR14][R18.64] ;  /* 0x0000000e125fc981 */ /* 0x0000a4000c1e1100 */
[----:B------:R-:W-:Y:S02]  /*e410*/  SHF.R.S32.HI R20, RZ, 0x1f, R21 ;  /* 0x0000001fff147819 */ /* 0x000fe40000011415 */
[C---:B------:R-:W-:Y:S01]  /*e420*/  IADD3 R23, P6, PT, R21.reuse, R0, RZ ;  /* 0x0000000015177210 */ /* 0x040fe20007fde0ff */
[----:B0-----:R-:W-:Y:S02]  /*e430*/  @!P4 IMAD.MOV.U32 R18, RZ, RZ, R22 ;  /* 0x000000ffff12c224 */ /* 0x001fe400078e0016 */
[----:B------:R-:W-:Y:S01]  /*e440*/  @!P4 IMAD.MOV.U32 R19, RZ, RZ, R25 ;  /* 0x000000ffff13c224 */ /* 0x000fe200078e0019 */
[----:B------:R0:W-:Y:S04]  /*e450*/  STL [R1+0x300], R24 ;  /* 0x0003001801007387 */ /* 0x0001e80000100800 */
[----:B------:R1:W2:Y:S01]  /*e460*/  @!P4 LDG.E.U8 R94, desc[UR14][R18.64] ;  /* 0x0000000e125ec981 */ /* 0x0002a2000c1e1100 */
[----:B------:R-:W-:-:S03]  /*e470*/  IADD3 R21, P4, PT, R21, R3, RZ ;  /* 0x0000000315157210 */ /* 0x000fc60007f9e0ff */
[----:B------:R1:W-:Y:S01]  /*e480*/  STL [R1+0x308], R22 ;  /* 0x0003081601007387 */ /* 0x0003e20000100800 */
[----:B0-----:R-:W-:-:S03]  /*e490*/  IMAD.X R24, R20, 0x1, R2, P6 ;  /* 0x0000000114187824 */ /* 0x001fc600030e0602 */
[----:B------:R-:W-:Y:S01]  /*e4a0*/  STL [R1+0x2fc], R31 ;  /* 0x0002fc1f01007387 */ /* 0x000fe20000100800 */
[----:B------:R-:W-:Y:S02]  /*e4b0*/  IMAD.X R20, R20, 0x1, R4, P4 ;  /* 0x0000000114147824 */ /* 0x000fe400020e0604 */
[----:B-1----:R-:W-:Y:S01]  /*e4c0*/  IMAD R22, R8, 0x7f, RZ ;  /* 0x0000007f08167824 */ /* 0x002fe200078e02ff */
[----:B------:R0:W-:Y:S01]  /*e4d0*/  STL [R1+0x27c], R23 ;  /* 0x00027c1701007387 */ /* 0x0001e20000100800 */
[----:B------:R-:W-:-:S03]  /*e4e0*/  @!P3 IMAD.MOV.U32 R18, RZ, RZ, R23 ;  /* 0x000000ffff12b224 */ /* 0x000fc600078e0017 */
[----:B------:R-:W-:Y:S01]  /*e4f0*/  STL [R1+0x304], R25 ;  /* 0x0003041901007387 */ /* 0x000fe20000100800 */
[----:B------:R-:W-:-:S03]  /*e500*/  @!P3 IMAD.MOV.U32 R19, RZ, RZ, R24 ;  /* 0x000000ffff13b224 */ /* 0x000fc600078e0018 */
[----:B------:R-:W-:Y:S01]  /*e510*/  STL [R1+0x278], R24 ;  /* 0x0002781801007387 */ /* 0x000fe20000100800 */
[----:B0-----:R-:W-:-:S03]  /*e520*/  IADD3 R23, P5, PT, R22, R0, RZ ;  /* 0x0000000016177210 */ /* 0x001fc60007fbe0ff */
[----:B------:R-:W-:Y:S04]  /*e530*/  STL [R1+0xc70], R8 ;  /* 0x000c700801007387 */ /* 0x000fe80000100800 */
[----:B------:R0:W-:Y:S04]  /*e540*/  STL [R1+0x284], R21 ;  /* 0x0002841501007387 */ /* 0x0001e80000100800 */
[----:B------:R-:W-:Y:S04]  /*e550*/  STL [R1+0xc74], R0 ;  /* 0x000c740001007387 */ /* 0x000fe80000100800 */
[----:B------:R-:W-:Y:S01]  /*e560*/  STL [R1+0xc08], R23 ;  /* 0x000c081701007387 */ /* 0x000fe20000100800 */
[----:B0-----:R-:W-:-:S03]  /*e570*/  @!P3 LOP3.LUT R21, R21, R20, RZ, 0x3c, !PT ;  /* 0x000000141515b212 */ /* 0x001fc600078e3cff */
[----:B------:R0:W-:Y:S01]  /*e580*/  STL [R1+0x280], R20 ;  /* 0x0002801401007387 */ /* 0x0001e20000100800 */
[----:B------:R-:W-:-:S03]  /*e590*/  PRMT R92, RZ, 0x7610, R92 ;  /* 0x00007610ff5c7816 */ /* 0x000fc6000000005c */
[----:B------:R1:W2:Y:S01]  /*e5a0*/  @!P3 LDG.E.U8 R79, desc[UR14][R18.64] ;  /* 0x0000000e124fb981 */ /* 0x0002a2000c1e1100 */
[C---:B0-----:R-:W-:Y:S02]  /*e5b0*/  @!P3 LOP3.LUT R20, R21.reuse, R20, RZ, 0x3c, !PT ;  /* 0x000000141514b212 */ /* 0x041fe400078e3cff */
[----:B-1----:R-:W-:Y:S02]  /*e5c0*/  SHF.R.S32.HI R18, RZ, 0x1f, R22 ;  /* 0x0000001fff127819 */ /* 0x002fe40000011416 */
[----:B------:R-:W-:-:S03]  /*e5d0*/  @!P3 LOP3.LUT R21, R21, R20, RZ, 0x3c, !PT ;  /* 0x000000141515b212 */ /* 0x000fc600078e3cff */
[----:B------:R-:W-:Y:S01]  /*e5e0*/  IMAD.X R25, R18, 0x1, R2, P5 ;  /* 0x0000000112197824 */ /* 0x000fe200028e0602 */
[----:B------:R-:W-:Y:S01]  /*e5f0*/  PRMT R8, RZ, 0x7610, R8 ;  /* 0x00007610ff087816 */ /* 0x000fe20000000008 */
[----:B------:R0:W2:Y:S02]  /*e600*/  @!P3 LDG.E.U8 R92, desc[UR14][R20.64] ;  /* 0x0000000e145cb981 */ /* 0x0000a4000c1e1100 */
[----:B0-----:R-:W-:Y:S02]  /*e610*/  @!P0 IMAD.MOV.U32 R20, RZ, RZ, R23 ;  /* 0x000000ffff148224 */ /* 0x001fe400078e0017 */
[----:B------:R-:W-:-:S05]  /*e620*/  @!P0 IMAD.MOV.U32 R21, RZ, RZ, R25 ;  /* 0x000000ffff158224 */ /* 0x000fca00078e0019 */
[----:B------:R0:W2:Y:S01]  /*e630*/  @!P0 LDG.E.U8 R8, desc[UR14][R20.64] ;  /* 0x0000000e14088981 */ /* 0x0000a2000c1e1100 */
[C---:B------:R-:W-:Y:S02]  /*e640*/  ISETP.GT.U32.AND P4, PT, R7.reuse, R12, PT ;  /* 0x0000000c0700720c */ /* 0x040fe40003f84070 */
[----:B------:R-:W-:Y:S01]  /*e650*/  LOP3.LUT R24, R10, 0xa, RZ, 0xfc, !PT ;  /* 0x0000000a0a187812 */ /* 0x000fe200078efcff */
[----:B------:R1:W-:Y:S01]  /*e660*/  STL [R1+0xc78], R2 ;  /* 0x000c780201007387 */ /* 0x0003e20000100800 */
[----:B------:R-:W-:Y:S02]  /*e670*/  ISETP.GT.U32.AND P5, PT, R7, R16, PT ;  /* 0x000000100700720c */ /* 0x000fe40003fa4070 */
[----:B------:R-:W-:Y:S01]  /*e680*/  IABS R19, R24 ;  /* 0x0000001800137213 */ /* 0x000fe20000000000 */
[----:B------:R-:W-:Y:S01]  /*e690*/  STL [R1+0xc04], R25 ;  /* 0x000c041901007387 */ /* 0x000fe20000100800 */
[----:B-1----:R-:W-:-:S05]  /*e6a0*/  IADD3 R2, P3, PT, R22, R3, RZ ;  /* 0x0000000316027210 */ /* 0x002fca0007f7e0ff */
[----:B------:R-:W-:Y:S01]  /*e6b0*/  @!P4 IMAD.IADD R12, R12, 0x1, -R7 ;  /* 0x000000010c0cc824 */ /* 0x000fe200078e0a07 */
[----:B------:R1:W-:Y:S01]  /*e6c0*/  STL [R1+0xc7c], R3 ;  /* 0x000c7c0301007387 */ /* 0x0003e20000100800 */
[C---:B------:R-:W-:Y:S02]  /*e6d0*/  ISETP.GT.U32.AND P4, PT, R7.reuse, R14, PT ;  /* 0x0000000e0700720c */ /* 0x040fe40003f84070 */
[----:B------:R-:W-:Y:S01]  /*e6e0*/  PRMT R0, RZ, 0x7610, R0 ;  /* 0x00007610ff007816 */ /* 0x000fe20000000000 */
[----:B0-----:R-:W-:Y:S01]  /*e6f0*/  @!P0 IMAD.MOV.U32 R20, RZ, RZ, R2 ;  /* 0x000000ffff148224 */ /* 0x001fe200078e0002 */
[C---:B------:R-:W-:Y:S01]  /*e700*/  ISETP.GT.U32.AND P6, PT, R7.reuse, R12, PT ;  /* 0x0000000c0700720c */ /* 0x040fe20003fc4070 */
[----:B-1----:R-:W-:Y:S01]  /*e710*/  IMAD.X R3, R18, 0x1, R4, P3 ;  /* 0x0000000112037824 */ /* 0x002fe200018e0604 */
[----:B------:R-:W-:Y:S01]  /*e720*/  ISETP.GT.U32.AND P3, PT, R7, R17, PT ;  /* 0x000000110700720c */ /* 0x000fe20003f64070 */
[----:B------:R-:W-:-:S04]  /*e730*/  IMAD.HI.U32 R18, R11, R19, RZ ;  /* 0x000000130b127227 */ /* 0x000fc800078e00ff */
[----:B------:R-:W-:Y:S01]  /*e740*/  @!P0 IMAD.MOV.U32 R21, RZ, RZ, R3 ;  /* 0x000000ffff158224 */ /* 0x000fe200078e0003 */
[----:B------:R-:W-:Y:S01]  /*e750*/  LOP3.LUT R22, R10, 0xc, RZ, 0xfc, !PT ;  /* 0x0000000c0a167812 */ /* 0x000fe200078efcff */
[----:B------:R-:W-:-:S03]  /*e760*/  IMAD.MOV R18, RZ, RZ, -R18 ;  /* 0x000000ffff127224 */ /* 0x000fc600078e0a12 */
[----:B------:R0:W2:Y:S01]  /*e770*/  @!P0 LDG.E.U8 R0, desc[UR14][R20.64] ;  /* 0x0000000e14008981 */ /* 0x0000a2000c1e1100 */
[C---:B------:R-:W-:Y:S01]  /*e780*/  ISETP.GT.U32.AND P0, PT, R7.reuse, R15, PT ;  /* 0x0000000f0700720c */ /* 0x040fe20003f04070 */
[C---:B------:R-:W-:Y:S01]  /*e790*/  IMAD R19, R7.reuse, R18, R19 ;  /* 0x0000001207137224 */ /* 0x040fe200078e0213 */
[----:B------:R-:W-:Y:S01]  /*e7a0*/  IABS R18, R22 ;  /* 0x0000001600127213 */ /* 0x000fe20000000000 */
[--C-:B------:R-:W-:Y:S02]  /*e7b0*/  @!P5 IMAD.IADD R16, R16, 0x1, -R7.reuse ;  /* 0x000000011010d824 */ /* 0x100fe400078e0a07 */
[--C-:B------:R-:W-:Y:S02]  /*e7c0*/  @!P4 IMAD.IADD R14, R14, 0x1, -R7.reuse ;  /* 0x000000010e0ec824 */ /* 0x100fe400078e0a07 */
[--C-:B------:R-:W-:Y:S01]  /*e7d0*/  @!P6 IMAD.IADD R12, R12, 0x1, -R7.reuse ;  /* 0x000000010c0ce824 */ /* 0x100fe200078e0a07 */
[----:B------:R-:W-:Y:S01]  /*e7e0*/  ISETP.GT.U32.AND P4, PT, R7, R16, PT ;  /* 0x000000100700720c */ /* 0x000fe20003f84070 */
[----:B------:R-:W-:-:S02]  /*e7f0*/  @!P3 IMAD.IADD R17, R17, 0x1, -R7 ;  /* 0x000000011111b824 */ /* 0x000fc400078e0a07 */
[----:B0-----:R-:W-:Y:S01]  /*e800*/  IMAD.HI.U32 R21, R11, R18, RZ ;  /* 0x000000120b157227 */ /* 0x001fe200078e00ff */
[----:B------:R-:W-:-:S03]  /*e810*/  LOP3.LUT R23, R10, 0xe, RZ, 0xfc, !PT ;  /* 0x0000000e0a177812 */ /* 0x000fc600078efcff */
[----:B------:R-:W-:Y:S01]  /*e820*/  IMAD.MOV.U32 R78, RZ, RZ, R12 ;  /* 0x000000ffff4e7224 */ /* 0x000fe200078e000c */
[----:B------:R-:W-:Y:S01]  /*e830*/  ISETP.GT.U32.AND P5, PT, R7, R17, PT ;  /* 0x000000110700720c */ /* 0x000fe20003fa4070 */
[----:B------:R-:W-:Y:S02]  /*e840*/  IMAD.MOV R12, RZ, RZ, -R21 ;  /* 0x000000ffff0c7224 */ /* 0x000fe400078e0a15 */
[--C-:B------:R-:W-:Y:S01]  /*e850*/  @!P0 IMAD.IADD R15, R15, 0x1, -R7.reuse ;  /* 0x000000010f0f8824 */ /* 0x100fe200078e0a07 */
[----:B------:R-:W-:Y:S01]  /*e860*/  IABS R20, R23 ;  /* 0x0000001700147213 */ /* 0x000fe20000000000 */
[C---:B------:R-:W-:Y:S02]  /*e870*/  IMAD R12, R7.reuse, R12, R18 ;  /* 0x0000000c070c7224 */ /* 0x040fe400078e0212 */
[----:B------:R-:W-:Y:S01]  /*e880*/  @!P4 IMAD.IADD R16, R16, 0x1, -R7 ;  /* 0x000000011010c824 */ /* 0x000fe200078e0a07 */
[----:B------:R-:W-:Y:S01]  /*e890*/  ISETP.GT.U32.AND P0, PT, R7, R15, PT ;  /* 0x0000000f0700720c */ /* 0x000fe20003f04070 */
[----:B------:R-:W-:Y:S01]  /*e8a0*/  IMAD.HI.U32 R25, R11, R20, RZ ;  /* 0x000000140b197227 */ /* 0x000fe200078e00ff */
[----:B------:R-:W-:-:S02]  /*e8b0*/  ISETP.GT.U32.AND P4, PT, R7, R12, PT ;  /* 0x0000000c0700720c */ /* 0x000fc40003f84070 */
[----:B------:R-:W-:Y:S01]  /*e8c0*/  ISETP.GT.U32.AND P6, PT, R7, R14, PT ;  /* 0x0000000e0700720c */ /* 0x000fe20003fc4070 */
[----:B------:R-:W-:Y:S01]  /*e8d0*/  @!P5 IMAD.IADD R17, R17, 0x1, -R7 ;  /* 0x000000011111d824 */ /* 0x000fe200078e0a07 */
[C---:B------:R-:W-:Y:S01]  /*e8e0*/  LOP3.LUT R21, R10.reuse, 0x10, RZ, 0xfc, !PT ;  /* 0x000000100a157812 */ /* 0x040fe200078efcff */
[----:B------:R-:W-:Y:S01]  /*e8f0*/  IMAD.MOV R18, RZ, RZ, -R25 ;  /* 0x000000ffff127224 */ /* 0x000fe200078e0a19 */
[C---:B------:R-:W-:Y:S01]  /*e900*/  ISETP.GE.AND P3, PT, R10.reuse, RZ, PT ;  /* 0x000000ff0a00720c */ /* 0x040fe20003f66270 */
[----:B------:R-:W-:Y:S01]  /*e910*/  IMAD.MOV.U32 R77, RZ, RZ, R17 ;  /* 0x000000ffff4d7224 */ /* 0x000fe200078e0011 */
[----:B------:R-:W-:Y:S01]  /*e920*/  LOP3.LUT R123, R10, 0x6, RZ, 0xfc, !PT ;  /* 0x000000060a7b7812 */ /* 0x000fe200078efcff */
[C---:B------:R-:W-:Y:S01]  /*e930*/  IMAD R18, R7.reuse, R18, R20 ;  /* 0x0000001207127224 */ /* 0x040fe200078e0214 */
[----:B------:R-:W-:Y:S01]  /*e940*/  ISETP.GT.U32.AND P5, PT, R7, R19, PT ;  /* 0x000000130700720c */ /* 0x000fe20003fa4070 */
[----:B------:R-:W-:Y:S01]  /*e950*/  @!P0 IMAD.IADD R15, R15, 0x1, -R7 ;  /* 0x000000010f0f8824 */ /* 0x000fe200078e0a07 */
[----:B------:R-:W-:Y:S01]  /*e960*/  IABS R25, R21 ;  /* 0x0000001500197213 */ /* 0x000fe20000000000 */
[----:B------:R-:W-:Y:S01]  /*e970*/  @!P2 IMAD.MOV R77, RZ, RZ, -R77 ;  /* 0x000000ffff4da224 */ /* 0x000fe200078e0a4d */
[----:B------:R-:W-:Y:S01]  /*e980*/  ISETP.GE.AND P0, PT, R123, RZ, PT ;  /* 0x000000ff7b00720c */ /* 0x000fe20003f06270 */
[----:B------:R-:W-:Y:S01]  /*e990*/  @!P4 IMAD.IADD R12, R12, 0x1, -R7 ;  /* 0x000000010c0cc824 */ /* 0x000fe200078e0a07 */
[C---:B------:R-:W-:Y:S01]  /*e9a0*/  ISETP.GT.U32.AND P2, PT, R7.reuse, R18, PT ;  /* 0x000000120700720c */ /* 0x040fe20003f44070 */
[----:B------:R-:W-:Y:S01]  /*e9b0*/  IMAD.MOV.U32 R17, RZ, RZ, R25 ;  /* 0x000000ffff117224 */ /* 0x000fe200078e0019 */
[----:B------:R-:W-:Y:S01]  /*e9c0*/  LOP3.LUT R124, R10, 0x4, RZ, 0xfc, !PT ;  /* 0x000000040a7c7812 */ /* 0x000fe200078efcff */
[----:B------:R-:W-:Y:S01]  /*e9d0*/  @!P6 IMAD.IADD R14, R14, 0x1, -R7 ;  /* 0x000000010e0ee824 */ /* 0x000fe200078e0a07 */
[----:B------:R-:W-:Y:S01]  /*e9e0*/  ISETP.GT.U32.AND P4, PT, R7, R12, PT ;  /* 0x0000000c0700720c */ /* 0x000fe20003f84070 */
[----:B------:R-:W-:-:S02]  /*e9f0*/  IMAD.MOV.U32 R75, RZ, RZ, R15 ;  /* 0x000000ffff4b7224 */ /* 0x000fc400078e000f */
[----:B------:R-:W-:-:S04]  /*ea00*/  IMAD.HI.U32 R15, R11, R17, RZ ;  /* 0x000000110b0f7227 */ /* 0x000fc800078e00ff */
[----:B------:R-:W-:Y:S01]  /*ea10*/  @!P3 IMAD.MOV R78, RZ, RZ, -R78 ;  /* 0x000000ffff4eb224 */ /* 0x000fe200078e0a4e */
[----:B------:R-:W-:Y:S01]  /*ea20*/  ISETP.GE.AND P3, PT, R124, RZ, PT ;  /* 0x000000ff7c00720c */ /* 0x000fe20003f66270 */
[----:B------:R-:W-:Y:S01]  /*ea30*/  @!P5 IMAD.IADD R19, R19, 0x1, -R7 ;  /* 0x000000011313d824 */ /* 0x000fe200078e0a07 */
[----:B------:R-:W-:Y:S01]  /*ea40*/  LOP3.LUT R124, R10, 0x8, RZ, 0xfc, !PT ;  /* 0x000000080a7c7812 */ /* 0x000fe200078efcff */
[----:B------:R-:W-:Y:S02]  /*ea50*/  IMAD.MOV.U32 R73, RZ, RZ, R14 ;  /* 0x000000ffff497224 */ /* 0x000fe400078e000e */
[----:B------:R-:W-:Y:S01]  /*ea60*/  IMAD.MOV R14, RZ, RZ, -R15 ;  /* 0x000000ffff0e7224 */ /* 0x000fe200078e0a0f */
[----:B------:R-:W-:Y:S01]  /*ea70*/  ISETP.GE.AND P6, PT, R124, RZ, PT ;  /* 0x000000ff7c00720c */ /* 0x000fe20003fc6270 */
[----:B------:R-:W-:Y:S01]  /*ea80*/  @!P0 IMAD.MOV R75, RZ, RZ, -R75 ;  /* 0x000000ffff4b8224 */ /* 0x000fe200078e0a4b */
[----:B------:R-:W-:Y:S01]  /*ea90*/  ISETP.GE.AND P0, PT, R22, RZ, PT ;  /* 0x000000ff1600720c */ /* 0x000fe20003f06270 */
[----:B------:R-:W-:Y:S01]  /*eaa0*/  @!P2 IMAD.IADD R18, R18, 0x1, -R7 ;  /* 0x000000011212a824 */ /* 0x000fe200078e0a07 */
[C---:B------:R-:W-:Y:S01]  /*eab0*/  ISETP.GT.U32.AND P5, PT, R7.reuse, R19, PT ;  /* 0x000000130700720c */ /* 0x040fe20003fa4070 */
[C---:B------:R-:W-:Y:S01]  /*eac0*/  IMAD R14, R7.reuse, R14, R17 ;  /* 0x0000000e070e7224 */ /* 0x040fe200078e0211 */
[----:B------:R-:W-:Y:S01]  /*ead0*/  LOP3.LUT R15, R10, 0x12, RZ, 0xfc, !PT ;  /* 0x000000120a0f7812 */ /* 0x000fe200078efcff */
[----:B------:R-:W-:Y:S01]  /*eae0*/  IMAD.MOV.U32 R76, RZ, RZ, R16 ;  /* 0x000000ffff4c7224 */ /* 0x000fe200078e0010 */
[----:B------:R-:W-:Y:S01]  /*eaf0*/  ISETP.GT.U32.AND P2, PT, R7, R18, PT ;  /* 0x000000120700720c */ /* 0x000fe20003f44070 */
[----:B------:R-:W-:Y:S01]  /*eb00*/  @!P4 IMAD.IADD R12, R12, 0x1, -R7 ;  /* 0x000000010c0cc824 */ /* 0x000fe200078e0a07 */
[----:B------:R-:W-:-:S02]  /*eb10*/  IABS R17, R15 ;  /* 0x0000000f00117213 */ /* 0x000fc40000000000 */
[----:B------:R-:W-:Y:S01]  /*eb20*/  ISETP.GT.U32.AND P4, PT, R7, R14, PT ;  /* 0x0000000e0700720c */ /* 0x000fe20003f84070 */
[----:B------:R-:W-:Y:S01]  /*eb30*/  @!P3 IMAD.MOV R76, RZ, RZ, -R76 ;  /* 0x000000ffff4cb224 */ /* 0x000fe200078e0a4c */
[----:B------:R-:W-:Y:S01]  /*eb40*/  ISETP.GE.AND P3, PT, R24, RZ, PT ;  /* 0x000000ff1800720c */ /* 0x000fe20003f66270 */
[----:B------:R-:W-:Y:S01]  /*eb50*/  IMAD.MOV.U32 R70, RZ, RZ, R12 ;  /* 0x000000ffff467224 */ /* 0x000fe200078e000c */
[----:B------:R-:W-:Y:S01]  /*eb60*/  LOP3.LUT R16, R10, 0x14, RZ, 0xfc, !PT ;  /* 0x000000140a107812 */ /* 0x000fe200078efcff */
[----:B------:R-:W-:Y:S02]  /*eb70*/  IMAD.MOV.U32 R12, RZ, RZ, R17 ;  /* 0x000000ffff0c7224 */ /* 0x000fe400078e0011 */
[----:B------:R-:W-:Y:S01]  /*eb80*/  @!P6 IMAD.MOV R73, RZ, RZ, -R73 ;  /* 0x000000ffff49e224 */ /* 0x000fe200078e0a49 */
[----:B------:R-:W-:Y:S01]  /*eb90*/  ISETP.GE.AND P6, PT, R23, RZ, PT ;  /* 0x000000ff1700720c */ /* 0x000fe20003fc6270 */
[----:B------:R-:W-:Y:S01]  /*eba0*/  @!P0 IMAD.MOV R70, RZ, RZ, -R70 ;  /* 0x000000ffff468224 */ /* 0x000fe200078e0a46 */
[----:B------:R-:W-:Y:S01]  /*ebb0*/  ISETP.GE.AND P0, PT, R16, RZ, PT ;  /* 0x000000ff1000720c */ /* 0x000fe20003f06270 */
[----:B------:R-:W-:Y:S01]  /*ebc0*/  @!P5 IMAD.IADD R19, R19, 0x1, -R7 ;  /* 0x000000011313d824 */ /* 0x000fe200078e0a07 */
[----:B------:R-:W-:Y:S01]  /*ebd0*/  IABS R17, R16 ;  /* 0x0000001000117213 */ /* 0x000fe20000000000 */
[----:B------:R-:W-:-:S04]  /*ebe0*/  IMAD.HI.U32 R16, R11, R12, RZ ;  /* 0x0000000c0b107227 */ /* 0x000fc800078e00ff */
[----:B------:R-:W-:Y:S02]  /*ebf0*/  IMAD.MOV.U32 R71, RZ, RZ, R19 ;  /* 0x000000ffff477224 */ /* 0x000fe400078e0013 */
[--C-:B------:R-:W-:Y:S02]  /*ec00*/  @!P2 IMAD.IADD R18, R18, 0x1, -R7.reuse ;  /* 0x000000011212a824 */ /* 0x100fe400078e0a07 */
[----:B------:R-:W-:Y:S02]  /*ec10*/  @!P4 IMAD.IADD R14, R14, 0x1, -R7 ;  /* 0x000000010e0ec824 */ /* 0x000fe400078e0a07 */
[----:B------:R-:W-:Y:S02]  /*ec20*/  IMAD.MOV R16, RZ, RZ, -R16 ;  /* 0x000000ffff107224 */ /* 0x000fe400078e0a10 */
[----:B------:R-:W-:Y:S01]  /*ec30*/  @!P3 IMAD.MOV R71, RZ, RZ, -R71 ;  /* 0x000000ffff47b224 */ /* 0x000fe200078e0a47 */
[----:B------:R-:W-:Y:S01]  /*ec40*/  ISETP.GE.AND P3, PT, R15, RZ, PT ;  /* 0x000000ff0f00720c */ /* 0x000fe20003f66270 */
[C---:B------:R-:W-:Y:S01]  /*ec50*/  IMAD R12, R7.reuse, R16, R12 ;  /* 0x00000010070c7224 */ /* 0x040fe200078e020c */
[----:B------:R-:W-:Y:S01]  /*ec60*/  LOP3.LUT R15, R10, 0x16, RZ, 0xfc, !PT ;  /* 0x000000160a0f7812 */ /* 0x000fe200078efcff */
[----:B------:R-:W-:Y:S01]  /*ec70*/  IMAD.MOV.U32 R69, RZ, RZ, R18 ;  /* 0x000000ffff457224 */ /* 0x000fe200078e0012 */
[----:B------:R-:W-:-:S02]  /*ec80*/  ISETP.GT.U32.AND P4, PT, R7, R14, PT ;  /* 0x0000000e0700720c */ /* 0x000fc40003f84070 */
[----:B------:R-:W-:Y:S01]  /*ec90*/  IABS R20, R15 ;  /* 0x0000000f00147213 */ /* 0x000fe20000000000 */
[----:B------:R-:W-:Y:S01]  /*eca0*/  @!P6 IMAD.MOV R69, RZ, RZ, -R69 ;  /* 0x000000ffff45e224 */ /* 0x000fe200078e0a45 */
[----:B------:R-:W-:Y:S01]  /*ecb0*/  ISETP.GE.AND P2, PT, R15, RZ, PT ;  /* 0x000000ff0f00720c */ /* 0x000fe20003f46270 */
[----:B------:R-:W-:Y:S01]  /*ecc0*/  IMAD.MOV.U32 R15, RZ, RZ, R17 ;  /* 0x000000ffff0f7224 */ /* 0x000fe200078e0011 */
[----:B------:R-:W-:Y:S01]  /*ecd0*/  ISETP.GT.U32.AND P6, PT, R7, R12, PT ;  /* 0x0000000c0700720c */ /* 0x000fe20003fc4070 */
[----:B------:R-:W-:Y:S01]  /*ece0*/  IMAD.HI.U32 R19, R11, R20, RZ ;  /* 0x000000140b137227 */ /* 0x000fe200078e00ff */
[----:B------:R-:W-:Y:S02]  /*ecf0*/  ISETP.GE.AND P5, PT, R21, RZ, PT ;  /* 0x000000ff1500720c */ /* 0x000fe40003fa6270 */
[----:B------:R-:W-:Y:S01]  /*ed00*/  LOP3.LUT R25, R10, 0x18, RZ, 0xfc, !PT ;  /* 0x000000180a197812 */ /* 0x000fe200078efcff */
[----:B------:R-:W-:-:S03]  /*ed10*/  IMAD.HI.U32 R17, R11, R15, RZ ;  /* 0x0000000f0b117227 */ /* 0x000fc600078e00ff */
[----:B------:R-:W-:Y:S01]  /*ed20*/  IABS R21, R25 ;  /* 0x0000001900157213 */ /* 0x000fe20000000000 */
[----:B------:R-:W-:Y:S02]  /*ed30*/  IMAD.MOV R18, RZ, RZ, -R17 ;  /* 0x000000ffff127224 */ /* 0x000fe400078e0a11 */
[----:B------:R-:W-:Y:S02]  /*ed40*/  IMAD.MOV R16, RZ, RZ, -R19 ;  /* 0x000000ffff107224 */ /* 0x000fe400078e0a13 */
[----:B------:R-:W-:Y:S02]  /*ed50*/  @!P4 IMAD.IADD R14, R14, 0x1, -R7 ;  /* 0x000000010e0ec824 */ /* 0x000fe400078e0a07 */
[C---:B------:R-:W-:Y:S02]  /*ed60*/  IMAD R18, R7.reuse, R18, R15 ;  /* 0x0000001207127224 */ /* 0x040fe400078e020f */
[----:B------:R-:W-:Y:S02]  /*ed70*/  IMAD R20, R7, R16, R20 ;  /* 0x0000001007147224 */ /* 0x000fe400078e0214 */
[----:B------:R-:W-:-:S02]  /*ed80*/  IMAD.MOV.U32 R67, RZ, RZ, R14 ;  /* 0x000000ffff437224 */ /* 0x000fc400078e000e */
[----:B------:R-:W-:Y:S02]  /*ed90*/  @!P6 IMAD.IADD R12, R12, 0x1, -R7 ;  /* 0x000000010c0ce824 */ /* 0x000fe400078e0a07 */
[----:B------:R-:W-:Y:S01]  /*eda0*/  IMAD.MOV.U32 R17, RZ, RZ, R21 ;  /* 0x000000ffff117224 */ /* 0x000fe200078e0015 */
[C---:B------:R-:W-:Y:S01]  /*edb0*/  ISETP.GT.U32.AND P4, PT, R7.reuse, R18, PT ;  /* 0x000000120700720c */ /* 0x040fe20003f84070 */
[----:B------:R-:W-:Y:S01]  /*edc0*/  @!P5 IMAD.MOV R67, RZ, RZ, -R67 ;  /* 0x000000ffff43d224 */ /* 0x000fe200078e0a43 */
[----:B------:R-:W-:Y:S01]  /*edd0*/  ISETP.GT.U32.AND P5, PT, R7, R20, PT ;  /* 0x000000140700720c */ /* 0x000fe20003fa4070 */
[----:B------:R-:W-:Y:S01]  /*ede0*/  IMAD.HI.U32 R15, R11, R17, RZ ;  /* 0x000000110b0f7227 */ /* 0x000fe200078e00ff */
[----:B------:R-:W-:Y:S01]  /*edf0*/  ISETP.GT.U32.AND P6, PT, R7, R12, PT ;  /* 0x0000000c0700720c */ /* 0x000fe20003fc4070 */
[----:B------:R-:W-:Y:S02]  /*ee00*/  STL [R1+0xc14], R2 ;  /* 0x000c140201007387 */ /* 0x000fe40000100800 */
[----:B------:R-:W-:-:S02]  /*ee10*/  IMAD.MOV R14, RZ, RZ, -R15 ;  /* 0x000000ffff0e7224 */ /* 0x000fc400078e0a0f */
[----:B------:R0:W-:Y:S01]  /*ee20*/  STL [R1+0xc80], R4 ;  /* 0x000c800401007387 */ /* 0x0001e20000100800 */
[----:B------:R-:W-:Y:S01]  /*ee30*/  LOP3.LUT R22, R10, 0x1a, RZ, 0xfc, !PT ;  /* 0x0000001a0a167812 */ /* 0x000fe200078efcff */
[C---:B------:R-:W-:Y:S02]  /*ee40*/  IMAD R17, R7.reuse, R14, R17 ;  /* 0x0000000e07117224 */ /* 0x040fe400078e0211 */
[--C-:B------:R-:W-:Y:S01]  /*ee50*/  @!P4 IMAD.IADD R18, R18, 0x1, -R7.reuse ;  /* 0x000000011212c824 */ /* 0x100fe200078e0a07 */
[----:B------:R-:W-:Y:S01]  /*ee60*/  IABS R16, R22 ;  /* 0x0000001600107213 */ /* 0x000fe20000000000 */
[--C-:B------:R-:W-:Y:S02]  /*ee70*/  @!P5 IMAD.IADD R20, R20, 0x1, -R7.reuse ;  /* 0x000000011414d824 */ /* 0x100fe400078e0a07 */
[----:B0-----:R-:W-:Y:S01]  /*ee80*/  IMAD.MOV.U32 R4, RZ, RZ, R26 ;  /* 0x000000ffff047224 */ /* 0x001fe200078e001a */
[----:B------:R-:W-:Y:S01]  /*ee90*/  LOP3.LUT R26, R10, 0x1c, RZ, 0xfc, !PT ;  /* 0x0000001c0a1a7812 */ /* 0x000fe200078efcff */
[----:B------:R-:W-:Y:S01]  /*eea0*/  @!P6 IMAD.IADD R12, R12, 0x1, -R7 ;  /* 0x000000010c0ce824 */ /* 0x000fe200078e0a07 */
[----:B------:R-:W-:-:S02]  /*eeb0*/  ISETP.GT.U32.AND P6, PT, R7, R17, PT ;  /* 0x000000110700720c */ /* 0x000fc40003fc4070 */
[----:B------:R-:W-:Y:S01]  /*eec0*/  IABS R19, R26 ;  /* 0x0000001a00137213 */ /* 0x000fe20000000000 */
[----:B------:R-:W-:Y:S01]  /*eed0*/  IMAD.HI.U32 R14, R11, R16, RZ ;  /* 0x000000100b0e7227 */ /* 0x000fe200078e00ff */
[C---:B------:R-:W-:Y:S02]  /*eee0*/  ISETP.GT.U32.AND P4, PT, R7.reuse, R18, PT ;  /* 0x000000120700720c */ /* 0x040fe40003f84070 */
[----:B------:R-:W-:Y:S01]  /*eef0*/  ISETP.GT.U32.AND P5, PT, R7, R20, PT ;  /* 0x000000140700720c */ /* 0x000fe20003fa4070 */
[----:B------:R-:W-:-:S04]  /*ef00*/  IMAD.HI.U32 R21, R11, R19, RZ ;  /* 0x000000130b157227 */ /* 0x000fc800078e00ff */
[----:B------:R-:W-:Y:S02]  /*ef10*/  IMAD.MOV R14, RZ, RZ, -R14 ;  /* 0x000000ffff0e7224 */ /* 0x000fe400078e0a0e */
[----:B------:R-:W-:Y:S01]  /*ef20*/  IMAD.MOV R21, RZ, RZ, -R21 ;  /* 0x000000ffff157224 */ /* 0x000fe200078e0a15 */
[C---:B------:R-:W-:Y:S01]  /*ef30*/  LOP3.LUT R24, R10.reuse, 0x1e, RZ, 0xfc, !PT ;  /* 0x0000001e0a187812 */ /* 0x040fe200078efcff */
[C---:B------:R-:W-:Y:S01]  /*ef40*/  IMAD R16, R7.reuse, R14, R16 ;  /* 0x0000000e07107224 */ /* 0x040fe200078e0210 */
[----:B------:R-:W-:Y:S01]  /*ef50*/  LOP3.LUT R23, R10, 0x20, RZ, 0xfc, !PT ;  /* 0x000000200a177812 */ /* 0x000fe200078efcff */
[----:B------:R-:W-:Y:S02]  /*ef60*/  IMAD R19, R7, R21, R19 ;  /* 0x0000001507137224 */ /* 0x000fe400078e0213 */
[----:B------:R-:W-:Y:S02]  /*ef70*/  IMAD.MOV.U32 R66, RZ, RZ, R12 ;  /* 0x000000ffff427224 */ /* 0x000fe400078e000c */
[--C-:B------:R-:W-:Y:S01]  /*ef80*/  @!P6 IMAD.IADD R17, R17, 0x1, -R7.reuse ;  /* 0x000000011111e824 */ /* 0x100fe200078e0a07 */
[----:B------:R0:W-:Y:S01]  /*ef90*/  STL [R1+0xc0c], R3 ;  /* 0x000c0c0301007387 */ /* 0x0001e20000100800 */
[--C-:B------:R-:W-:Y:S01]  /*efa0*/  @!P4 IMAD.IADD R18, R18, 0x1, -R7.reuse ;  /* 0x000000011212c824 */ /* 0x100fe200078e0a07 */
[----:B------:R-:W-:Y:S01]  /*efb0*/  IABS R15, R24 ;  /* 0x00000018000f7213 */ /* 0x000fe20000000000 */
[----:B------:R-:W-:Y:S01]  /*efc0*/  @!P5 IMAD.IADD R20, R20, 0x1, -R7 ;  /* 0x000000011414d824 */ /* 0x000fe200078e0a07 */
[C---:B------:R-:W-:Y:S01]  /*efd0*/  ISETP.GT.U32.AND P4, PT, R7.reuse, R16, PT ;  /* 0x000000100700720c */ /* 0x040fe20003f84070 */
[----:B------:R-:W-:Y:S01]  /*efe0*/  @!P3 IMAD.MOV R66, RZ, RZ, -R66 ;  /* 0x000000ffff42b224 */ /* 0x000fe200078e0a42 */
[----:B------:R-:W-:-:S02]  /*eff0*/  ISETP.GT.U32.AND P5, PT, R7, R19, PT ;  /* 0x000000130700720c */ /* 0x000fc40003fa4070 */
[----:B------:R-:W-:Y:S01]  /*f000*/  ISETP.GT.U32.AND P3, PT, R7, R17, PT ;  /* 0x000000110700720c */ /* 0x000fe20003f64070 */
[----:B0-----:R-:W-:Y:S01]  /*f010*/  IMAD.MOV.U32 R3, RZ, RZ, R27 ;  /* 0x000000ffff037224 */ /* 0x001fe200078e001b */
[----:B------:R-:W-:Y:S01]  /*f020*/  IABS R27, R23 ;  /* 0x00000017001b7213 */ /* 0x000fe20000000000 */
[----:B------:R-:W-:Y:S01]  /*f030*/  IMAD.HI.U32 R21, R11, R15, RZ ;  /* 0x0000000f0b157227 */ /* 0x000fe200078e00ff */
[----:B------:R-:W-:-:S03]  /*f040*/  ISETP.GE.AND P6, PT, R25, RZ, PT ;  /* 0x000000ff1900720c */ /* 0x000fc60003fc6270 */
[----:B------:R-:W-:Y:S02]  /*f050*/  IMAD.MOV.U32 R14, RZ, RZ, R27 ;  /* 0x000000ffff0e7224 */ /* 0x000fe400078e001b */
[----:B------:R-:W-:Y:S02]  /*f060*/  IMAD.MOV R12, RZ, RZ, -R21 ;  /* 0x000000ffff0c7224 */ /* 0x000fe400078e0a15 */
[----:B------:R-:W-:-:S04]  /*f070*/  IMAD.HI.U32 R27, R11, R14, RZ ;  /* 0x0000000e0b1b7227 */ /* 0x000fc800078e00ff */
[----:B------:R-:W-:Y:S02]  /*f080*/  IMAD.MOV R21, RZ, RZ, -R27 ;  /* 0x000000ffff157224 */ /* 0x000fe400078e0a1b */
[----:B------:R-:W-:Y:S02]  /*f090*/  @!P4 IMAD.IADD R16, R16, 0x1, -R7 ;  /* 0x000000011010c824 */ /* 0x000fe400078e0a07 */
[----:B------:R-:W-:Y:S02]  /*f0a0*/  IMAD R15, R7, R12, R15 ;  /* 0x0000000c070f7224 */ /* 0x000fe400078e020f */
[----:B------:R-:W-:Y:S02]  /*f0b0*/  IMAD.MOV.U32 R65, RZ, RZ, R18 ;  /* 0x000000ffff417224 */ /* 0x000fe400078e0012 */
[--C-:B------:R-:W-:Y:S02]  /*f0c0*/  @!P5 IMAD.IADD R19, R19, 0x1, -R7.reuse ;  /* 0x000000011313d824 */ /* 0x100fe400078e0a07 */
[----:B------:R-:W-:Y:S01]  /*f0d0*/  @!P3 IMAD.IADD R17, R17, 0x1, -R7 ;  /* 0x000000011111b824 */ /* 0x000fe200078e0a07 */
[----:B------:R-:W-:Y:S01]  /*f0e0*/  ISETP.GE.AND P4, PT, R22, RZ, PT ;  /* 0x000000ff1600720c */ /* 0x000fe20003f86270 */
[C---:B------:R-:W-:Y:S01]  /*f0f0*/  IMAD R14, R7.reuse, R21, R14 ;  /* 0x00000015070e7224 */ /* 0x040fe200078e020e */
[----:B------:R-:W-:Y:S01]  /*f100*/  LOP3.LUT R22, R10, 0x22, RZ, 0xfc, !PT ;  /* 0x000000220a167812 */ /* 0x000fe200078efcff */
[----:B------:R-:W-:Y:S01]  /*f110*/  @!P0 IMAD.MOV R65, RZ, RZ, -R65 ;  /* 0x000000ffff418224 */ /* 0x000fe200078e0a41 */
[C---:B------:R-:W-:Y:S01]  /*f120*/  ISETP.GT.U32.AND P5, PT, R7.reuse, R16, PT ;  /* 0x000000100700720c */ /* 0x040fe20003fa4070 */
[----:B------:R-:W-:Y:S01]  /*f130*/  IMAD.MOV.U32 R63, RZ, RZ, R17 ;  /* 0x000000ffff3f7224 */ /* 0x000fe200078e0011 */
[----:B------:R-:W-:-:S02]  /*f140*/  ISETP.GT.U32.AND P0, PT, R7, R19, PT ;  /* 0x000000130700720c */ /* 0x000fc40003f04070 */
[C---:B------:R-:W-:Y:S01]  /*f150*/  ISETP.GT.U32.AND P3, PT, R7.reuse, R15, PT ;  /* 0x0000000f0700720c */ /* 0x040fe20003f64070 */
[----:B------:R-:W-:Y:S01]  /*f160*/  IMAD.MOV.U32 R64, RZ, RZ, R20 ;  /* 0x000000ffff407224 */ /* 0x000fe200078e0014 */
[----:B------:R-:W-:Y:S01]  /*f170*/  IABS R12, R22 ;  /* 0x00000016000c7213 */ /* 0x000fe20000000000 */
[----:B------:R-:W-:Y:S01]  /*f180*/  @!P6 IMAD.MOV R63, RZ, RZ, -R63 ;  /* 0x000000ffff3fe224 */ /* 0x000fe200078e0a3f */
[----:B------:R-:W-:Y:S01]  /*f190*/  ISETP.GT.U32.AND P6, PT, R7, R14, PT ;  /* 0x0000000e0700720c */ /* 0x000fe20003fc4070 */
[----:B------:R-:W-:Y:S01]  /*f1a0*/  @!P2 IMAD.MOV R64, RZ, RZ, -R64 ;  /* 0x000000ffff40a224 */ /* 0x000fe200078e0a40 */
[----:B------:R-:W-:Y:S01]  /*f1b0*/  ISETP.GE.AND P2, PT, R26, RZ, PT ;  /* 0x000000ff1a00720c */ /* 0x000fe20003f46270 */
[----:B------:R-:W-:-:S04]  /*f1c0*/  IMAD.HI.U32 R18, R11, R12, RZ ;  /* 0x0000000c0b127227 */ /* 0x000fc800078e00ff */
[--C-:B------:R-:W-:Y:S02]  /*f1d0*/  @!P5 IMAD.IADD R16, R16, 0x1, -R7.reuse ;  /* 0x000000011010d824 */ /* 0x100fe400078e0a07 */
[--C-:B------:R-:W-:Y:S02]  /*f1e0*/  @!P0 IMAD.IADD R19, R19, 0x1, -R7.reuse ;  /* 0x0000000113138824 */ /* 0x100fe400078e0a07 */
[----:B------:R-:W-:Y:S02]  /*f1f0*/  IMAD.MOV R18, RZ, RZ, -R18 ;  /* 0x000000ffff127224 */ /* 0x000fe400078e0a12 */
[----:B------:R-:W-:Y:S01]  /*f200*/  @!P3 IMAD.IADD R15, R15, 0x1, -R7 ;  /* 0x000000010f0fb824 */ /* 0x000fe200078e0a07 */
[----:B------:R-:W-:Y:S01]  /*f210*/  LOP3.LUT R21, R10, 0x24, RZ, 0xfc, !PT ;  /* 0x000000240a157812 */ /* 0x000fe200078efcff */
[----:B------:R-:W-:Y:S02]  /*f220*/  IMAD.MOV.U32 R62, RZ, RZ, R16 ;  /* 0x000000ffff3e7224 */ /* 0x000fe400078e0010 */
[----:B------:R-:W-:-:S02]  /*f230*/  IMAD R12, R7, R18, R12 ;  /* 0x00000012070c7224 */ /* 0x000fc400078e020c */
[----:B------:R-:W-:Y:S01]  /*f240*/  @!P6 IMAD.IADD R14, R14, 0x1, -R7 ;  /* 0x000000010e0ee824 */ /* 0x000fe200078e0a07 */
[C---:B------:R-:W-:Y:S01]  /*f250*/  ISETP.GT.U32.AND P6, PT, R7.reuse, R15, PT ;  /* 0x0000000f0700720c */ /* 0x040fe20003fc4070 */
[----:B------:R-:W-:Y:S01]  /*f260*/  IMAD.MOV.U32 R61, RZ, RZ, R19 ;  /* 0x000000ffff3d7224 */ /* 0x000fe200078e0013 */
[----:B------:R-:W-:Y:S01]  /*f270*/  IABS R17, R21 ;  /* 0x0000001500117213 */ /* 0x000fe20000000000 */
[----:B------:R-:W-:Y:S01]  /*f280*/  @!P4 IMAD.MOV R62, RZ, RZ, -R62 ;  /* 0x000000ffff3ec224 */ /* 0x000fe200078e0a3e */
[C---:B------:R-:W-:Y:S01]  /*f290*/  ISETP.GT.U32.AND P4, PT, R7.reuse, R14, PT ;  /* 0x0000000e0700720c */ /* 0x040fe20003f84070 */
[----:B------:R-:W-:Y:S01]  /*f2a0*/  @!P2 IMAD.MOV R61, RZ, RZ, -R61 ;  /* 0x000000ffff3da224 */ /* 0x000fe200078e0a3d */
[----:B------:R-:W-:Y:S01]  /*f2b0*/  ISETP.GT.U32.AND P2, PT, R7, R12, PT ;  /* 0x0000000c0700720c */ /* 0x000fe20003f44070 */
[----:B------:R-:W-:Y:S01]  /*f2c0*/  IMAD.HI.U32 R16, R11, R17, RZ ;  /* 0x000000110b107227 */ /* 0x000fe200078e00ff */
[----:B------:R-:W-:Y:S02]  /*f2d0*/  ISETP.GE.AND P5, PT, R24, RZ, PT ;  /* 0x000000ff1800720c */ /* 0x000fe40003fa6270 */
[----:B------:R-:W-:Y:S01]  /*f2e0*/  LOP3.LUT R20, R10, 0x26, RZ, 0xfc, !PT ;  /* 0x000000260a147812 */ /* 0x000fe200078efcff */
[----:B------:R-:W-:Y:S01]  /*f2f0*/  IMAD.MOV R19, RZ, RZ, -R16 ;  /* 0x000000ffff137224 */ /* 0x000fe200078e0a10 */
[----:B------:R-:W-:Y:S01]  /*f300*/  ISETP.GE.AND P3, PT, R22, RZ, PT ;  /* 0x000000ff1600720c */ /* 0x000fe20003f66270 */
[----:B------:R-:W-:Y:S01]  /*f310*/  @!P6 IMAD.IADD R15, R15, 0x1, -R7 ;  /* 0x000000010f0fe824 */ /* 0x000fe200078e0a07 */
[----:B------:R-:W-:-:S02]  /*f320*/  LOP3.LUT R22, R10, 0x28, RZ, 0xfc, !PT ;  /* 0x000000280a167812 */ /* 0x000fc400078efcff */
[----:B------:R-:W-:Y:S01]  /*f330*/  IABS R18, R20 ;  /* 0x0000001400127213 */ /* 0x000fe20000000000 */
[----:B------:R-:W-:Y:S01]  /*f340*/  IMAD R19, R7, R19, R17 ;  /* 0x0000001307137224 */ /* 0x000fe200078e0211 */
[----:B------:R-:W-:Y:S01]  /*f350*/  ISETP.GE.AND P0, PT, R23, RZ, PT ;  /* 0x000000ff1700720c */ /* 0x000fe20003f06270 */
[--C-:B------:R-:W-:Y:S01]  /*f360*/  @!P4 IMAD.IADD R14, R14, 0x1, -R7.reuse ;  /* 0x000000010e0ec824 */ /* 0x100fe200078e0a07 */
[----:B------:R-:W-:Y:S01]  /*f370*/  IABS R17, R22 ;  /* 0x0000001600117213 */ /* 0x000fe20000000000 */
[----:B------:R-:W-:Y:S01]  /*f380*/  @!P2 IMAD.IADD R12, R12, 0x1, -R7 ;  /* 0x000000010c0ca824 */ /* 0x000fe200078e0a07 */
[----:B------:R-:W-:Y:S01]  /*f390*/  ISETP.GE.AND P4, PT, R21, RZ, PT ;  /* 0x000000ff1500720c */ /* 0x000fe20003f86270 */
[----:B------:R-:W-:Y:S02]  /*f3a0*/  IMAD.MOV.U32 R60, RZ, RZ, R15 ;  /* 0x000000ffff3c7224 */ /* 0x000fe400078e000f */
[----:B------:R-:W-:Y:S01]  /*f3b0*/  IMAD.HI.U32 R21, R11, R18, RZ ;  /* 0x000000120b157227 */ /* 0x000fe200078e00ff */
[----:B------:R-:W-:-:S03]  /*f3c0*/  ISETP.GE.AND P2, PT, R20, RZ, PT ;  /* 0x000000ff1400720c */ /* 0x000fc60003f46270 */
[----:B------:R-:W-:Y:S01]  /*f3d0*/  @!P5 IMAD.MOV R60, RZ, RZ, -R60 ;  /* 0x000000ffff3cd224 */ /* 0x000fe200078e0a3c */
[----:B------:R-:W-:Y:S01]  /*f3e0*/  ISETP.GT.U32.AND P5, PT, R7, R12, PT ;  /* 0x0000000c0700720c */ /* 0x000fe20003fa4070 */
[----:B------:R-:W-:-:S04]  /*f3f0*/  IMAD.HI.U32 R20, R11, R17, RZ ;  /* 0x000000110b147227 */ /* 0x000fc800078e00ff */
[----:B------:R-:W-:Y:S01]  /*f400*/  IMAD.MOV R15, RZ, RZ, -R21 ;  /* 0x000000ffff0f7224 */ /* 0x000fe200078e0a15 */
[C---:B------:R-:W-:Y:S01]  /*f410*/  ISETP.GT.U32.AND P6, PT, R7.reuse, R19, PT ;  /* 0x000000130700720c */ /* 0x040fe20003fc4070 */
[----:B------:R-:W-:Y:S02]  /*f420*/  IMAD.MOV R20, RZ, RZ, -R20 ;  /* 0x000000ffff147224 */ /* 0x000fe400078e0a14 */
[C---:B------:R-:W-:Y:S02]  /*f430*/  IMAD R18, R7.reuse, R15, R18 ;  /* 0x0000000f07127224 */ /* 0x040fe400078e0212 */
[----:B------:R-:W-:Y:S02]  /*f440*/  IMAD.MOV.U32 R59, RZ, RZ, R14 ;  /* 0x000000ffff3b7224 */ /* 0x000fe400078e000e */
[C---:B------:R-:W-:Y:S02]  /*f450*/  IMAD R17, R7.reuse, R20, R17 ;  /* 0x0000001407117224 */ /* 0x040fe400078e0211 */
[----:B------:R-:W-:Y:S01]  /*f460*/  @!P0 IMAD.MOV R59, RZ, RZ, -R59 ;  /* 0x000000ffff3b8224 */ /* 0x000fe200078e0a3b */
[C---:B------:R-:W-:Y:S01]  /*f470*/  ISETP.GT.U32.AND P0, PT, R7.reuse, R18, PT ;  /* 0x000000120700720c */ /* 0x040fe20003f04070 */
[----:B------:R-:W-:Y:S01]  /*f480*/  @!P5 IMAD.IADD R12, R12, 0x1, -R7 ;  /* 0x000000010c0cd824 */ /* 0x000fe200078e0a07 */
[----:B------:R-:W-:-:S02]  /*f490*/  ISETP.GT.U32.AND P5, PT, R7, R17, PT ;  /* 0x000000110700720c */ /* 0x000fc40003fa4070 */
[C---:B------:R-:W-:Y:S01]  /*f4a0*/  LOP3.LUT R27, R10.reuse, 0x2a, RZ, 0xfc, !PT ;  /* 0x0000002a0a1b7812 */ /* 0x040fe200078efcff */
[--C-:B------:R-:W-:Y:S01]  /*f4b0*/  @!P6 IMAD.IADD R19, R19, 0x1, -R7.reuse ;  /* 0x000000011313e824 */ /* 0x100fe200078e0a07 */
[----:B------:R-:W-:Y:S02]  /*f4c0*/  LOP3.LUT R24, R10, 0x2c, RZ, 0xfc, !PT ;  /* 0x0000002c0a187812 */ /* 0x000fe400078efcff */
[----:B------:R-:W-:Y:S02]  /*f4d0*/  IABS R16, R27 ;  /* 0x0000001b00107213 */ /* 0x000fe40000000000 */
[----:B------:R-:W-:Y:S02]  /*f4e0*/  ISETP.GT.U32.AND P6, PT, R7, R19, PT ;  /* 0x000000130700720c */ /* 0x000fe40003fc4070 */
[----:B------:R-:W-:Y:S01]  /*f4f0*/  IABS R15, R24 ;  /* 0x00000018000f7213 */ /* 0x000fe20000000000 */
[----:B------:R-:W-:Y:S02]  /*f500*/  @!P0 IMAD.IADD R18, R18, 0x1, -R7 ;  /* 0x0000000112128824 */ /* 0x000fe400078e0a07 */
[----:B------:R-:W-:-:S04]  /*f510*/  IMAD.HI.U32 R23, R11, R16, RZ ;  /* 0x000000100b177227 */ /* 0x000fc800078e00ff */
[----:B------:R-:W-:Y:S01]  /*f520*/  @!P5 IMAD.IADD R17, R17, 0x1, -R7 ;  /* 0x000000011111d824 */ /* 0x000fe200078e0a07 */
[----:B------:R-:W-:Y:S01]  /*f530*/  ISETP.GT.U32.AND P5, PT, R7, R18, PT ;  /* 0x000000120700720c */ /* 0x000fe20003fa4070 */
[----:B------:R-:W-:Y:S02]  /*f540*/  IMAD.MOV R14, RZ, RZ, -R23 ;  /* 0x000000ffff0e7224 */ /* 0x000fe400078e0a17 */
[----:B------:R-:W-:Y:S01]  /*f550*/  IMAD.HI.U32 R20, R11, R15, RZ ;  /* 0x0000000f0b147227 */ /* 0x000fe200078e00ff */
[----:B--2---:R0:W-:Y:S03]  /*f560*/  STL [R1+0x48], R8 ;  /* 0x0000480801007387 */ /* 0x0041e60000100800 */
[----:B------:R-:W-:Y:S01]  /*f570*/  IMAD.MOV.U32 R2, RZ, RZ, R28 ;  /* 0x000000ffff027224 */ /* 0x000fe200078e001c */
[----:B------:R-:W-:Y:S01]  /*f580*/  LOP3.LUT R28, R10, 0x2e, RZ, 0xfc, !PT ;  /* 0x0000002e0a1c7812 */ /* 0x000fe200078efcff */
[----:B------:R-:W-:-:S02]  /*f590*/  IMAD R16, R7, R14, R16 ;  /* 0x0000000e07107224 */ /* 0x000fc400078e0210 */
[----:B------:R-:W-:Y:S02]  /*f5a0*/  IMAD.MOV R20, RZ, RZ, -R20 ;  /* 0x000000ffff147224 */ /* 0x000fe400078e0a14 */
[----:B0-----:R-:W-:Y:S01]  /*f5b0*/  IMAD.MOV.U32 R8, RZ, RZ, R29 ;  /* 0x000000ffff087224 */ /* 0x001fe200078e001d */
[----:B------:R-:W-:Y:S01]  /*f5c0*/  LOP3.LUT R29, R10, 0x30, RZ, 0xfc, !PT ;  /* 0x000000300a1d7812 */ /* 0x000fe200078efcff */
[----:B------:R-:W-:Y:S01]  /*f5d0*/  @!P6 IMAD.IADD R19, R19, 0x1, -R7 ;  /* 0x000000011313e824 */ /* 0x000fe200078e0a07 */
[----:B------:R-:W-:Y:S01]  /*f5e0*/  IABS R14, R28 ;  /* 0x0000001c000e7213 */ /* 0x000fe20000000000 */
[C---:B------:R-:W-:Y:S01]  /*f5f0*/  IMAD R15, R7.reuse, R20, R15 ;  /* 0x00000014070f7224 */ /* 0x040fe200078e020f */
[C---:B------:R-:W-:Y:S01]  /*f600*/  ISETP.GT.U32.AND P6, PT, R7.reuse, R16, PT ;  /* 0x000000100700720c */ /* 0x040fe20003fc4070 */
[----:B------:R-:W-:Y:S01]  /*f610*/  IMAD.MOV.U32 R58, RZ, RZ, R12 ;  /* 0x000000ffff3a7224 */ /* 0x000fe200078e000c */
[----:B------:R-:W-:Y:S02]  /*f620*/  ISETP.GE.AND P0, PT, R22, RZ, PT ;  /* 0x000000ff1600720c */ /* 0x000fe40003f06270 */
[----:B------:R-:W-:Y:S01]  /*f630*/  IABS R22, R29 ;  /* 0x0000001d00167213 */ /* 0x000fe20000000000 */
[----:B------:R-:W-:Y:S01]  /*f640*/  @!P5 IMAD.IADD R18, R18, 0x1, -R7 ;  /* 0x000000011212d824 */ /* 0x000fe200078e0a07 */
[----:B------:R-:W-:Y:S01]  /*f650*/  ISETP.GT.U32.AND P5, PT, R7, R15, PT ;  /* 0x0000000f0700720c */ /* 0x000fe20003fa4070 */
[----:B------:R-:W-:-:S04]  /*f660*/  IMAD.HI.U32 R21, R11, R14, RZ ;  /* 0x0000000e0b157227 */ /* 0x000fc800078e00ff */
[----:B------:R-:W-:Y:S01]  /*f670*/  @!P3 IMAD.MOV R58, RZ, RZ, -R58 ;  /* 0x000000ffff3ab224 */ /* 0x000fe200078e0a3a */
[----:B------:R-:W-:Y:S01]  /*f680*/  ISETP.GT.U32.AND P3, PT, R7, R17, PT ;  /* 0x000000110700720c */ /* 0x000fe20003f64070 */
[----:B------:R-:W-:Y:S01]  /*f690*/  IMAD.MOV.U32 R12, RZ, RZ, R22 ;  /* 0x000000ffff0c7224 */ /* 0x000fe200078e0016 */
[C---:B------:R-:W-:Y:S01]  /*f6a0*/  LOP3.LUT R26, R10.reuse, 0x32, RZ, 0xfc, !PT ;  /* 0x000000320a1a7812 */ /* 0x040fe200078efcff */
[----:B------:R-:W-:Y:S02]  /*f6b0*/  IMAD.MOV R21, RZ, RZ, -R21 ;  /* 0x000000ffff157224 */ /* 0x000fe400078e0a15 */
[----:B------:R-:W-:Y:S01]  /*f6c0*/  IMAD.HI.U32 R22, R11, R12, RZ ;  /* 0x0000000c0b167227 */ /* 0x000fe200078e00ff */
[----:B------:R-:W-:-:S03]  /*f6d0*/  LOP3.LUT R25, R10, 0x34, RZ, 0xfc, !PT ;  /* 0x000000340a197812 */ /* 0x000fc600078efcff */
[--C-:B------:R-:W-:Y:S02]  /*f6e0*/  @!P6 IMAD.IADD R16, R16, 0x1, -R7.reuse ;  /* 0x000000011010e824 */ /* 0x100fe400078e0a07 */
[C---:B------:R-:W-:Y:S01]  /*f6f0*/  IMAD R14, R7.reuse, R21, R14 ;  /* 0x00000015070e7224 */ /* 0x040fe200078e020e */
[----:B------:R-:W-:Y:S01]  /*f700*/  IABS R21, R26 ;  /* 0x0000001a00157213 */ /* 0x000fe20000000000 */
[----:B------:R-:W-:Y:S01]  /*f710*/  IMAD.MOV R22, RZ, RZ, -R22 ;  /* 0x000000ffff167224 */ /* 0x000fe200078e0a16 */
[----:B------:R-:W-:Y:S01]  /*f720*/  ISETP.GT.U32.AND P6, PT, R7, R16, PT ;  /* 0x000000100700720c */ /* 0x000fe20003fc4070 */
[----:B------:R-:W-:Y:S01]  /*f730*/  @!P5 IMAD.IADD R15, R15, 0x1, -R7 ;  /* 0x000000010f0fd824 */ /* 0x000fe200078e0a07 */
[----:B------:R-:W-:Y:S01]  /*f740*/  IABS R20, R25 ;  /* 0x0000001900147213 */ /* 0x000fe20000000000 */
[----:B------:R-:W-:Y:S02]  /*f750*/  IMAD.MOV.U32 R57, RZ, RZ, R19 ;  /* 0x000000ffff397224 */ /* 0x000fe400078e0013 */
[----:B------:R-:W-:-:S02]  /*f760*/  IMAD R12, R7, R22, R12 ;  /* 0x00000016070c7224 */ /* 0x000fc400078e020c */
[----:B------:R-:W-:Y:S01]  /*f770*/  @!P3 IMAD.IADD R17, R17, 0x1, -R7 ;  /* 0x000000011111b824 */ /* 0x000fe200078e0a07 */
[----:B------:R-:W-:Y:S01]  /*f780*/  ISETP.GT.U32.AND P3, PT, R7, R14, PT ;  /* 0x0000000e0700720c */ /* 0x000fe20003f64070 */
[----:B------:R-:W-:-:S04]  /*f790*/  IMAD.HI.U32 R22, R11, R21, RZ ;  /* 0x000000150b167227 */ /* 0x000fc800078e00ff */
[----:B------:R-:W-:Y:S01]  /*f7a0*/  @!P4 IMAD.MOV R57, RZ, RZ, -R57 ;  /* 0x000000ffff39c224 */ /* 0x000fe200078e0a39 */
[----:B------:R-:W-:Y:S01]  /*f7b0*/  ISETP.GT.U32.AND P4, PT, R7, R15, PT ;  /* 0x0000000f0700720c */ /* 0x000fe20003f84070 */
[----:B------:R-:W-:-:S04]  /*f7c0*/  IMAD.HI.U32 R23, R11, R20, RZ ;  /* 0x000000140b177227 */ /* 0x000fc800078e00ff */
[----:B------:R-:W-:Y:S02]  /*f7d0*/  IMAD.MOV R22, RZ, RZ, -R22 ;  /* 0x000000ffff167224 */ /* 0x000fe400078e0a16 */
[----:B------:R-:W-:Y:S02]  /*f7e0*/  IMAD.MOV R23, RZ, RZ, -R23 ;  /* 0x000000ffff177224 */ /* 0x000fe400078e0a17 */
[----:B------:R-:W-:Y:S02]  /*f7f0*/  IMAD R21, R7, R22, R21 ;  /* 0x0000001607157224 */ /* 0x000fe400078e0215 */
[----:B------:R-:W-:Y:S02]  /*f800*/  IMAD.MOV.U32 R55, RZ, RZ, R17 ;  /* 0x000000ffff377224 */ /* 0x000fe400078e0011 */
[----:B------:R-:W-:Y:S01]  /*f810*/  @!P6 IMAD.IADD R16, R16, 0x1, -R7 ;  /* 0x000000011010e824 */ /* 0x000fe200078e0a07 */
[----:B------:R-:W-:Y:S01]  /*f820*/  ISETP.GE.AND P6, PT, R27, RZ, PT ;  /* 0x000000ff1b00720c */ /* 0x000fe20003fc6270 */
[----:B------:R-:W-:-:S02]  /*f830*/  IMAD R20, R7, R23, R20 ;  /* 0x0000001707147224 */ /* 0x000fc400078e0214 */
[----:B------:R-:W-:Y:S01]  /*f840*/  @!P0 IMAD.MOV R55, RZ, RZ, -R55 ;  /* 0x000000ffff378224 */ /* 0x000fe200078e0a37 */
[----:B------:R-:W-:Y:S01]  /*f850*/  ISETP.GT.U32.AND P0, PT, R7, R21, PT ;  /* 0x000000150700720c */ /* 0x000fe20003f04070 */
[--C-:B------:R-:W-:Y:S01]  /*f860*/  @!P3 IMAD.IADD R14, R14, 0x1, -R7.reuse ;  /* 0x000000010e0eb824 */ /* 0x100fe200078e0a07 */
[----:B------:R-:W-:Y:S01]  /*f870*/  LOP3.LUT R27, R10, 0x36, RZ, 0xfc, !PT ;  /* 0x000000360a1b7812 */ /* 0x000fe200078efcff */
[----:B------:R-:W-:Y:S02]  /*f880*/  IMAD.MOV.U32 R56, RZ, RZ, R18 ;  /* 0x000000ffff387224 */ /* 0x000fe400078e0012 */
[----:B------:R-:W-:Y:S01]  /*f890*/  @!P4 IMAD.IADD R15, R15, 0x1, -R7 ;  /* 0x000000010f0fc824 */ /* 0x000fe200078e0a07 */
[C---:B------:R-:W-:Y:S01]  /*f8a0*/  ISETP.GT.U32.AND P4, PT, R7.reuse, R20, PT ;  /* 0x000000140700720c */ /* 0x040fe20003f84070 */
[----:B------:R-:W-:Y:S01]  /*f8b0*/  @!P2 IMAD.MOV R56, RZ, RZ, -R56 ;  /* 0x000000ffff38a224 */ /* 0x000fe200078e0a38 */
[----:B------:R-:W-:Y:S02]  /*f8c0*/  ISETP.GT.U32.AND P5, PT, R7, R12, PT ;  /* 0x0000000c0700720c */ /* 0x000fe40003fa4070 */
[----:B------:R-:W-:-:S02]  /*f8d0*/  ISETP.GE.AND P3, PT, R24, RZ, PT ;  /* 0x000000ff1800720c */ /* 0x000fc40003f66270 */
[----:B------:R-:W-:Y:S02]  /*f8e0*/  LOP3.LUT R24, R10, 0x38, RZ, 0xfc, !PT ;  /* 0x000000380a187812 */ /* 0x000fe400078efcff */
[----:B------:R-:W-:Y:S02]  /*f8f0*/  IABS R22, R27 ;  /* 0x0000001b00167213 */ /* 0x000fe40000000000 */
[----:B------:R-:W-:Y:S01]  /*f900*/  ISETP.GT.U32.AND P2, PT, R7, R14, PT ;  /* 0x0000000e0700720c */ /* 0x000fe20003f44070 */
[----:B------:R-:W-:Y:S01]  /*f910*/  IMAD.MOV.U32 R54, RZ, RZ, R16 ;  /* 0x000000ffff367224 */ /* 0x000fe200078e0010 */
[----:B------:R-:W-:Y:S01]  /*f920*/  IABS R23, R24 ;  /* 0x0000001800177213 */ /* 0x000fe20000000000 */
[----:B------:R-:W-:Y:S02]  /*f930*/  IMAD.MOV.U32 R19, RZ, RZ, R22 ;  /* 0x000000ffff137224 */ /* 0x000fe400078e0016 */
[----:B------:R-:W-:Y:S01]  /*f940*/  @!P6 IMAD.MOV R54, RZ, RZ, -R54 ;  /* 0x000000ffff36e224 */ /* 0x000fe200078e0a36 */
[----:B------:R-:W-:Y:S01]  /*f950*/  ISETP.GE.AND P6, PT, R28, RZ, PT ;  /* 0x000000ff1c00720c */ /* 0x000fe20003fc6270 */
[----:B------:R-:W-:-:S02]  /*f960*/  @!P0 IMAD.IADD R21, R21, 0x1, -R7 ;  /* 0x0000000115158824 */ /* 0x000fc400078e0a07 */
[----:B------:R-:W-:Y:S02]  /*f970*/  IMAD.MOV.U32 R16, RZ, RZ, R23 ;  /* 0x000000ffff107224 */ /* 0x000fe400078e0017 */
[----:B------:R-:W-:-:S04]  /*f980*/  IMAD.HI.U32 R17, R11, R19, RZ ;  /* 0x000000130b117227 */ /* 0x000fc800078e00ff */
[--C-:B------:R-:W-:Y:S01]  /*f990*/  @!P4 IMAD.IADD R20, R20, 0x1, -R7.reuse ;  /* 0x000000011414c824 */ /* 0x100fe200078e0a07 */
[----:B------:R-:W-:Y:S01]  /*f9a0*/  ISETP.GT.U32.AND P4, PT, R7, R21, PT ;  /* 0x000000150700720c */ /* 0x000fe20003f84070 */
[----:B------:R-:W-:Y:S02]  /*f9b0*/  @!P5 IMAD.IADD R12, R12, 0x1, -R7 ;  /* 0x000000010c0cd824 */ /* 0x000fe400078e0a07 */
[----:B------:R-:W-:-:S04]  /*f9c0*/  IMAD.HI.U32 R18, R11, R16, RZ ;  /* 0x000000100b127227 */ /* 0x000fc800078e00ff */
[----:B------:R-:W-:Y:S02]  /*f9d0*/  @!P2 IMAD.IADD R14, R14, 0x1, -R7 ;  /* 0x000000010e0ea824 */ /* 0x000fe400078e0a07 */
[----:B------:R-:W-:Y:S01]  /*f9e0*/  IMAD.MOV R17, RZ, RZ, -R17 ;  /* 0x000000ffff117224 */ /* 0x000fe200078e0a11 */
[C---:B------:R-:W-:Y:S01]  /*f9f0*/  ISETP.GT.U32.AND P5, PT, R7.reuse, R12, PT ;  /* 0x0000000c0700720c */ /* 0x040fe20003fa4070 */
[----:B------:R-:W-:Y:S02]  /*fa00*/  IMAD.MOV R18, RZ, RZ, -R18 ;  /* 0x000000ffff127224 */ /* 0x000fe400078e0a12 */
[C---:B------:R-:W-:Y:S02]  /*fa10*/  IMAD R17, R7.reuse, R17, R19 ;  /* 0x0000001107117224 */ /* 0x040fe400078e0213 */
[----:B------:R-:W-:Y:S02]  /*fa20*/  IMAD.MOV.U32 R52, RZ, RZ, R14 ;  /* 0x000000ffff347224 */ /* 0x000fe400078e000e */
[----:B------:R-:W-:-:S02]  /*fa30*/  IMAD R16, R7, R18, R16 ;  /* 0x0000001207107224 */ /* 0x000fc400078e0210 */
[----:B------:R-:W-:Y:S01]  /*fa40*/  @!P6 IMAD.MOV R52, RZ, RZ, -R52 ;  /* 0x000000ffff34e224 */ /* 0x000fe200078e0a34 */
[----:B------:R-:W-:Y:S01]  /*fa50*/  ISETP.GT.U32.AND P6, PT, R7, R17, PT ;  /* 0x000000110700720c */ /* 0x000fe20003fc4070 */
[----:B------:R-:W-:Y:S01]  /*fa60*/  @!P4 IMAD.IADD R21, R21, 0x1, -R7 ;  /* 0x000000011515c824 */ /* 0x000fe200078e0a07 */
[----:B------:R-:W-:Y:S02]  /*fa70*/  LOP3.LUT R23, R10, 0x3a, RZ, 0xfc, !PT ;  /* 0x0000003a0a177812 */ /* 0x000fe400078efcff */
[----:B------:R-:W-:Y:S01]  /*fa80*/  ISETP.GT.U32.AND P4, PT, R7, R16, PT ;  /* 0x000000100700720c */ /* 0x000fe20003f84070 */
[----:B------:R-:W-:Y:S01]  /*fa90*/  IMAD.MOV.U32 R53, RZ, RZ, R15 ;  /* 0x000000ffff357224 */ /* 0x000fe200078e000f */
[----:B------:R-:W-:Y:S01]  /*faa0*/  IABS R15, R23 ;  /* 0x00000017000f7213 */ /* 0x000fe20000000000 */
[----:B------:R-:W-:Y:S01]  /*fab0*/  @!P5 IMAD.IADD R12, R12, 0x1, -R7 ;  /* 0x000000010c0cd824 */ /* 0x000fe200078e0a07 */
[----:B------:R-:W-:Y:S01]  /*fac0*/  ISETP.GE.AND P2, PT, R29, RZ, PT ;  /* 0x000000ff1d00720c */ /* 0x000fe20003f46270 */
[----:B------:R-:W-:Y:S01]  /*fad0*/  @!P3 IMAD.MOV R53, RZ, RZ, -R53 ;  /* 0x000000ffff35b224 */ /* 0x000fe200078e0a35 */
[----:B------:R-:W-:Y:S01]  /*fae0*/  ISETP.GT.U32.AND P3, PT, R7, R20, PT ;  /* 0x000000140700720c */ /* 0x000fe20003f64070 */
[----:B------:R-:W-:Y:S01]  /*faf0*/  IMAD.MOV.U32 R51, RZ, RZ, R12 ;  /* 0x000000ffff337224 */ /* 0x000fe200078e000c */
[----:B------:R-:W-:Y:S01]  /*fb00*/  LOP3.LUT R19, R10, 0x3c, RZ, 0xfc, !PT ;  /* 0x0000003c0a137812 */ /* 0x000fe200078efcff */
[----:B------:R-:W-:-:S04]  /*fb10*/  IMAD.HI.U32 R12, R11, R15, RZ ;  /* 0x0000000f0b0c7227 */ /* 0x000fc800078e00ff */
[--C-:B------:R-:W-:Y:S01]  /*fb20*/  @!P6 IMAD.IADD R17, R17, 0x1, -R7.reuse ;  /* 0x000000011111e824 */ /* 0x100fe200078e0a07 */
[----:B------:R-:W-:Y:S01]  /*fb30*/  IABS R14, R19 ;  /* 0x00000013000e7213 */ /* 0x000fe20000000000 */
[----:B------:R-:W-:Y:S01]  /*fb40*/  IMAD.MOV R12, RZ, RZ, -R12 ;  /* 0x000000ffff0c7224 */ /* 0x000fe200078e0a0c */
[----:B------:R-:W-:Y:S01]  /*fb50*/  LOP3.LUT R22, R10, 0x3e, RZ, 0xfc, !PT ;  /* 0x0000003e0a167812 */ /* 0x000fe200078efcff */
[----:B------:R-:W-:Y:S01]  /*fb60*/  @!P4 IMAD.IADD R16, R16, 0x1, -R7 ;  /* 0x000000011010c824 */ /* 0x000fe200078e0a07 */
[C---:B------:R-:W-:Y:S01]  /*fb70*/  ISETP.GT.U32.AND P4, PT, R7.reuse, R17, PT ;  /* 0x000000110700720c */ /* 0x040fe20003f84070 */
[----:B------:R-:W-:Y:S01]  /*fb80*/  IMAD R15, R7, R12, R15 ;  /* 0x0000000c070f7224 */ /* 0x000fe200078e020f */
[----:B------:R-:W-:Y:S01]  /*fb90*/  IABS R12, R22 ;  /* 0x00000016000c7213 */ /* 0x000fe20000000000 */
[----:B------:R-:W-:Y:S01]  /*fba0*/  IMAD.HI.U32 R18, R11, R14, RZ ;  /* 0x0000000e0b127227 */ /* 0x000fe200078e00ff */
[----:B------:R-:W-:-:S03]  /*fbb0*/  ISETP.GE.AND P5, PT, R26, RZ, PT ;  /* 0x000000ff1a00720c */ /* 0x000fc60003fa6270 */
[----:B------:R-:W-:Y:S01]  /*fbc0*/  @!P2 IMAD.MOV R51, RZ, RZ, -R51 ;  /* 0x000000ffff33a224 */ /* 0x000fe200078e0a33 */
[----:B------:R-:W-:Y:S01]  /*fbd0*/  ISETP.GE.AND P2, PT, R27, RZ, PT ;  /* 0x000000ff1b00720c */ /* 0x000fe20003f46270 */
[----:B------:R-:W-:Y:S01]  /*fbe0*/  @!P3 IMAD.IADD R20, R20, 0x1, -R7 ;  /* 0x000000011414b824 */ /* 0x000fe200078e0a07 */
[----:B------:R-:W-:Y:S01]  /*fbf0*/  ISETP.GE.AND P3, PT, R24, RZ, PT ;  /* 0x000000ff1800720c */ /* 0x000fe20003f66270 */
[----:B------:R-:W-:Y:S02]  /*fc00*/  IMAD.MOV R18, RZ, RZ, -R18 ;  /* 0x000000ffff127224 */ /* 0x000fe400078e0a12 */
[----:B------:R-:W-:Y:S01]  /*fc10*/  IMAD.HI.U32 R24, R11, R12, RZ ;  /* 0x0000000c0b187227 */ /* 0x000fe200078e00ff */
[----:B------:R-:W-:-:S03]  /*fc20*/  ISETP.GT.U32.AND P6, PT, R7, R15, PT ;  /* 0x0000000f0700720c */ /* 0x000fc60003fc4070 */
[----:B------:R-:W-:Y:S02]  /*fc30*/  IMAD R14, R7, R18, R14 ;  /* 0x00000012070e7224 */ /* 0x000fe400078e020e */
[----:B------:R-:W-:Y:S02]  /*fc40*/  IMAD.MOV R18, RZ, RZ, -R24 ;  /* 0x000000ffff127224 */ /* 0x000fe400078e0a18 */
[----:B------:R-:W-:Y:S02]  /*fc50*/  @!P4 IMAD.IADD R17, R17, 0x1, -R7 ;  /* 0x000000011111c824 */ /* 0x000fe400078e0a07 */
[----:B------:R-:W-:Y:S02]  /*fc60*/  IMAD.MOV.U32 R50, RZ, RZ, R21 ;  /* 0x000000ffff327224 */ /* 0x000fe400078e0015 */
[----:B------:R-:W-:Y:S02]  /*fc70*/  IMAD R12, R7, R18, R12 ;  /* 0x00000012070c7224 */ /* 0x000fe400078e020c */
[----:B------:R-:W-:-:S02]  /*fc80*/  IMAD.MOV.U32 R48, RZ, RZ, R17 ;  /* 0x000000ffff307224 */ /* 0x000fc400078e0011 */
[----:B------:R-:W-:Y:S01]  /*fc90*/  @!P5 IMAD.MOV R50, RZ, RZ, -R50 ;  /* 0x000000ffff32d224 */ /* 0x000fe200078e0a32 */
[C---:B------:R-:W-:Y:S01]  /*fca0*/  ISETP.GT.U32.AND P5, PT, R7.reuse, R16, PT ;  /* 0x000000100700720c */ /* 0x040fe20003fa4070 */
[----:B------:R-:W-:Y:S01]  /*fcb0*/  @!P2 IMAD.MOV R48, RZ, RZ, -R48 ;  /* 0x000000ffff30a224 */ /* 0x000fe200078e0a30 */
[----:B------:R-:W-:Y:S01]  /*fcc0*/  ISETP.GT.U32.AND P2, PT, R7, R12, PT ;  /* 0x0000000c0700720c */ /* 0x000fe20003f44070 */
[----:B------:R-:W-:Y:S01]  /*fcd0*/  @!P6 IMAD.IADD R15, R15, 0x1, -R7 ;  /* 0x000000010f0fe824 */ /* 0x000fe200078e0a07 */
[----:B------:R-:W-:-:S04]  /*fce0*/  ISETP.GT.U32.AND P4, PT, R7, R14, PT ;  /* 0x0000000e0700720c */ /* 0x000fc80003f84070 */
[----:B------:R-:W-:Y:S02]  /*fcf0*/  ISETP.GT.U32.AND P6, PT, R7, R15, PT ;  /* 0x0000000f0700720c */ /* 0x000fe40003fc4070 */
[----:B------:R-:W-:-:S03]  /*fd00*/  LOP3.LUT R17, R10, 0x40, RZ, 0xfc, !PT ;  /* 0x000000400a117812 */ /* 0x000fc600078efcff */
[--C-:B------:R-:W-:Y:S01]  /*fd10*/  @!P5 IMAD.IADD R16, R16, 0x1, -R7.reuse ;  /* 0x000000011010d824 */ /* 0x100fe200078e0a07 */
[----:B------:R-:W-:Y:S01]  /*fd20*/  ISETP.GE.AND P5, PT, R19, RZ, PT ;  /* 0x000000ff1300720c */ /* 0x000fe20003fa6270 */
[--C-:B------:R-:W-:Y:S01]  /*fd30*/  @!P2 IMAD.IADD R12, R12, 0x1, -R7.reuse ;  /* 0x000000010c0ca824 */ /* 0x100fe200078e0a07 */
[----:B------:R-:W-:Y:S01]  /*fd40*/  LOP3.LUT R19, R10, 0x42, RZ, 0xfc, !PT ;  /* 0x000000420a137812 */ /* 0x000fe200078efcff */
[----:B------:R-:W-:Y:S01]  /*fd50*/  IMAD.MOV.U32 R49, RZ, RZ, R20 ;  /* 0x000000ffff317224 */ /* 0x000fe200078e0014 */
[----:B------:R-:W-:Y:S02]  /*fd60*/  IABS R18, R17 ;  /* 0x0000001100127213 */ /* 0x000fe40000000000 */
[----:B------:R-:W-:Y:S02]  /*fd70*/  IABS R20, R19 ;  /* 0x0000001300147213 */ /* 0x000fe40000000000 */
[----:B------:R-:W-:Y:S01]  /*fd80*/  ISETP.GT.U32.AND P2, PT, R7, R12, PT ;  /* 0x0000000c0700720c */ /* 0x000fe20003f44070 */
[--C-:B------:R-:W-:Y:S01]  /*fd90*/  @!P4 IMAD.IADD R14, R14, 0x1, -R7.reuse ;  /* 0x000000010e0ec824 */ /* 0x100fe200078e0a07 */
[----:B------:R-:W-:Y:S01]  /*fda0*/  ISETP.GE.AND P4, PT, R17, RZ, PT ;  /* 0x000000ff1100720c */ /* 0x000fe20003f86270 */
[----:B------:R-:W-:-:S02]  /*fdb0*/  @!P6 IMAD.IADD R15, R15, 0x1, -R7 ;  /* 0x000000010f0fe824 */ /* 0x000fc400078e0a07 */
[----:B------:R-:W-:Y:S02]  /*fdc0*/  IMAD.MOV.U32 R47, RZ, RZ, R16 ;  /* 0x000000ffff2f7224 */ /* 0x000fe400078e0010 */
[----:B------:R-:W-:Y:S02]  /*fdd0*/  IMAD.MOV.U32 R17, RZ, RZ, R20 ;  /* 0x000000ffff117224 */ /* 0x000fe400078e0014 */
[----:B------:R-:W-:Y:S01]  /*fde0*/  IMAD.HI.U32 R16, R11, R18, RZ ;  /* 0x000000120b107227 */ /* 0x000fe200078e00ff */
[----:B------:R-:W-:-:S03]  /*fdf0*/  ISETP.GE.AND P6, PT, R22, RZ, PT ;  /* 0x000000ff1600720c */ /* 0x000fc60003fc6270 */
[----:B------:R-:W-:Y:S02]  /*fe00*/  IMAD.MOV.U32 R46, RZ, RZ, R15 ;  /* 0x000000ffff2e7224 */ /* 0x000fe400078e000f */
[----:B------:R-:W-:-:S04]  /*fe10*/  IMAD.HI.U32 R15, R11, R17, RZ ;  /* 0x000000110b0f7227 */ /* 0x000fc800078e00ff */
[----:B------:R-:W-:Y:S02]  /*fe20*/  IMAD.MOV R16, RZ, RZ, -R16 ;  /* 0x000000ffff107224 */ /* 0x000fe400078e0a10 */
[----:B------:R-:W-:Y:S02]  /*fe30*/  IMAD.MOV R15, RZ, RZ, -R15 ;  /* 0x000000ffff0f7224 */ /* 0x000fe400078e0a0f */
[C---:B------:R-:W-:Y:S02]  /*fe40*/  IMAD R16, R7.reuse, R16, R18 ;  /* 0x0000001007107224 */ /* 0x040fe400078e0212 */
[----:B------:R-:W-:Y:S02]  /*fe50*/  @!P2 IMAD.IADD R12, R12, 0x1, -R7 ;  /* 0x000000010c0ca824 */ /* 0x000fe400078e0a07 */
[C---:B------:R-:W-:Y:S01]  /*fe60*/  IMAD R15, R7.reuse, R15, R17 ;  /* 0x0000000f070f7224 */ /* 0x040fe200078e0211 */
[----:B------:R-:W-:Y:S01]  /*fe70*/  ISETP.GT.U32.AND P2, PT, R7, R16, PT ;  /* 0x000000100700720c */ /* 0x000fe20003f44070 */
[----:B------:R-:W-:-:S02]  /*fe80*/  IMAD.MOV.U32 R44, RZ, RZ, R12 ;  /* 0x000000ffff2c7224 */ /* 0x000fc400078e000c */
[----:B------:R-:W-:Y:S01]  /*fe90*/  @!P3 IMAD.MOV R47, RZ, RZ, -R47 ;  /* 0x000000ffff2fb224 */ /* 0x000fe200078e0a2f */
[----:B------:R-:W-:Y:S01]  /*fea0*/  ISETP.GT.U32.AND P3, PT, R7, R14, PT ;  /* 0x0000000e0700720c */ /* 0x000fe20003f64070 */
[----:B------:R-:W-:Y:S01]  /*feb0*/  @!P6 IMAD.MOV R44, RZ, RZ, -R44 ;  /* 0x000000ffff2ce224 */ /* 0x000fe200078e0a2c */
[----:B------:R-:W-:Y:S02]  /*fec0*/  ISETP.GE.AND P0, PT, R25, RZ, PT ;  /* 0x000000ff1900720c */ /* 0x000fe40003f06270 */
[----:B------:R-:W-:Y:S02]  /*fed0*/  ISETP.GT.U32.AND P6, PT, R7, R15, PT ;  /* 0x0000000f0700720c */ /* 0x000fe40003fc4070 */
[----:B------:R-:W-:-:S03]  /*fee0*/  LOP3.LUT R18, R10, 0x44, RZ, 0xfc, !PT ;  /* 0x000000440a127812 */ /* 0x000fc600078efcff */
[----:B------:R-:W-:-:S04]  /*fef0*/  @!P2 IMAD.IADD R16, R16, 0x1, -R7 ;  /* 0x000000011010a824 */ /* 0x000fc800078e0a07 */
[----:B------:R-:W-:Y:S01]  /*ff00*/  @!P3 IMAD.IADD R14, R14, 0x1, -R7 ;  /* 0x000000010e0eb824 */ /* 0x000fe200078e0a07 */
[----:B------:R-:W-:Y:S01]  /*ff10*/  ISETP.GE.AND P3, PT, R18, RZ, PT ;  /* 0x000000ff1200720c */ /* 0x000fe20003f66270 */
[----:B------:R-:W-:Y:S01]  /*ff20*/  @!P0 IMAD.MOV R49, RZ, RZ, -R49 ;  /* 0x000000ffff318224 */ /* 0x000fe200078e0a31 */
[----:B------:R-:W-:Y:S01]  /*ff30*/  ISETP.GE.AND P0, PT, R23, RZ, PT ;  /* 0x000000ff1700720c */ /* 0x000fe20003f06270 */
[----:B------:R-:W-:Y:S01]  /*ff40*/  @!P6 IMAD.IADD R15, R15, 0x1, -R7 ;  /* 0x000000010f0fe824 */ /* 0x000fe200078e0a07 */
[----:B------:R-:W-:Y:S02]  /*ff50*/  IABS R18, R18 ;  /* 0x0000001200127213 */ /* 0x000fe40000000000 */
[----:B------:R-:W-:Y:S02]  /*ff60*/  LOP3.LUT R17, R10, 0x46, RZ, 0xfc, !PT ;  /* 0x000000460a117812 */ /* 0x000fe400078efcff */
[C---:B------:R-:W-:Y:S01]  /*ff70*/  ISETP.GT.U32.AND P2, PT, R7.reuse, R16, PT ;  /* 0x000000100700720c */ /* 0x040fe20003f44070 */
[----:B------:R-:W-:Y:S01]  /*ff80*/  IMAD.MOV.U32 R45, RZ, RZ, R14 ;  /* 0x000000ffff2d7224 */ /* 0x000fe200078e000e */
[----:B------:R-:W-:Y:S01]  /*ff90*/  ISETP.GT.U32.AND P6, PT, R7, R15, PT ;  /* 0x0000000f0700720c */ /* 0x000fe20003fc4070 */
[----:B------:R-:W-:Y:S01]  /*ffa0*/  IMAD.MOV.U32 R14, RZ, RZ, R18 ;  /* 0x000000ffff0e7224 */ /* 0x000fe200078e0012 */
[----:B------:R-:W-:Y:S01]  /*ffb0*/  IABS R18, R17 ;  /* 0x0000001100127213 */ /* 0x000fe20000000000 */
[----:B------:R-:W-:Y:S01]  /*ffc0*/  @!P5 IMAD.MOV R45, RZ, RZ, -R45 ;  /* 0x000000ffff2dd224 */ /* 0x000fe200078e0a2d */
[----:B------:R-:W-:Y:S01]  /*ffd0*/  ISETP.GE.AND P5, PT, R17, RZ, PT ;  /* 0x000000ff1100720c */ /* 0x000fe20003fa6270 */
[----:B------:R-:W-:-:S04]  /*ffe0*/  IMAD.HI.U32 R17, R11, R14, RZ ;  /* 0x0000000e0b117227 */ /* 0x000fc800078e00ff */
[----:B------:R-:W-:Y:S02]  /*fff0*/  IMAD.MOV.U32 R12, RZ, RZ, R18 ;  /* 0x000000ffff0c7224 */ /* 0x000fe400078e0012 */
[----:B------:R-:W-:Y:S01]  /*10000*/  @!P0 IMAD.MOV R46, RZ, RZ, -R46 ;  /* 0x000000ffff2e8224 */ /* 0x000fe200078e0a2e */
[----:B------:R-:W-:Y:S01]  /*10010*/  ISETP.GE.AND P0, PT, R19, RZ, PT ;  /* 0x000000ff1300720c */ /* 0x000fe20003f06270 */
[----:B------:R-:W-:Y:S02]  /*10020*/  IMAD.MOV R17, RZ, RZ, -R17 ;  /* 0x000000ffff117224 */ /* 0x000fe400078e0a11 */
[----:B------:R-:W-:-:S04]  /*10030*/  IMAD.HI.U32 R18, R11, R12, RZ ;  /* 0x0000000c0b127227 */ /* 0x000fc800078e00ff */
[--C-:B------:R-:W-:Y:S02]  /*10040*/  @!P2 IMAD.IADD R16, R16, 0x1, -R7.reuse ;  /* 0x000000011010a824 */ /* 0x100fe400078e0a07 */
[----:B------:R-:W-:Y:S02]  /*10050*/  IMAD R14, R7, R17, R14 ;  /* 0x00000011070e7224 */ /* 0x000fe400078e020e */
[----:B------:R-:W-:Y:S02]  /*10060*/  IMAD.MOV R17, RZ, RZ, -R18 ;  /* 0x000000ffff117224 */ /* 0x000fe400078e0a12 */
[----:B------:R-:W-:Y:S02]  /*10070*/  IMAD.MOV.U32 R43, RZ, RZ, R16 ;  /* 0x000000ffff2b7224 */ /* 0x000fe400078e0010 */
[----:B------:R-:W-:Y:S02]  /*10080*/  @!P6 IMAD.IADD R15, R15, 0x1, -R7 ;  /* 0x000000010f0fe824 */ /* 0x000fe400078e0a07 */
[----:B------:R-:W-:-:S02]  /*10090*/  IMAD R12, R7, R17, R12 ;  /* 0x00000011070c7224 */ /* 0x000fc400078e020c */
[----:B------:R-:W-:Y:S01]  /*100a0*/  @!P4 IMAD.MOV R43, RZ, RZ, -R43 ;  /* 0x000000ffff2bc224 */ /* 0x000fe200078e0a2b */
[----:B------:R-:W-:Y:S01]  /*100b0*/  ISETP.GT.U32.AND P4, PT, R7, R14, PT ;  /* 0x0000000e0700720c */ /* 0x000fe20003f84070 */
[----:B------:R-:W-:Y:S01]  /*100c0*/  IMAD.MOV.U32 R42, RZ, RZ, R15 ;  /* 0x000000ffff2a7224 */ /* 0x000fe200078e000f */
[----:B------:R-:W-:-:S03]  /*100d0*/  LOP3.LUT R17, R10, 0x48, RZ, 0xfc, !PT ;  /* 0x000000480a117812 */ /* 0x000fc600078efcff */
[----:B------:R-:W-:Y:S01]  /*100e0*/  @!P0 IMAD.MOV R42, RZ, RZ, -R42 ;  /* 0x000000ffff2a8224 */ /* 0x000fe200078e0a2a */
[----:B------:R-:W-:Y:S02]  /*100f0*/  ISETP.GT.U32.AND P0, PT, R7, R12, PT ;  /* 0x0000000c0700720c */ /* 0x000fe40003f04070 */
[----:B------:R-:W-:Y:S02]  /*10100*/  ISETP.GE.AND P2, PT, R17, RZ, PT ;  /* 0x000000ff1100720c */ /* 0x000fe40003f46270 */
[----:B------:R-:W-:-:S03]  /*10110*/  IABS R17, R17 ;  /* 0x0000001100117213 */ /* 0x000fc60000000000 */
[----:B------:R-:W-:Y:S02]  /*10120*/  @!P4 IMAD.IADD R14, R14, 0x1, -R7 ;  /* 0x000000010e0ec824 */ /* 0x000fe400078e0a07 */
[----:B------:R-:W-:Y:S01]  /*10130*/  IMAD.MOV.U32 R16, RZ, RZ, R17 ;  /* 0x000000ffff107224 */ /* 0x000fe200078e0011 */
[----:B------:R-:W-:Y:S02]  /*10140*/  LOP3.LUT R17, R10, 0x4a, RZ, 0xfc, !PT ;  /* 0x0000004a0a117812 */ /* 0x000fe400078efcff */
[----:B------:R-:W-:Y:S01]  /*10150*/  ISETP.GT.U32.AND P4, PT, R7, R14, PT ;  /* 0x0000000e0700720c */ /* 0x000fe20003f84070 */
[----:B------:R-:W-:Y:S01]  /*10160*/  @!P0 IMAD.IADD R12, R12, 0x1, -R7 ;  /* 0x000000010c0c8824 */ /* 0x000fe200078e0a07 */
[----:B------:R-:W-:Y:S02]  /*10170*/  ISETP.GE.AND P6, PT, R17, RZ, PT ;  /* 0x000000ff1100720c */ /* 0x000fe40003fc6270 */
[----:B------:R-:W-:Y:S01]  /*10180*/  IABS R18, R17 ;  /* 0x0000001100127213 */ /* 0x000fe20000000000 */
[----:B------:R-:W-:Y:S01]  /*10190*/  IMAD.HI.U32 R17, R11, R16, RZ ;  /* 0x000000100b117227 */ /* 0x000fe200078e00ff */
[----:B------:R-:W-:-:S03]  /*101a0*/  ISETP.GT.U32.AND P0, PT, R7, R12, PT ;  /* 0x0000000c0700720c */ /* 0x000fc60003f04070 */
[----:B------:R-:W-:Y:S02]  /*101b0*/  IMAD.MOV R17, RZ, RZ, -R17 ;  /* 0x000000ffff117224 */ /* 0x000fe400078e0a11 */
[----:B------:R-:W-:Y:S02]  /*101c0*/  IMAD.MOV.U32 R15, RZ, RZ, R18 ;  /* 0x000000ffff0f7224 */ /* 0x000fe400078e0012 */
[----:B------:R-:W-:Y:S02]  /*101d0*/  IMAD R16, R7, R17, R16 ;  /* 0x0000001107107224 */ /* 0x000fe400078e0210 */
[----:B------:R-:W-:-:S04]  /*101e0*/  IMAD.HI.U32 R17, R11, R15, RZ ;  /* 0x0000000f0b117227 */ /* 0x000fc800078e00ff */
[----:B------:R-:W-:Y:S02]  /*101f0*/  @!P4 IMAD.IADD R14, R14, 0x1, -R7 ;  /* 0x000000010e0ec824 */ /* 0x000fe400078e0a07 */
[----:B------:R-:W-:Y:S02]  /*10200*/  IMAD.MOV R17, RZ, RZ, -R17 ;  /* 0x000000ffff117224 */ /* 0x000fe400078e0a11 */
[----:B------:R-:W-:Y:S02]  /*10210*/  IMAD.MOV.U32 R41, RZ, RZ, R14 ;  /* 0x000000ffff297224 */ /* 0x000fe400078e000e */
[----:B------:R-:W-:Y:S02]  /*10220*/  @!P0 IMAD.IADD R12, R12, 0x1, -R7 ;  /* 0x000000010c0c8824 */ /* 0x000fe400078e0a07 */
[C---:B------:R-:W-:Y:S02]  /*10230*/  IMAD R15, R7.reuse, R17, R15 ;  /* 0x00000011070f7224 */ /* 0x040fe400078e020f */
        /* <DEDUP_REMOVED lines=128> */
[----:B------:R-:W-:Y:S01]  /*10a40*/  @!P6 IMAD.IADD R15, R15, 0x1, -R7 ;  /* 0x000000010f0fe824 */ /* 0x000fe200078e0a07 */
[----:B------:R0:W-:Y:S01]  /*10a50*/  STL [R1+0x44], R0 ;  /* 0x0000440001007387 */ /* 0x0001e20000100800 */
[C---:B------:R-:W-:Y:S02]  /*10a60*/  IMAD R12, R7.reuse, R17, R12 ;  /* 0x00000011070c7224 */ /* 0x040fe400078e020c */
[----:B------:R-:W-:Y:S01]  /*10a70*/  @!P4 IMAD.MOV R31, RZ, RZ, -R31 ;  /* 0x000000ffff1fc224 */ /* 0x000fe200078e0a1f */
[----:B------:R-:W-:Y:S01]  /*10a80*/  ISETP.GT.U32.AND P4, PT, R7, R14, PT ;  /* 0x0000000e0700720c */ /* 0x000fe20003f84070 */
[----:B0-----:R-:W-:-:S02]  /*10a90*/  IMAD.MOV.U32 R0, RZ, RZ, R30 ;  /* 0x000000ffff007224 */ /* 0x001fc400078e001e */
[----:B------:R-:W-:Y:S01]  /*10aa0*/  IMAD.MOV.U32 R30, RZ, RZ, R15 ;  /* 0x000000ffff1e7224 */ /* 0x000fe200078e000f */
[----:B------:R-:W-:-:S03]  /*10ab0*/  LOP3.LUT R17, R10, 0x60, RZ, 0xfc, !PT ;  /* 0x000000600a117812 */ /* 0x000fc600078efcff */
[----:B------:R-:W-:Y:S01]  /*10ac0*/  @!P0 IMAD.MOV R30, RZ, RZ, -R30 ;  /* 0x000000ffff1e8224 */ /* 0x000fe200078e0a1e */
[----:B------:R-:W-:Y:S02]  /*10ad0*/  ISETP.GT.U32.AND P0, PT, R7, R12, PT ;  /* 0x0000000c0700720c */ /* 0x000fe40003f04070 */
[----:B------:R-:W-:Y:S02]  /*10ae0*/  ISETP.GE.AND P2, PT, R17, RZ, PT ;  /* 0x000000ff1100720c */ /* 0x000fe40003f46270 */
[----:B------:R-:W-:Y:S02]  /*10af0*/  IABS R17, R17 ;  /* 0x0000001100117213 */ /* 0x000fe40000000000 */
[----:B------:R-:W-:Y:S01]  /*10b00*/  LOP3.LUT R16, R10, 0x62, RZ, 0xfc, !PT ;  /* 0x000000620a107812 */ /* 0x000fe200078efcff */
[----:B------:R-:W-:-:S03]  /*10b10*/  @!P4 IMAD.IADD R14, R14, 0x1, -R7 ;  /* 0x000000010e0ec824 */ /* 0x000fc600078e0a07 */
[----:B------:R-:W-:Y:S02]  /*10b20*/  ISETP.GE.AND P6, PT, R16, RZ, PT ;  /* 0x000000ff1000720c */ /* 0x000fe40003fc6270 */
[----:B------:R-:W-:Y:S01]  /*10b30*/  IABS R18, R16 ;  /* 0x0000001000127213 */ /* 0x000fe20000000000 */
[----:B------:R-:W-:Y:S01]  /*10b40*/  IMAD.HI.U32 R16, R11, R17, RZ ;  /* 0x000000110b107227 */ /* 0x000fe200078e00ff */
[----:B------:R-:W-:-:S03]  /*10b50*/  ISETP.GT.U32.AND P4, PT, R7, R14, PT ;  /* 0x0000000e0700720c */ /* 0x000fc60003f84070 */
[----:B------:R-:W-:Y:S02]  /*10b60*/  @!P0 IMAD.IADD R12, R12, 0x1, -R7 ;  /* 0x000000010c0c8824 */ /* 0x000fe400078e0a07 */
[----:B------:R-:W-:Y:S02]  /*10b70*/  IMAD.MOV R16, RZ, RZ, -R16 ;  /* 0x000000ffff107224 */ /* 0x000fe400078e0a10 */
[----:B------:R-:W-:Y:S01]  /*10b80*/  IMAD.MOV.U32 R15, RZ, RZ, R18 ;  /* 0x000000ffff0f7224 */ /* 0x000fe200078e0012 */
[C---:B------:R-:W-:Y:S01]  /*10b90*/  ISETP.GT.U32.AND P0, PT, R7.reuse, R12, PT ;  /* 0x0000000c0700720c */ /* 0x040fe20003f04070 */
[----:B------:R-:W-:Y:S02]  /*10ba0*/  IMAD R17, R7, R16, R17 ;  /* 0x0000001007117224 */ /* 0x000fe400078e0211 */
[----:B------:R-:W-:-:S04]  /*10bb0*/  IMAD.HI.U32 R16, R11, R15, RZ ;  /* 0x0000000f0b107227 */ /* 0x000fc800078e00ff */
[----:B------:R-:W-:Y:S02]  /*10bc0*/  IMAD.MOV R16, RZ, RZ, -R16 ;  /* 0x000000ffff107224 */ /* 0x000fe400078e0a10 */
[----:B------:R-:W-:Y:S01]  /*10bd0*/  @!P4 IMAD.IADD R14, R14, 0x1, -R7 ;  /* 0x000000010e0ec824 */ /* 0x000fe200078e0a07 */
[C---:B------:R-:W-:Y:S01]  /*10be0*/  ISETP.GT.U32.AND P4, PT, R7.reuse, R17, PT ;  /* 0x000000110700720c */ /* 0x040fe20003f84070 */
[----:B------:R-:W-:Y:S02]  /*10bf0*/  IMAD R15, R7, R16, R15 ;  /* 0x00000010070f7224 */ /* 0x000fe400078e020f */
[----:B------:R-:W-:-:S03]  /*10c00*/  @!P0 IMAD.IADD R12, R12, 0x1, -R7 ;  /* 0x000000010c0c8824 */ /* 0x000fc600078e0a07 */
[----:B------:R-:W-:Y:S01]  /*10c10*/  ISETP.GT.U32.AND P0, PT, R7, R15, PT ;  /* 0x0000000f0700720c */ /* 0x000fe20003f04070 */
[----:B------:R-:W-:Y:S01]  /*10c20*/  IMAD.MOV.U32 R29, RZ, RZ, R14 ;  /* 0x000000ffff1d7224 */ /* 0x000fe200078e000e */
[----:B------:R-:W-:-:S03]  /*10c30*/  LOP3.LUT R16, R10, 0x64, RZ, 0xfc, !PT ;  /* 0x000000640a107812 */ /* 0x000fc600078efcff */
[----:B------:R-:W-:Y:S01]  /*10c40*/  @!P3 IMAD.MOV R29, RZ, RZ, -R29 ;  /* 0x000000ffff1db224 */ /* 0x000fe200078e0a1d */
[----:B------:R-:W-:Y:S01]  /*10c50*/  IABS R14, R16 ;  /* 0x00000010000e7213 */ /* 0x000fe20000000000 */
[----:B------:R-:W-:Y:S01]  /*10c60*/  @!P4 IMAD.IADD R17, R17, 0x1, -R7 ;  /* 0x000000011111c824 */ /* 0x000fe200078e0a07 */
[----:B------:R-:W-:Y:S02]  /*10c70*/  ISETP.GE.AND P3, PT, R16, RZ, PT ;  /* 0x000000ff1000720c */ /* 0x000fe40003f66270 */
[----:B------:R-:W-:-:S03]  /*10c80*/  LOP3.LUT R16, R10, 0x66, RZ, 0xfc, !PT ;  /* 0x000000660a107812 */ /* 0x000fc600078efcff */
[----:B------:R-:W-:Y:S01]  /*10c90*/  @!P0 IMAD.IADD R15, R15, 0x1, -R7 ;  /* 0x000000010f0f8824 */ /* 0x000fe200078e0a07 */
[----:B------:R-:W-:Y:S02]  /*10ca0*/  ISETP.GE.AND P4, PT, R16, RZ, PT ;  /* 0x000000ff1000720c */ /* 0x000fe40003f86270 */
[----:B------:R-:W-:Y:S01]  /*10cb0*/  IABS R18, R16 ;  /* 0x0000001000127213 */ /* 0x000fe20000000000 */
[----:B------:R-:W-:Y:S01]  /*10cc0*/  IMAD.HI.U32 R16, R11, R14, RZ ;  /* 0x0000000e0b107227 */ /* 0x000fe200078e00ff */
[----:B------:R-:W-:-:S03]  /*10cd0*/  ISETP.GT.U32.AND P0, PT, R7, R17, PT ;  /* 0x000000110700720c */ /* 0x000fc60003f04070 */
[----:B------:R-:W-:-:S04]  /*10ce0*/  IMAD.MOV R16, RZ, RZ, -R16 ;  /* 0x000000ffff107224 */ /* 0x000fc800078e0a10 */
[----:B------:R-:W-:Y:S02]  /*10cf0*/  IMAD R14, R7, R16, R14 ;  /* 0x00000010070e7224 */ /* 0x000fe400078e020e */
[----:B------:R-:W-:-:S04]  /*10d00*/  IMAD.MOV.U32 R28, RZ, RZ, R12 ;  /* 0x000000ffff1c7224 */ /* 0x000fc800078e000c */
[----:B------:R-:W-:Y:S01]  /*10d10*/  @!P0 IMAD.IADD R17, R17, 0x1, -R7 ;  /* 0x0000000111118824 */ /* 0x000fe200078e0a07 */
[C---:B------:R-:W-:Y:S01]  /*10d20*/  ISETP.GT.U32.AND P0, PT, R7.reuse, R14, PT ;  /* 0x0000000e0700720c */ /* 0x040fe20003f04070 */
[----:B------:R-:W-:Y:S01]  /*10d30*/  @!P5 IMAD.MOV R28, RZ, RZ, -R28 ;  /* 0x000000ffff1cd224 */ /* 0x000fe200078e0a1c */
[----:B------:R-:W-:Y:S01]  /*10d40*/  ISETP.GT.U32.AND P5, PT, R7, R15, PT ;  /* 0x0000000f0700720c */ /* 0x000fe20003fa4070 */
[----:B------:R-:W-:Y:S01]  /*10d50*/  IMAD.MOV.U32 R12, RZ, RZ, R18 ;  /* 0x000000ffff0c7224 */ /* 0x000fe200078e0012 */
[----:B------:R-:W-:-:S04]  /*10d60*/  LOP3.LUT R18, R10, 0x68, RZ, 0xfc, !PT ;  /* 0x000000680a127812 */ /* 0x000fc800078efcff */
[----:B------:R-:W-:-:S05]  /*10d70*/  IABS R16, R18 ;  /* 0x0000001200107213 */ /* 0x000fca0000000000 */
[--C-:B------:R-:W-:Y:S02]  /*10d80*/  @!P0 IMAD.IADD R14, R14, 0x1, -R7.reuse ;  /* 0x000000010e0e8824 */ /* 0x100fe400078e0a07 */
[----:B------:R-:W-:Y:S01]  /*10d90*/  @!P5 IMAD.IADD R15, R15, 0x1, -R7 ;  /* 0x000000010f0fd824 */ /* 0x000fe200078e0a07 */
[----:B------:R-:W-:Y:S01]  /*10da0*/  ISETP.GE.AND P5, PT, R18, RZ, PT ;  /* 0x000000ff1200720c */ /* 0x000fe20003fa6270 */
[----:B------:R-:W-:Y:S01]  /*10db0*/  IMAD.HI.U32 R18, R11, R16, RZ ;  /* 0x000000100b127227 */ /* 0x000fe200078e00ff */
[----:B------:R-:W-:-:S03]  /*10dc0*/  ISETP.GT.U32.AND P0, PT, R7, R14, PT ;  /* 0x0000000e0700720c */ /* 0x000fc60003f04070 */
[----:B------:R-:W-:-:S04]  /*10dd0*/  IMAD.MOV R18, RZ, RZ, -R18 ;  /* 0x000000ffff127224 */ /* 0x000fc800078e0a12 */
[----:B------:R-:W-:-:S06]  /*10de0*/  IMAD R16, R7, R18, R16 ;  /* 0x0000001207107224 */ /* 0x000fcc00078e0210 */
[----:B------:R-:W-:Y:S01]  /*10df0*/  @!P0 IMAD.IADD R14, R14, 0x1, -R7 ;  /* 0x000000010e0e8824 */ /* 0x000fe200078e0a07 */
[----:B------:R-:W-:Y:S01]  /*10e00*/  ISETP.GT.U32.AND P0, PT, R7, R16, PT ;  /* 0x000000100700720c */ /* 0x000fe20003f04070 */
[----:B------:R-:W-:-:S04]  /*10e10*/  IMAD.HI.U32 R19, R11, R12, RZ ;  /* 0x0000000c0b137227 */ /* 0x000fc800078e00ff */
[----:B------:R-:W-:Y:S01]  /*10e20*/  IMAD.MOV.U32 R27, RZ, RZ, R17 ;  /* 0x000000ffff1b7224 */ /* 0x000fe200078e0011 */
[----:B------:R-:W-:Y:S01]  /*10e30*/  LOP3.LUT R17, R10, 0x6a, RZ, 0xfc, !PT ;  /* 0x0000006a0a117812 */ /* 0x000fe200078efcff */
[----:B------:R-:W-:Y:S02]  /*10e40*/  IMAD.MOV R19, RZ, RZ, -R19 ;  /* 0x000000ffff137224 */ /* 0x000fe400078e0a13 */
[----:B------:R-:W-:Y:S01]  /*10e50*/  IMAD.MOV.U32 R26, RZ, RZ, R15 ;  /* 0x000000ffff1a7224 */ /* 0x000fe200078e000f */
[----:B------:R-:W-:-:S03]  /*10e60*/  IABS R15, R17 ;  /* 0x00000011000f7213 */ /* 0x000fc60000000000 */
[----:B------:R-:W-:Y:S02]  /*10e70*/  @!P0 IMAD.IADD R16, R16, 0x1, -R7 ;  /* 0x0000000110108824 */ /* 0x000fe400078e0a07 */
[----:B------:R-:W-:Y:S02]  /*10e80*/  IMAD R12, R7, R19, R12 ;  /* 0x00000013070c7224 */ /* 0x000fe400078e020c */
[----:B------:R-:W-:Y:S01]  /*10e90*/  @!P2 IMAD.MOV R27, RZ, RZ, -R27 ;  /* 0x000000ffff1ba224 */ /* 0x000fe200078e0a1b */
[----:B------:R-:W-:Y:S01]  /*10ea0*/  ISETP.GE.AND P2, PT, R17, RZ, PT ;  /* 0x000000ff1100720c */ /* 0x000fe20003f46270 */
[----:B------:R-:W-:Y:S01]  /*10eb0*/  IMAD.HI.U32 R17, R11, R15, RZ ;  /* 0x0000000f0b117227 */ /* 0x000fe200078e00ff */
[----:B------:R-:W-:-:S03]  /*10ec0*/  ISETP.GT.U32.AND P0, PT, R7, R16, PT ;  /* 0x000000100700720c */ /* 0x000fc60003f04070 */
[----:B------:R-:W-:Y:S01]  /*10ed0*/  @!P6 IMAD.MOV R26, RZ, RZ, -R26 ;  /* 0x000000ffff1ae224 */ /* 0x000fe200078e0a1a */
[----:B------:R-:W-:Y:S01]  /*10ee0*/  ISETP.GT.U32.AND P6, PT, R7, R12, PT ;  /* 0x0000000c0700720c */ /* 0x000fe20003fc4070 */
[----:B------:R-:W-:-:S04]  /*10ef0*/  IMAD.MOV R17, RZ, RZ, -R17 ;  /* 0x000000ffff117224 */ /* 0x000fc800078e0a11 */
[----:B------:R-:W-:-:S04]  /*10f00*/  IMAD R15, R7, R17, R15 ;  /* 0x00000011070f7224 */ /* 0x000fc800078e020f */
[----:B------:R-:W-:Y:S01]  /*10f10*/  @!P0 IMAD.IADD R16, R16, 0x1, -R7 ;  /* 0x0000000110108824 */ /* 0x000fe200078e0a07 */
[----:B------:R-:W-:-:S03]  /*10f20*/  ISETP.GT.U32.AND P0, PT, R7, R15, PT ;  /* 0x0000000f0700720c */ /* 0x000fc60003f04070 */
[----:B------:R-:W-:-:S05]  /*10f30*/  @!P6 IMAD.IADD R12, R12, 0x1, -R7 ;  /* 0x000000010c0ce824 */ /* 0x000fca00078e0a07 */
[----:B------:R-:W-:Y:S01]  /*10f40*/  ISETP.GT.U32.AND P6, PT, R7, R12, PT ;  /* 0x0000000c0700720c */ /* 0x000fe20003fc4070 */
[----:B------:R-:W-:Y:S01]  /*10f50*/  IMAD.MOV.U32 R25, RZ, RZ, R14 ;  /* 0x000000ffff197224 */ /* 0x000fe200078e000e */
[----:B------:R-:W-:-:S03]  /*10f60*/  LOP3.LUT R17, R10, 0x6c, RZ, 0xfc, !PT ;  /* 0x0000006c0a117812 */ /* 0x000fc600078efcff */
[----:B------:R-:W-:Y:S02]  /*10f70*/  @!P0 IMAD.IADD R15, R15, 0x1, -R7 ;  /* 0x000000010f0f8824 */ /* 0x000fe400078e0a07 */
[----:B------:R-:W-:Y:S01]  /*10f80*/  @!P3 IMAD.MOV R25, RZ, RZ, -R25 ;  /* 0x000000ffff19b224 */ /* 0x000fe200078e0a19 */
[----:B------:R-:W-:Y:S02]  /*10f90*/  ISETP.GE.AND P3, PT, R17, RZ, PT ;  /* 0x000000ff1100720c */ /* 0x000fe40003f66270 */
[----:B------:R-:W-:Y:S02]  /*10fa0*/  LOP3.LUT R14, R10, 0x6e, RZ, 0xfc, !PT ;  /* 0x0000006e0a0e7812 */ /* 0x000fe400078efcff */
[----:B------:R-:W-:Y:S02]  /*10fb0*/  IABS R17, R17 ;  /* 0x0000001100117213 */ /* 0x000fe40000000000 */
[----:B------:R-:W-:Y:S01]  /*10fc0*/  ISETP.GT.U32.AND P0, PT, R7, R15, PT ;  /* 0x0000000f0700720c */ /* 0x000fe20003f04070 */
[----:B------:R-:W-:Y:S01]  /*10fd0*/  @!P6 IMAD.IADD R12, R12, 0x1, -R7 ;  /* 0x000000010c0ce824 */ /* 0x000fe200078e0a07 */
[----:B------:R-:W-:-:S02]  /*10fe0*/  ISETP.GE.AND P6, PT, R14, RZ, PT ;  /* 0x000000ff0e00720c */ /* 0x000fc40003fc6270 */
[----:B------:R-:W-:Y:S01]  /*10ff0*/  IABS R20, R14 ;  /* 0x0000000e00147213 */ /* 0x000fe20000000000 */
[----:B------:R-:W-:Y:S02]  /*11000*/  IMAD.MOV.U32 R14, RZ, RZ, R17 ;  /* 0x000000ffff0e7224 */ /* 0x000fe400078e0011 */
[----:B------:R-:W-:Y:S01]  /*11010*/  IMAD.MOV.U32 R24, RZ, RZ, R12 ;  /* 0x000000ffff187224 */ /* 0x000fe200078e000c */
[----:B------:R-:W-:Y:S01]  /*11020*/  LOP3.LUT R12, R10, 0x70, RZ, 0xfc, !PT ;  /* 0x000000700a0c7812 */ /* 0x000fe200078efcff */
[----:B------:R-:W-:-:S03]  /*11030*/  IMAD.HI.U32 R17, R11, R14, RZ ;  /* 0x0000000e0b117227 */ /* 0x000fc600078e00ff */
[----:B------:R-:W-:Y:S01]  /*11040*/  IABS R19, R12 ;  /* 0x0000000c00137213 */ /* 0x000fe20000000000 */
[----:B------:R-:W-:Y:S01]  /*11050*/  @!P4 IMAD.MOV R24, RZ, RZ, -R24 ;  /* 0x000000ffff18c224 */ /* 0x000fe200078e0a18 */
[----:B------:R-:W-:Y:S01]  /*11060*/  ISETP.GE.AND P4, PT, R12, RZ, PT ;  /* 0x000000ff0c00720c */ /* 0x000fe20003f86270 */
[----:B------:R-:W-:Y:S02]  /*11070*/  IMAD.MOV R12, RZ, RZ, -R17 ;  /* 0x000000ffff0c7224 */ /* 0x000fe400078e0a11 */
[----:B------:R-:W-:Y:S02]  /*11080*/  @!P0 IMAD.IADD R15, R15, 0x1, -R7 ;  /* 0x000000010f0f8824 */ /* 0x000fe400078e0a07 */
[----:B------:R-:W-:Y:S02]  /*11090*/  IMAD R12, R7, R12, R14 ;  /* 0x0000000c070c7224 */ /* 0x000fe400078e020e */
[----:B------:R-:W-:-:S04]  /*110a0*/  IMAD.MOV.U32 R22, RZ, RZ, R15 ;  /* 0x000000ffff167224 */ /* 0x000fc800078e000f */
[----:B------:R-:W-:Y:S01]  /*110b0*/  @!P2 IMAD.MOV R22, RZ, RZ, -R22 ;  /* 0x000000ffff16a224 */ /* 0x000fe200078e0a16 */
[----:B------:R-:W-:Y:S01]  /*110c0*/  ISETP.GT.U32.AND P2, PT, R7, R12, PT ;  /* 0x0000000c0700720c */ /* 0x000fe20003f44070 */
[----:B------:R-:W-:-:S04]  /*110d0*/  IMAD.HI.U32 R14, R11, R19, RZ ;  /* 0x000000130b0e7227 */ /* 0x000fc800078e00ff */
[----:B------:R-:W-:-:S04]  /*110e0*/  IMAD.HI.U32 R18, R11, R20, RZ ;  /* 0x000000140b127227 */ /* 0x000fc800078e00ff */
[----:B------:R-:W-:-:S04]  /*110f0*/  IMAD.MOV R14, RZ, RZ, -R14 ;  /* 0x000000ffff0e7224 */ /* 0x000fc800078e0a0e */
[----:B------:R-:W-:Y:S02]  /*11100*/  @!P2 IMAD.IADD R12, R12, 0x1, -R7 ;  /* 0x000000010c0ca824 */ /* 0x000fe400078e0a07 */
[----:B------:R-:W-:Y:S02]  /*11110*/  IMAD.MOV R17, RZ, RZ, -R18 ;  /* 0x000000ffff117224 */ /* 0x000fe400078e0a12 */
[C---:B------:R-:W-:Y:S01]  /*11120*/  IMAD R19, R7.reuse, R14, R19 ;  /* 0x0000000e07137224 */ /* 0x040fe200078e0213 */
[----:B------:R-:W-:Y:S02]  /*11130*/  LOP3.LUT R14, R10, 0x74, RZ, 0xfc, !PT ;  /* 0x000000740a0e7812 */ /* 0x000fe400078efcff */
[C---:B------:R-:W-:Y:S01]  /*11140*/  ISETP.GT.U32.AND P2, PT, R7.reuse, R12, PT ;  /* 0x0000000c0700720c */ /* 0x040fe20003f44070 */
[----:B------:R-:W-:Y:S01]  /*11150*/  IMAD R20, R7, R17, R20 ;  /* 0x0000001107147224 */ /* 0x000fe200078e0214 */
[----:B------:R-:W-:-:S05]  /*11160*/  IABS R17, R14 ;  /* 0x0000000e00117213 */ /* 0x000fca0000000000 */
[----:B------:R-:W-:Y:S01]  /*11170*/  IMAD.HI.U32 R15, R11, R17, RZ ;  /* 0x000000110b0f7227 */ /* 0x000fe200078e00ff */
[----:B------:R-:W-:-:S03]  /*11180*/  LOP3.LUT R113, R10, 0x78, RZ, 0xfc, !PT ;  /* 0x000000780a717812 */ /* 0x000fc600078efcff */
[----:B------:R-:W-:Y:S02]  /*11190*/  IMAD.MOV R15, RZ, RZ, -R15 ;  /* 0x000000ffff0f7224 */ /* 0x000fe400078e0a0f */
[----:B------:R-:W-:Y:S01]  /*111a0*/  @!P2 IMAD.IADD R12, R12, 0x1, -R7 ;  /* 0x000000010c0ca824 */ /* 0x000fe200078e0a07 */
[C---:B------:R-:W-:Y:S01]  /*111b0*/  ISETP.GT.U32.AND P2, PT, R7.reuse, R20, PT ;  /* 0x000000140700720c */ /* 0x040fe20003f44070 */
[----:B------:R-:W-:Y:S01]  /*111c0*/  IMAD R17, R7, R15, R17 ;  /* 0x0000000f07117224 */ /* 0x000fe200078e0211 */
[----:B------:R-:W-:-:S05]  /*111d0*/  IABS R15, R113 ;  /* 0x00000071000f7213 */ /* 0x000fca0000000000 */
[----:B------:R-:W-:-:S04]  /*111e0*/  IMAD.HI.U32 R21, R11, R15, RZ ;  /* 0x0000000f0b157227 */ /* 0x000fc800078e00ff */
[----:B------:R-:W-:Y:S02]  /*111f0*/  IMAD.MOV R21, RZ, RZ, -R21 ;  /* 0x000000ffff157224 */ /* 0x000fe400078e0a15 */
[----:B------:R-:W-:Y:S01]  /*11200*/  IMAD.MOV.U32 R23, RZ, RZ, R16 ;  /* 0x000000ffff177224 */ /* 0x000fe200078e0010 */
[----:B------:R-:W-:Y:S01]  /*11210*/  LOP3.LUT R16, R10, 0x72, RZ, 0xfc, !PT ;  /* 0x000000720a107812 */ /* 0x000fe200078efcff */
[----:B------:R-:W-:Y:S01]  /*11220*/  @!P2 IMAD.IADD R20, R20, 0x1, -R7 ;  /* 0x000000011414a824 */ /* 0x000fe200078e0a07 */
[C---:B------:R-:W-:Y:S01]  /*11230*/  ISETP.GT.U32.AND P2, PT, R7.reuse, R19, PT ;  /* 0x000000130700720c */ /* 0x040fe20003f44070 */
[----:B------:R-:W-:Y:S01]  /*11240*/  IMAD R15, R7, R21, R15 ;  /* 0x00000015070f7224 */ /* 0x000fe200078e020f */
[----:B------:R-:W-:Y:S01]  /*11250*/  IABS R18, R16 ;  /* 0x0000001000127213 */ /* 0x000fe20000000000 */
[----:B------:R-:W-:Y:S01]  /*11260*/  IMAD.MOV.U32 R21, RZ, RZ, R12 ;  /* 0x000000ffff157224 */ /* 0x000fe200078e000c */
[----:B------:R-:W-:-:S03]  /*11270*/  ISETP.GE.AND P0, PT, R14, RZ, PT ;  /* 0x000000ff0e00720c */ /* 0x000fc60003f06270 */
[----:B------:R-:W-:Y:S01]  /*11280*/  @!P3 IMAD.MOV R21, RZ, RZ, -R21 ;  /* 0x000000ffff15b224 */ /* 0x000fe200078e0a15 */
[----:B------:R-:W-:Y:S01]  /*11290*/  ISETP.GT.U32.AND P3, PT, R7, R20, PT ;  /* 0x000000140700720c */ /* 0x000fe20003f64070 */
[----:B------:R-:W-:Y:S01]  /*112a0*/  IMAD.HI.U32 R14, R11, R18, RZ ;  /* 0x000000120b0e7227 */ /* 0x000fe200078e00ff */
[----:B------:R-:W-:-:S03]  /*112b0*/  LOP3.LUT R114, R10, 0x76, RZ, 0xfc, !PT ;  /* 0x000000760a727812 */ /* 0x000fc600078efcff */
[----:B------:R-:W-:Y:S02]  /*112c0*/  IMAD.MOV R14, RZ, RZ, -R14 ;  /* 0x000000ffff0e7224 */ /* 0x000fe400078e0a0e */
[----:B------:R-:W-:Y:S02]  /*112d0*/  @!P2 IMAD.IADD R19, R19, 0x1, -R7 ;  /* 0x000000011313a824 */ /* 0x000fe400078e0a07 */
[----:B------:R-:W-:Y:S01]  /*112e0*/  @!P5 IMAD.MOV R23, RZ, RZ, -R23 ;  /* 0x000000ffff17d224 */ /* 0x000fe200078e0a17 */
[----:B------:R-:W-:Y:S01]  /*112f0*/  ISETP.GE.AND P5, PT, R16, RZ, PT ;  /* 0x000000ff1000720c */ /* 0x000fe20003fa6270 */
[C---:B------:R-:W-:Y:S01]  /*11300*/  IMAD R18, R7.reuse, R14, R18 ;  /* 0x0000000e07127224 */ /* 0x040fe200078e0212 */
[----:B------:R-:W-:Y:S02]  /*11310*/  IABS R16, R114 ;  /* 0x0000007200107213 */ /* 0x000fe40000000000 */
[C---:B------:R-:W-:Y:S01]  /*11320*/  ISETP.GT.U32.AND P2, PT, R7.reuse, R19, PT ;  /* 0x000000130700720c */ /* 0x040fe20003f44070 */
[----:B------:R-:W-:Y:S01]  /*11330*/  @!P3 IMAD.IADD R20, R20, 0x1, -R7 ;  /* 0x000000011414b824 */ /* 0x000fe200078e0a07 */
[----:B------:R-:W-:Y:S01]  /*11340*/  ISETP.GT.U32.AND P3, PT, R7, R18, PT ;  /* 0x000000120700720c */ /* 0x000fe20003f64070 */
[----:B------:R-:W-:-:S04]  /*11350*/  IMAD.HI.U32 R14, R11, R16, RZ ;  /* 0x000000100b0e7227 */ /* 0x000fc800078e00ff */
[----:B------:R-:W-:Y:S01]  /*11360*/  IMAD.MOV R14, RZ, RZ, -R14 ;  /* 0x000000ffff0e7224 */ /* 0x000fe200078e0a0e */
[----:B------:R-:W-:-:S03]  /*11370*/  LOP3.LUT R112, R10, 0x7a, RZ, 0xfc, !PT ;  /* 0x0000007a0a707812 */ /* 0x000fc600078efcff */
[----:B------:R-:W-:Y:S02]  /*11380*/  IMAD R16, R7, R14, R16 ;  /* 0x0000000e07107224 */ /* 0x000fe400078e0210 */
[--C-:B------:R-:W-:Y:S01]  /*11390*/  @!P2 IMAD.IADD R19, R19, 0x1, -R7.reuse ;  /* 0x000000011313a824 */ /* 0x100fe200078e0a07 */
[C---:B------:R-:W-:Y:S01]  /*113a0*/  ISETP.GT.U32.AND P2, PT, R7.reuse, R17, PT ;  /* 0x000000110700720c */ /* 0x040fe20003f44070 */
[----:B------:R-:W-:Y:S01]  /*113b0*/  @!P3 IMAD.IADD R18, R18, 0x1, -R7 ;  /* 0x000000011212b824 */ /* 0x000fe200078e0a07 */
[----:B------:R-:W-:Y:S02]  /*113c0*/  IABS R14, R112 ;  /* 0x00000070000e7213 */ /* 0x000fe40000000000 */
[----:B------:R-:W-:Y:S02]  /*113d0*/  ISETP.GT.U32.AND P3, PT, R7, R16, PT ;  /* 0x000000100700720c */ /* 0x000fe40003f64070 */
[C---:B------:R-:W-:Y:S01]  /*113e0*/  LOP3.LUT R111, R10.reuse, 0x7c, RZ, 0xfc, !PT ;  /* 0x0000007c0a6f7812 */ /* 0x040fe200078efcff */
[----:B------:R-:W-:Y:S01]  /*113f0*/  IMAD.HI.U32 R109, R11, R14, RZ ;  /* 0x0000000e0b6d7227 */ /* 0x000fe200078e00ff */
[----:B------:R-:W-:-:S02]  /*11400*/  LOP3.LUT R110, R10, 0x7e, RZ, 0xfc, !PT ;  /* 0x0000007e0a6e7812 */ /* 0x000fc400078efcff */
[----:B------:R-:W-:Y:S01]  /*11410*/  IABS R12, R111 ;  /* 0x0000006f000c7213 */ /* 0x000fe20000000000 */
[----:B------:R-:W-:Y:S01]  /*11420*/  IMAD.MOV R109, RZ, RZ, -R109 ;  /* 0x000000ffff6d7224 */ /* 0x000fe200078e0a6d */
[----:B------:R-:W-:Y:S01]  /*11430*/  IABS R10, R110 ;  /* 0x0000006e000a7213 */ /* 0x000fe20000000000 */
[--C-:B------:R-:W-:Y:S02]  /*11440*/  @!P2 IMAD.IADD R17, R17, 0x1, -R7.reuse ;  /* 0x000000011111a824 */ /* 0x100fe400078e0a07 */
[C---:B------:R-:W-:Y:S02]  /*11450*/  IMAD R14, R7.reuse, R109, R14 ;  /* 0x0000006d070e7224 */ /* 0x040fe400078e020e */
[----:B------:R-:W-:Y:S01]  /*11460*/  @!P3 IMAD.IADD R16, R16, 0x1, -R7 ;  /* 0x000000011010b824 */ /* 0x000fe200078e0a07 */
[----:B------:R-:W-:Y:S01]  /*11470*/  ISETP.GT.U32.AND P3, PT, R7, R17, PT ;  /* 0x000000110700720c */ /* 0x000fe20003f64070 */
[----:B------:R-:W-:Y:S01]  /*11480*/  IMAD.HI.U32 R109, R11, R12, RZ ;  /* 0x0000000c0b6d7227 */ /* 0x000fe200078e00ff */
[----:B------:R-:W-:-:S03]  /*11490*/  ISETP.GT.U32.AND P2, PT, R7, R18, PT ;  /* 0x000000120700720c */ /* 0x000fc60003f44070 */
[----:B------:R-:W-:-:S04]  /*114a0*/  IMAD.HI.U32 R11, R11, R10, RZ ;  /* 0x0000000a0b0b7227 */ /* 0x000fc800078e00ff */
[----:B------:R-:W-:Y:S02]  /*114b0*/  IMAD.MOV R11, RZ, RZ, -R11 ;  /* 0x000000ffff0b7224 */ /* 0x000fe400078e0a0b */
[----:B------:R-:W-:Y:S02]  /*114c0*/  IMAD.MOV R109, RZ, RZ, -R109 ;  /* 0x000000ffff6d7224 */ /* 0x000fe400078e0a6d */
[----:B------:R-:W-:Y:S02]  /*114d0*/  IMAD R10, R7, R11, R10 ;  /* 0x0000000b070a7224 */ /* 0x000fe400078e020a */
[--C-:B------:R-:W-:Y:S02]  /*114e0*/  @!P3 IMAD.IADD R17, R17, 0x1, -R7.reuse ;  /* 0x000000011111b824 */ /* 0x100fe400078e0a07 */
[C---:B------:R-:W-:Y:S01]  /*114f0*/  IMAD R12, R7.reuse, R109, R12 ;  /* 0x0000006d070c7224 */ /* 0x040fe200078e020c */
[C---:B------:R-:W-:Y:S01]  /*11500*/  ISETP.GT.U32.AND P3, PT, R7.reuse, R10, PT ;  /* 0x0000000a0700720c */ /* 0x040fe20003f64070 */
[----:B------:R-:W-:Y:S01]  /*11510*/  @!P2 IMAD.IADD R18, R18, 0x1, -R7 ;  /* 0x000000011212a824 */ /* 0x000fe200078e0a07 */
[C---:B------:R-:W-:Y:S01]  /*11520*/  ISETP.GT.U32.AND P2, PT, R7.reuse, R15, PT ;  /* 0x0000000f0700720c */ /* 0x040fe20003f44070 */
[----:B------:R-:W-:Y:S01]  /*11530*/  @!P4 IMAD.MOV R19, RZ, RZ, -R19 ;  /* 0x000000ffff13c224 */ /* 0x000fe200078e0a13 */
[C---:B------:R-:W-:Y:S01]  /*11540*/  ISETP.GT.U32.AND P4, PT, R7.reuse, R14, PT ;  /* 0x0000000e0700720c */ /* 0x040fe20003f84070 */
[----:B------:R-:W-:Y:S01]  /*11550*/  @!P5 IMAD.MOV R18, RZ, RZ, -R18 ;  /* 0x000000ffff12d224 */ /* 0x000fe200078e0a12 */
[----:B------:R-:W-:Y:S01]  /*11560*/  ISETP.GT.U32.AND P5, PT, R7, R12, PT ;  /* 0x0000000c0700720c */ /* 0x000fe20003fa4070 */
[----:B------:R-:W-:-:S06]  /*11570*/  @!P0 IMAD.MOV R17, RZ, RZ, -R17 ;  /* 0x000000ffff118224 */ /* 0x000fcc00078e0a11 */
[--C-:B------:R-:W-:Y:S02]  /*11580*/  @!P3 IMAD.IADD R10, R10, 0x1, -R7.reuse ;  /* 0x000000010a0ab824 */ /* 0x100fe400078e0a07 */
[--C-:B------:R-:W-:Y:S02]  /*11590*/  @!P2 IMAD.IADD R15, R15, 0x1, -R7.reuse ;  /* 0x000000010f0fa824 */ /* 0x100fe400078e0a07 */
[--C-:B------:R-:W-:Y:S01]  /*115a0*/  @!P4 IMAD.IADD R14, R14, 0x1, -R7.reuse ;  /* 0x000000010e0ec824 */ /* 0x100fe200078e0a07 */
[C---:B------:R-:W-:Y:S01]  /*115b0*/  ISETP.GT.U32.AND P0, PT, R7.reuse, R10, PT ;  /* 0x0000000a0700720c */ /* 0x040fe20003f04070 */
[----:B------:R-:W-:Y:S01]  /*115c0*/  @!P5 IMAD.IADD R12, R12, 0x1, -R7 ;  /* 0x000000010c0cd824 */ /* 0x000fe200078e0a07 */
[C---:B------:R-:W-:Y:S01]  /*115d0*/  ISETP.GT.U32.AND P4, PT, R7.reuse, R15, PT ;  /* 0x0000000f0700720c */ /* 0x040fe20003f84070 */
[----:B------:R-:W-:Y:S01]  /*115e0*/  @!P6 IMAD.MOV R20, RZ, RZ, -R20 ;  /* 0x000000ffff14e224 */ /* 0x000fe200078e0a14 */
[C---:B------:R-:W-:Y:S02]  /*115f0*/  ISETP.GT.U32.AND P6, PT, R7.reuse, R16, PT ;  /* 0x000000100700720c */ /* 0x040fe40003fc4070 */
[----:B------:R-:W-:-:S02]  /*11600*/  ISETP.GT.U32.AND P5, PT, R7, R14, PT ;  /* 0x0000000e0700720c */ /* 0x000fc40003fa4070 */
[----:B------:R-:W-:-:S05]  /*11610*/  ISETP.GT.U32.AND P3, PT, R7, R12, PT ;  /* 0x0000000c0700720c */ /* 0x000fca0003f64070 */
[----:B------:R-:W-:Y:S01]  /*11620*/  @!P0 IMAD.IADD R10, R10, 0x1, -R7 ;  /* 0x000000010a0a8824 */ /* 0x000fe200078e0a07 */
[----:B------:R-:W-:Y:S02]  /*11630*/  ISETP.NE.AND P0, PT, R13, RZ, PT ;  /* 0x000000ff0d00720c */ /* 0x000fe40003f05270 */
[----:B------:R-:W-:Y:S01]  /*11640*/  LOP3.LUT R13, RZ, R13, RZ, 0x33, !PT ;  /* 0x0000000dff0d7212 */ /* 0x000fe200078e33ff */
[----:B------:R-:W-:Y:S01]  /*11650*/  IMAD.MOV.U32 R109, RZ, RZ, R121 ;  /* 0x000000ffff6d7224 */ /* 0x000fe200078e0079 */
[----:B------:R-:W-:Y:S01]  /*11660*/  ISETP.GE.AND P2, PT, R113, RZ, PT ;  /* 0x000000ff7100720c */ /* 0x000fe20003f46270 */
[--C-:B------:R-:W-:Y:S01]  /*11670*/  @!P6 IMAD.IADD R16, R16, 0x1, -R7.reuse ;  /* 0x000000011010e824 */ /* 0x100fe200078e0a07 */
[----:B------:R-:W-:Y:S01]  /*11680*/  SEL R11, R13, R78, !P0 ;  /* 0x0000004e0d0b7207 */ /* 0x000fe20004000000 */
[--C-:B------:R-:W-:Y:S02]  /*11690*/  @!P4 IMAD.IADD R15, R15, 0x1, -R7.reuse ;  /* 0x000000010f0fc824 */ /* 0x100fe400078e0a07 */
[----:B------:R-:W-:-:S02]  /*116a0*/  @!P5 IMAD.IADD R14, R14, 0x1, -R7 ;  /* 0x000000010e0ed824 */ /* 0x000fc400078e0a07 */
[----:B------:R-:W-:Y:S01]  /*116b0*/  @!P3 IMAD.IADD R12, R12, 0x1, -R7 ;  /* 0x000000010c0cb824 */ /* 0x000fe200078e0a07 */
[C---:B------:R-:W-:Y:S01]  /*116c0*/  SEL R113, R13.reuse, R63, !P0 ;  /* 0x0000003f0d717207 */ /* 0x040fe20004000000 */
[----:B------:R-:W-:Y:S01]  /*116d0*/  IMAD.MOV.U32 R7, RZ, RZ, R122 ;  /* 0x000000ffff077224 */ /* 0x000fe200078e007a */
[C---:B------:R-:W-:Y:S01]  /*116e0*/  SEL R122, R13.reuse, R75, !P0 ;  /* 0x0000004b0d7a7207 */ /* 0x040fe20004000000 */
[----:B------:R-:W-:Y:S02]  /*116f0*/  IMAD.MOV.U32 R78, RZ, RZ, R119 ;  /* 0x000000ffff4e7224 */ /* 0x000fe400078e0077 */
[----:B------:R-:W-:Y:S02]  /*11700*/  IMAD.MOV.U32 R75, RZ, RZ, R116 ;  /* 0x000000ffff4b7224 */ /* 0x000fe400078e0074 */
[----:B------:R-:W-:Y:S01]  /*11710*/  IMAD.MOV.U32 R63, RZ, RZ, R109 ;  /* 0x000000ffff3f7224 */ /* 0x000fe200078e006d */
[C---:B------:R-:W-:Y:S01]  /*11720*/  SEL R109, R13.reuse, R59, !P0 ;  /* 0x0000003b0d6d7207 */ /* 0x040fe20004000000 */
[----:B------:R-:W-:Y:S01]  /*11730*/  IMAD.MOV.U32 R59, RZ, RZ, R78 ;  /* 0x000000ffff3b7224 */ /* 0x000fe200078e004e */
[C---:B------:R-:W-:Y:S01]  /*11740*/  SEL R78, R13.reuse, R58, !P0 ;  /* 0x0000003a0d4e7207 */ /* 0x040fe20004000000 */
[----:B------:R-:W-:Y:S01]  /*11750*/  IMAD.MOV.U32 R58, RZ, RZ, R75 ;  /* 0x000000ffff3a7224 */ /* 0x000fe200078e004b */
[----:B------:R-:W-:-:S02]  /*11760*/  SEL R75, R13, R51, !P0 ;  /* 0x000000330d4b7207 */ /* 0x000fc40004000000 */
[C---:B------:R-:W-:Y:S01]  /*11770*/  SEL R51, R13.reuse, R37, !P0 ;  /* 0x000000250d337207 */ /* 0x040fe20004000000 */
[----:B------:R-:W-:Y:S01]  /*11780*/  IMAD.MOV.U32 R37, RZ, RZ, R0 ;  /* 0x000000ffff257224 */ /* 0x000fe200078e0000 */
[----:B------:R-:W-:Y:S02]  /*11790*/  LOP3.LUT R0, R6, 0x60, RZ, 0x3c, !PT ;  /* 0x0000006006007812 */ /* 0x000fe400078e3cff */
[C---:B------:R-:W-:Y:S01]  /*117a0*/  SEL R124, R13.reuse, R77, !P0 ;  /* 0x0000004d0d7c7207 */ /* 0x040fe20004000000 */
[----:B------:R-:W-:Y:S02]  /*117b0*/  IMAD.MOV.U32 R77, RZ, RZ, R118 ;  /* 0x000000ffff4d7224 */ /* 0x000fe400078e0076 */
[----:B------:R-:W-:Y:S01]  /*117c0*/  STS.U8 [R0+UR4+0x8f00], R37 ;  /* 0x008f002500007988 */ /* 0x000fe20008000004 */
[----:B------:R-:W-:-:S03]  /*117d0*/  SEL R116, R13, R66, !P0 ;  /* 0x000000420d747207 */ /* 0x000fc60004000000 */
[----:B------:R-:W-:Y:S01]  /*117e0*/  STS.U8 [R0+UR4+0x1300], R91 ;  /* 0x0013005b00007988 */ /* 0x000fe20008000004 */
[----:B------:R-:W-:Y:S01]  /*117f0*/  ISETP.GE.AND P6, PT, R114, RZ, PT ;  /* 0x000000ff7200720c */ /* 0x000fe20003fc6270 */
[----:B------:R-:W-:Y:S01]  /*11800*/  IMAD.MOV.U32 R114, RZ, RZ, R120 ;  /* 0x000000ffff727224 */ /* 0x000fe200078e0078 */
[C---:B------:R-:W-:Y:S01]  /*11810*/  SEL R66, R13.reuse, R54, !P0 ;  /* 0x000000360d427207 */ /* 0x040fe20004000000 */
[----:B------:R-:W-:Y:S01]  /*11820*/  STS.U8 [R0+UR4+0x9300], R90 ;  /* 0x0093005a00007988 */ /* 0x000fe20008000004 */
[----:B------:R-:W-:Y:S01]  /*11830*/  ISETP.GE.AND P3, PT, R110, RZ, PT ;  /* 0x000000ff6e00720c */ /* 0x000fe20003f66270 */
[----:B------:R-:W-:Y:S02]  /*11840*/  IMAD.MOV.U32 R54, RZ, RZ, R77 ;  /* 0x000000ffff367224 */ /* 0x000fe400078e004d */
[----:B---3--:R-:W-:Y:S01]  /*11850*/  STS.U8 [R0+UR4+0x1700], R89 ;  /* 0x0017005900007988 */ /* 0x008fe20008000004 */
[C---:B------:R-:W-:Y:S01]  /*11860*/  SEL R123, R13.reuse, R76, !P0 ;  /* 0x0000004c0d7b7207 */ /* 0x040fe20004000000 */
[----:B------:R-:W-:Y:S01]  /*11870*/  IMAD.MOV.U32 R76, RZ, RZ, R117 ;  /* 0x000000ffff4c7224 */ /* 0x000fe200078e0075 */
[C---:B------:R-:W-:Y:S01]  /*11880*/  SEL R120, R13.reuse, R71, !P0 ;  /* 0x000000470d787207 */ /* 0x040fe20004000000 */
[----:B------:R-:W-:Y:S01]  /*11890*/  STS.U8 [R0+UR4+0x9700], R88 ;  /* 0x0097005800007988 */ /* 0x000fe20008000004 */
[----:B------:R-:W-:Y:S01]  /*118a0*/  SEL R110, R13, R60, !P0 ;  /* 0x0000003c0d6e7207 */ /* 0x000fe20004000000 */
[----:B------:R-:W-:Y:S01]  /*118b0*/  IMAD.MOV.U32 R71, RZ, RZ, R115 ;  /* 0x000000ffff477224 */ /* 0x000fe200078e0073 */
[----:B------:R-:W-:Y:S01]  /*118c0*/  ISETP.GE.AND P5, PT, R111, RZ, PT ;  /* 0x000000ff6f00720c */ /* 0x000fe20003fa6270 */
[----:B------:R-:W-:Y:S01]  /*118d0*/  STS.U8 [R0+UR4+0x1b00], R87 ;  /* 0x001b005700007988 */ /* 0x000fe20008000004 */
[----:B------:R-:W-:-:S02]  /*118e0*/  SEL R60, R13, R57, !P0 ;  /* 0x000000390d3c7207 */ /* 0x000fc40004000000 */
[----:B------:R-:W-:Y:S01]  /*118f0*/  ISETP.GE.AND P4, PT, R112, RZ, PT ;  /* 0x000000ff7000720c */ /* 0x000fe20003f86270 */
[----:B------:R-:W-:Y:S01]  /*11900*/  STS.U8 [R0+UR4+0x9b00], R86 ;  /* 0x009b005600007988 */ /* 0x000fe20008000004 */
[C---:B------:R-:W-:Y:S01]  /*11910*/  SEL R115, R13.reuse, R65, !P0 ;  /* 0x000000410d737207 */ /* 0x040fe20004000000 */
[----:B------:R-:W-:Y:S01]  /*11920*/  IMAD.MOV.U32 R65, RZ, RZ, R114 ;  /* 0x000000ffff417224 */ /* 0x000fe200078e0072 */
[C---:B------:R-:W-:Y:S01]  /*11930*/  SEL R111, R13.reuse, R61, !P0 ;  /* 0x0000003d0d6f7207 */ /* 0x040fe20004000000 */
[----:B------:R-:W-:Y:S01]  /*11940*/  STS.U8 [R0+UR4+0x1f00], R85 ;  /* 0x001f005500007988 */ /* 0x000fe20008000004 */
[C---:B------:R-:W-:Y:S01]  /*11950*/  SEL R57, R13.reuse, R40, !P0 ;  /* 0x000000280d397207 */ /* 0x040fe20004000000 */
[----:B------:R-:W-:Y:S01]  /*11960*/  IMAD.MOV.U32 R40, RZ, RZ, R54 ;  /* 0x000000ffff287224 */ /* 0x000fe200078e0036 */
[C---:B------:R-:W-:Y:S01]  /*11970*/  SEL R117, R13.reuse, R67, !P0 ;  /* 0x000000430d757207 */ /* 0x040fe20004000000 */
[----:B------:R-:W-:Y:S01]  /*11980*/  STS.U8 [R0+UR4+0x9f00], R84 ;  /* 0x009f005400007988 */ /* 0x000fe20008000004 */
[----:B------:R-:W-:-:S02]  /*11990*/  SEL R112, R13, R62, !P0 ;  /* 0x0000003e0d707207 */ /* 0x000fc40004000000 */
[C---:B------:R-:W-:Y:S01]  /*119a0*/  SEL R61, R13.reuse, R43, !P0 ;  /* 0x0000002b0d3d7207 */ /* 0x040fe20004000000 */
[----:B------:R-:W-:Y:S01]  /*119b0*/  IMAD.MOV.U32 R43, RZ, RZ, R58 ;  /* 0x000000ffff2b7224 */ /* 0x000fe200078e003a */
[C---:B------:R-:W-:Y:S01]  /*119c0*/  SEL R121, R13.reuse, R73, !P0 ;  /* 0x000000490d797207 */ /* 0x040fe20004000000 */
[----:B------:R-:W-:Y:S01]  /*119d0*/  STS.U8 [R0+UR4+0x2300], R83 ;  /* 0x0023005300007988 */ /* 0x000fe20008000004 */
[C---:B------:R-:W-:Y:S01]  /*119e0*/  SEL R62, R13.reuse, R56, !P0 ;  /* 0x000000380d3e7207 */ /* 0x040fe20004000000 */
[----:B------:R-:W-:Y:S01]  /*119f0*/  IMAD.MOV.U32 R56, RZ, RZ, R76 ;  /* 0x000000ffff387224 */ /* 0x000fe200078e004c */
        /* <DEDUP_REMOVED lines=8> */
[----:B------:R-:W-:Y:S01]  /*11a80*/  SEL R64, R13, R55, !P0 ;  /* 0x000000370d407207 */ /* 0x000fe20004000000 */
[----:B------:R-:W-:-:S02]  /*11a90*/  IMAD.MOV.U32 R52, RZ, RZ, R65 ;  /* 0x000000ffff347224 */ /* 0x000fc400078e0041 */
[----:B------:R-:W-:Y:S01]  /*11aa0*/  STS.U8 [R0+UR4+0xa700], R80 ;  /* 0x00a7005000007988 */ /* 0x000fe20008000004 */
[----:B------:R-:W-:-:S03]  /*11ab0*/  IMAD.MOV.U32 R55, RZ, RZ, R59 ;  /* 0x000000ffff377224 */ /* 0x000fc600078e003b */
        /* <DEDUP_REMOVED lines=12> */
[----:B0-----:R-:W2:Y:S01]  /*11b80*/  LDL.LU R8, [R1+0x4] ;  /* 0x0000040001087983 */ /* 0x001ea20000300800 */
[----:B------:R-:W0:Y:S01]  /*11b90*/  S2R R5, SR_TID.X ;  /* 0x0000000000057919 */ /* 0x000e220000002100 */
[----:B------:R-:W-:-:S05]  /*11ba0*/  LOP3.LUT R0, R6, 0x70, RZ, 0x3c, !PT ;  /* 0x0000007006007812 */ /* 0x000fca00078e3cff */
[----:B------:R-:W-:Y:S04]  /*11bb0*/  STS.U8 [R0+UR4+0x380], R79 ;  /* 0x0003804f00007988 */ /* 0x000fe80008000004 */
[----:B------:R-:W-:Y:S04]  /*11bc0*/  STS.U8 [R0+UR4+0x8380], R92 ;  /* 0x0083805c00007988 */ /* 0x000fe80008000004 */
[----:B------:R-:W-:Y:S04]  /*11bd0*/  STS.U8 [R0+UR4+0x780], R95 ;  /* 0x0007805f00007988 */ /* 0x000fe80008000004 */
[----:B------:R-:W-:Y:S04]  /*11be0*/  STS.U8 [R0+UR4+0x8780], R94 ;  /* 0x0087805e00007988 */ /* 0x000fe80008000004 */
[----:B------:R1:W-:Y:S04]  /*11bf0*/  STS.U8 [R0+UR4+0xb80], R108 ;  /* 0x000b806c00007988 */ /* 0x0003e80008000004 */
[----:B------:R-:W-:Y:S04]  /*11c00*/  STS.U8 [R0+UR4+0x8b80], R93 ;  /* 0x008b805d00007988 */ /* 0x000fe80008000004 */
[----:B------:R-:W-:Y:S01]  /*11c10*/  STS.U8 [R0+UR4+0xf80], R107 ;  /* 0x000f806b00007988 */ /* 0x000fe20008000004 */
[----:B0-----:R-:W-:-:S03]  /*11c20*/  LOP3.LUT R5, R5, 0x7f, RZ, 0xc0, !PT ;  /* 0x0000007f05057812 */ /* 0x001fc600078ec0ff */
[----:B------:R-:W-:Y:S01]  /*11c30*/  STS.U8 [R0+UR4+0x8f80], R106 ;  /* 0x008f806a00007988 */ /* 0x000fe20008000004 */
[----:B------:R-:W-:-:S03]  /*11c40*/  @!P2 IMAD.MOV R15, RZ, RZ, -R15 ;  /* 0x000000ffff0fa224 */ /* 0x000fc600078e0a0f */
[----:B----4-:R-:W-:Y:S01]  /*11c50*/  STS.U8 [R0+UR4+0x1380], R105 ;  /* 0x0013806900007988 */ /* 0x010fe20008000004 */
[----:B------:R-:W-:-:S03]  /*11c60*/  SEL R118, R13, R69, !P0 ;  /* 0x000000450d767207 */ /* 0x000fc60004000000 */
[----:B------:R-:W-:Y:S01]  /*11c70*/  STS.U8 [R0+UR4+0x9380], R104 ;  /* 0x0093806800007988 */ /* 0x000fe20008000004 */
[----:B------:R-:W-:Y:S01]  /*11c80*/  @!P6 IMAD.MOV R16, RZ, RZ, -R16 ;  /* 0x000000ffff10e224 */ /* 0x000fe200078e0a10 */
[C---:B------:R-:W-:Y:S02]  /*11c90*/  SEL R69, R13.reuse, R47, !P0 ;  /* 0x0000002f0d457207 */ /* 0x040fe40004000000 */
[----:B------:R-:W-:Y:S01]  /*11ca0*/  STS.U8 [R0+UR4+0x1780], R103 ;  /* 0x0017806700007988 */ /* 0x000fe20008000004 */
[----:B------:R-:W-:Y:S01]  /*11cb0*/  @!P4 IMAD.MOV R14, RZ, RZ, -R14 ;  /* 0x000000ffff0ec224 */ /* 0x000fe200078e0a0e */
[C---:B------:R-:W-:Y:S01]  /*11cc0*/  SEL R119, R13.reuse, R70, !P0 ;  /* 0x000000460d777207 */ /* 0x040fe20004000000 */
[----:B------:R-:W-:Y:S01]  /*11cd0*/  @!P5 IMAD.MOV R12, RZ, RZ, -R12 ;  /* 0x000000ffff0cd224 */ /* 0x000fe200078e0a0c */
[----:B------:R-:W-:Y:S01]  /*11ce0*/  STS.U8 [R0+UR4+0x9780], R102 ;  /* 0x0097806600007988 */ /* 0x000fe20008000004 */
[----:B------:R-:W-:Y:S01]  /*11cf0*/  @!P3 IMAD.MOV R10, RZ, RZ, -R10 ;  /* 0x000000ffff0ab224 */ /* 0x000fe200078e0a0a */
[----:B------:R-:W-:Y:S01]  /*11d00*/  SEL R77, R13, R53, !P0 ;  /* 0x000000350d4d7207 */ /* 0x000fe20004000000 */
[----:B------:R-:W-:Y:S01]  /*11d10*/  IMAD R7, R5, R9, RZ ;  /* 0x0000000905077224 */ /* 0x000fe200078e02ff */
[----:B------:R-:W-:Y:S01]  /*11d20*/  STS.U8 [R0+UR4+0x1b80], R101 ;  /* 0x001b806500007988 */ /* 0x000fe20008000004 */
[----:B------:R-:W-:-:S02]  /*11d30*/  SEL R59, R13, R42, !P0 ;  /* 0x0000002a0d3b7207 */ /* 0x000fc40004000000 */
[C---:B------:R-:W-:Y:S01]  /*11d40*/  SEL R54, R13.reuse, R39, !P0 ;  /* 0x000000270d367207 */ /* 0x040fe20004000000 */
[----:B------:R-:W-:Y:S01]  /*11d50*/  STS.U8 [R0+UR4+0x9b80], R100 ;  /* 0x009b806400007988 */ /* 0x000fe20008000004 */
[C---:B------:R-:W-:Y:S02]  /*11d60*/  SEL R47, R13.reuse, R34, !P0 ;  /* 0x000000220d2f7207 */ /* 0x040fe40004000000 */
[C---:B------:R-:W-:Y:S01]  /*11d70*/  SEL R70, R13.reuse, R48, !P0 ;  /* 0x000000300d467207 */ /* 0x040fe20004000000 */
[----:B------:R-:W-:Y:S01]  /*11d80*/  STS.U8 [R0+UR4+0x1f80], R99 ;  /* 0x001f806300007988 */ /* 0x000fe20008000004 */
[C---:B------:R-:W-:Y:S02]  /*11d90*/  SEL R53, R13.reuse, R38, !P0 ;  /* 0x000000260d357207 */ /* 0x040fe40004000000 */
[C---:B------:R-:W-:Y:S01]  /*11da0*/  SEL R42, R13.reuse, R31, !P0 ;  /* 0x0000001f0d2a7207 */ /* 0x040fe20004000000 */
[----:B------:R-:W-:Y:S01]  /*11db0*/  STS.U8 [R0+UR4+0x9f80], R98 ;  /* 0x009f806200007988 */ /* 0x000fe20008000004 */
[----:B------:R-:W-:-:S02]  /*11dc0*/  SEL R39, R13, R29, !P0 ;  /* 0x0000001d0d277207 */ /* 0x000fc40004000000 */
[C---:B------:R-:W-:Y:S01]  /*11dd0*/  SEL R34, R13.reuse, R25, !P0 ;  /* 0x000000190d227207 */ /* 0x040fe20004000000 */
[----:B------:R-:W-:Y:S01]  /*11de0*/  STS.U8 [R0+UR4+0x2380], R97 ;  /* 0x0023806100007988 */ /* 0x000fe20008000004 */
[C---:B------:R-:W-:Y:S02]  /*11df0*/  SEL R71, R13.reuse, R49, !P0 ;  /* 0x000000310d477207 */ /* 0x040fe40004000000 */
[C---:B------:R-:W-:Y:S02]  /*11e00*/  SEL R63, R13.reuse, R44, !P0 ;  /* 0x0000002c0d3f7207 */ /* 0x040fe40004000000 */
[C---:B------:R-:W-:Y:S02]  /*11e10*/  SEL R48, R13.reuse, R35, !P0 ;  /* 0x000000230d307207 */ /* 0x040fe40004000000 */
[C---:B------:R-:W-:Y:S02]  /*11e20*/  SEL R38, R13.reuse, R28, !P0 ;  /* 0x0000001c0d267207 */ /* 0x040fe40004000000 */
[----:B------:R-:W-:-:S02]  /*11e30*/  SEL R31, R13, R23, !P0 ;  /* 0x000000170d1f7207 */ /* 0x000fc40004000000 */
[C---:B------:R-:W-:Y:S02]  /*11e40*/  SEL R29, R13.reuse, R22, !P0 ;  /* 0x000000160d1d7207 */ /* 0x040fe40004000000 */
[C---:B------:R-:W-:Y:S01]  /*11e50*/  SEL R25, R13.reuse, R19, !P0 ;  /* 0x000000130d197207 */ /* 0x040fe20004000000 */
[----:B------:R-:W-:Y:S01]  /*11e60*/  STS.U8 [R0+UR4+0xa380], R96 ;  /* 0x00a3806000007988 */ /* 0x000fe20008000004 */
[C---:B------:R-:W-:Y:S02]  /*11e70*/  SEL R65, R13.reuse, R45, !P0 ;  /* 0x0000002d0d417207 */ /* 0x040fe40004000000 */
[C---:B------:R-:W-:Y:S02]  /*11e80*/  SEL R58, R13.reuse, R41, !P0 ;  /* 0x000000290d3a7207 */ /* 0x040fe40004000000 */
[C---:B------:R-:W-:Y:S02]  /*11e90*/  SEL R49, R13.reuse, R36, !P0 ;  /* 0x000000240d317207 */ /* 0x040fe40004000000 */
[----:B------:R-:W-:-:S02]  /*11ea0*/  SEL R44, R13, R32, !P0 ;  /* 0x000000200d2c7207 */ /* 0x000fc40004000000 */
[C---:B------:R-:W-:Y:S02]  /*11eb0*/  SEL R35, R13.reuse, R26, !P0 ;  /* 0x0000001a0d237207 */ /* 0x040fe40004000000 */
[C---:B------:R-:W-:Y:S02]  /*11ec0*/  SEL R28, R13.reuse, R21, !P0 ;  /* 0x000000150d1c7207 */ /* 0x040fe40004000000 */
[C---:B------:R-:W-:Y:S02]  /*11ed0*/  SEL R23, R13.reuse, R18, !P0 ;  /* 0x000000120d177207 */ /* 0x040fe40004000000 */
[C---:B------:R-:W-:Y:S02]  /*11ee0*/  SEL R22, R13.reuse, R17, !P0 ;  /* 0x000000110d167207 */ /* 0x040fe40004000000 */
[----:B------:R-:W-:Y:S01]  /*11ef0*/  SEL R19, R13, R15, !P0 ;  /* 0x0000000f0d137207 */ /* 0x000fe20004000000 */
[----:B------:R-:W-:Y:S01]  /*11f00*/  IMAD R11, R11, UR8, RZ ;  /* 0x000000080b0b7c24 */ /* 0x000fe2000f8e02ff */
[----:B------:R-:W-:-:S02]  /*11f10*/  SEL R45, R13, R33, !P0 ;  /* 0x000000210d2d7207 */ /* 0x000fc40004000000 */
[C---:B------:R-:W-:Y:S02]  /*11f20*/  SEL R41, R13.reuse, R30, !P0 ;  /* 0x0000001e0d297207 */ /* 0x040fe40004000000 */
[C---:B------:R-:W-:Y:S02]  /*11f30*/  SEL R36, R13.reuse, R27, !P0 ;  /* 0x0000001b0d247207 */ /* 0x040fe40004000000 */
[C---:B------:R-:W-:Y:S02]  /*11f40*/  SEL R32, R13.reuse, R24, !P0 ;  /* 0x000000180d207207 */ /* 0x040fe40004000000 */
[C---:B------:R-:W-:Y:S02]  /*11f50*/  SEL R26, R13.reuse, R20, !P0 ;  /* 0x000000140d1a7207 */ /* 0x040fe40004000000 */
[C---:B------:R-:W-:Y:S02]  /*11f60*/  SEL R21, R13.reuse, R16, !P0 ;  /* 0x000000100d157207 */ /* 0x040fe40004000000 */
[----:B------:R-:W-:-:S02]  /*11f70*/  SEL R18, R13, R14, !P0 ;  /* 0x0000000e0d127207 */ /* 0x000fc40004000000 */
[C---:B------:R-:W-:Y:S02]  /*11f80*/  SEL R17, R13.reuse, R12, !P0 ;  /* 0x0000000c0d117207 */ /* 0x040fe40004000000 */
[----:B------:R-:W-:Y:S02]  /*11f90*/  SEL R15, R13, R10, !P0 ;  /* 0x0000000a0d0f7207 */ /* 0x000fe40004000000 */
[----:B------:R-:W-:Y:S01]  /*11fa0*/  IADD3 R10, P0, PT, R7, UR18, RZ ;  /* 0x00000012070a7c10 */ /* 0x000fe2000ff1e0ff */
[----:B------:R-:W-:Y:S01]  /*11fb0*/  IMAD R12, R124, UR9, RZ ;  /* 0x000000097c0c7c24 */ /* 0x000fe2000f8e02ff */
[----:B------:R-:W-:Y:S01]  /*11fc0*/  STL [R1+0xc84], R6 ;  /* 0x000c840601007387 */ /* 0x000fe20000100800 */
[----:B------:R-:W-:Y:S01]  /*11fd0*/  IMAD R13, R123, UR10, RZ ;  /* 0x0000000a7b0d7c24 */ /* 0x000fe2000f8e02ff */
[----:B------:R-:W-:Y:S01]  /*11fe0*/  LEA.HI.X.SX32 R7, R7, UR19, 0x1, P0 ;  /* 0x0000001307077c11 */ /* 0x000fe200080f0eff */
[----:B------:R-:W-:Y:S01]  /*11ff0*/  IMAD R16, R121, UR13, RZ ;  /* 0x0000000d79107c24 */ /* 0x000fe2000f8e02ff */
[----:B------:R-:W-:Y:S01]  /*12000*/  STL [R1+0xc88], R9 ;  /* 0x000c880901007387 */ /* 0x000fe20000100800 */
[----:B------:R-:W-:Y:S01]  /*12010*/  IMAD R20, R120, UR16, RZ ;  /* 0x0000001078147c24 */ /* 0x000fe2000f8e02ff */
[----:B------:R-:W-:Y:S01]  /*12020*/  IADD3 R2, P6, PT, R13, R10, RZ ;  /* 0x0000000a0d027210 */ /* 0x000fe20007fde0ff */
[----:B------:R-:W-:Y:S01]  /*12030*/  IMAD R14, R122, UR12, RZ ;  /* 0x0000000c7a0e7c24 */ /* 0x000fe2000f8e02ff */
[----:B------:R-:W0:Y:S01]  /*12040*/  LDCU UR18, c[0x0][0x3b0] ;  /* 0x00007600ff1277ac */ /* 0x000e220008000800 */
[----:B------:R-:W-:-:S03]  /*12050*/  IMAD R24, R119, UR17, RZ ;  /* 0x0000001177187c24 */ /* 0x000fc6000f8e02ff */
[----:B-1----:R-:W-:Y:S01]  /*12060*/  IADD3 R108, P5, PT, R14, R10, RZ ;  /* 0x0000000a0e6c7210 */ /* 0x002fe20007fbe0ff */
[----:B------:R-:W-:Y:S01]  /*12070*/  IMAD R27, R118, UR20, RZ ;  /* 0x00000014761b7c24 */ /* 0x000fe2000f8e02ff */
[----:B------:R-:W1:Y:S01]  /*12080*/  LDCU UR19, c[0x0][0x3b0] ;  /* 0x00007600ff1377ac */ /* 0x000e620008000800 */
[----:B------:R-:W-:Y:S02]  /*12090*/  IMAD R30, R117, UR21, RZ ;  /* 0x00000015751e7c24 */ /* 0x000fe4000f8e02ff */
[----:B------:R-:W-:Y:S02]  /*120a0*/  IMAD R33, R116, UR22, RZ ;  /* 0x0000001674217c24 */ /* 0x000fe4000f8e02ff */
[----:B------:R-:W-:Y:S02]  /*120b0*/  IMAD R37, R115, UR23, RZ ;  /* 0x0000001773257c24 */ /* 0x000fe4000f8e02ff */
[----:B------:R-:W-:Y:S02]  /*120c0*/  IMAD R43, R113, UR25, RZ ;  /* 0x00000019712b7c24 */ /* 0x000fe4000f8e02ff */
[----:B------:R-:W-:-:S02]  /*120d0*/  IMAD R40, R114, UR24, RZ ;  /* 0x0000001872287c24 */ /* 0x000fc4000f8e02ff */
[----:B------:R-:W-:Y:S02]  /*120e0*/  IMAD R46, R112, UR26, RZ ;  /* 0x0000001a702e7c24 */ /* 0x000fe4000f8e02ff */
        /* <DEDUP_REMOVED lines=20> */
[----:B------:R-:W-:Y:S01]  /*12230*/  IMAD R58, R58, UR47, RZ ;  /* 0x0000002f3a3a7c24 */ /* 0x000fe2000f8e02ff */
[----:B--2---:R-:W-:Y:S04]  /*12240*/  STS.U8 [R0+UR4+0x2780], R8 ;  /* 0x0027800800007988 */ /* 0x004fe80008000004 */
[----:B------:R-:W-:Y:S04]  /*12250*/  STS.U8 [R0+UR4+0xa780], R125 ;  /* 0x00a7807d00007988 */ /* 0x000fe80008000004 */
[----:B------:R-:W-:Y:S04]  /*12260*/  STS.U8 [R0+UR4+0x2b80], R74 ;  /* 0x002b804a00007988 */ /* 0x000fe80008000004 */
[----:B------:R-:W-:Y:S04]  /*12270*/  STS.U8 [R0+UR4+0xab80], R72 ;  /* 0x00ab804800007988 */ /* 0x000fe80008000004 */
[----:B------:R2:W-:Y:S02]  /*12280*/  STS.U8 [R0+UR4+0x2f80], R68 ;  /* 0x002f804400007988 */ /* 0x0005e40008000004 */
[----:B--2---:R-:W-:-:S04]  /*12290*/  IADD3 R0, P0, PT, R11, R10, RZ ;  /* 0x0000000a0b007210 */ /* 0x004fc80007f1e0ff */
[----:B------:R-:W-:Y:S01]  /*122a0*/  LEA.HI.X.SX32 R3, R11, R7, 0x1, P0 ;  /* 0x000000070b037211 */ /* 0x000fe200000f0eff */
[----:B------:R2:W-:Y:S04]  /*122b0*/  STL [R1+0x404], R0 ;  /* 0x0004040001007387 */ /* 0x0005e80000100800 */
[----:B------:R3:W-:Y:S01]  /*122c0*/  STL [R1+0x3d8], R3 ;  /* 0x0003d80301007387 */ /* 0x0007e20000100800 */
[-C--:B--2---:R-:W-:Y:S02]  /*122d0*/  IADD3 R0, P0, PT, R12, R10.reuse, RZ ;  /* 0x0000000a0c007210 */ /* 0x084fe40007f1e0ff */
[----:B---3--:R-:W-:-:S03]  /*122e0*/  IADD3 R3, P2, PT, R16, R10, RZ ;  /* 0x0000000a10037210 */ /* 0x008fc60007f5e0ff */
[----:B------:R2:W-:Y:S01]  /*122f0*/  STL [R1+0x40c], R0 ;  /* 0x00040c0001007387 */ /* 0x0005e20000100800 */
[----:B------:R-:W-:-:S03]  /*12300*/  IADD3 R8, P3, PT, R24, R10, RZ ;  /* 0x0000000a18087210 */ /* 0x000fc60007f7e0ff */
[----:B------:R-:W-:Y:S01]  /*12310*/  STL [R1+0x414], R2 ;  /* 0x0004140201007387 */ /* 0x000fe20000100800 */
[----:B--2---:R-:W-:-:S03]  /*12320*/  IADD3 R0, P4, PT, R20, R10, RZ ;  /* 0x0000000a14007210 */ /* 0x004fc60007f9e0ff */
[----:B------:R2:W-:Y:S04]  /*12330*/  STL [R1+0x424], R3 ;  /* 0x0004240301007387 */ /* 0x0005e80000100800 */
[----:B------:R-:W-:Y:S04]  /*12340*/  STL [R1+0xc8c], R2 ;  /* 0x000c8c0201007387 */ /* 0x000fe80000100800 */
[----:B------:R3:W-:Y:S04]  /*12350*/  STL [R1+0x42c], R0 ;  /* 0x00042c0001007387 */ /* 0x0007e80000100800 */
[----:B------:R-:W-:Y:S01]  /*12360*/  STL [R1+0x41c], R108 ;  /* 0x00041c6c01007387 */ /* 0x000fe20000100800 */
[----:B--2---:R-:W-:-:S02]  /*12370*/  LEA.HI.X.SX32 R3, R13, R7, 0x1, P6 ;  /* 0x000000070d037211 */ /* 0x004fc400030f0eff */
[----:B---3--:R-:W-:Y:S01]  /*12380*/  LEA.HI.X.SX32 R0, R12, R7, 0x1, P0 ;  /* 0x000000070c007211 */ /* 0x008fe200000f0eff */
[----:B------:R-:W-:Y:S01]  /*12390*/  STL [R1+0xc90], R108 ;  /* 0x000c906c01007387 */ /* 0x000fe20000100800 */
[----:B------:R-:W-:-:S03]  /*123a0*/  IADD3 R106, P0, PT, R27, R10, RZ ;  /* 0x0000000a1b6a7210 */ /* 0x000fc60007f1e0ff */
[----:B------:R-:W-:Y:S04]  /*123b0*/  STL [R1+0x434], R8 ;  /* 0x0004340801007387 */ /* 0x000fe80000100800 */
[----:B------:R2:W-:Y:S01]  /*123c0*/  STL [R1+0x408], R0 ;  /* 0x0004080001007387 */ /* 0x0005e20000100800 */
[----:B------:R-:W-:-:S03]  /*123d0*/  LEA.HI.X.SX32 R125, R14, R7, 0x1, P5 ;  /* 0x000000070e7d7211 */ /* 0x000fc600028f0eff */
[----:B------:R-:W-:Y:S01]  /*123e0*/  STL [R1+0xc94], R8 ;  /* 0x000c940801007387 */ /* 0x000fe20000100800 */
[-C--:B------:R-:W-:Y:S02]  /*123f0*/  IADD3 R2, P5, PT, R33, R10.reuse, RZ ;  /* 0x0000000a21027210 */ /* 0x080fe40007fbe0ff */
[----:B--2---:R-:W-:Y:S01]  /*12400*/  IADD3 R0, P6, PT, R30, R10, RZ ;  /* 0x0000000a1e007210 */ /* 0x004fe20007fde0ff */
[----:B------:R-:W-:Y:S04]  /*12410*/  STL [R1+0x43c], R106 ;  /* 0x00043c6a01007387 */ /* 0x000fe80000100800 */
[----:B------:R2:W-:Y:S04]  /*12420*/  STL [R1+0x444], R0 ;  /* 0x0004440001007387 */ /* 0x0005e80000100800 */
[----:B------:R-:W-:Y:S04]  /*12430*/  STL [R1+0xc98], R106 ;  /* 0x000c986a01007387 */ /* 0x000fe80000100800 */
[----:B------:R-:W-:Y:S01]  /*12440*/  STL [R1+0x410], R3 ;  /* 0x0004100301007387 */ /* 0x000fe20000100800 */
[----:B--2---:R-:W-:-:S03]  /*12450*/  LEA.HI.X.SX32 R0, R16, R7, 0x1, P2 ;  /* 0x0000000710007211 */ /* 0x004fc600010f0eff */
[----:B------:R-:W-:Y:S04]  /*12460*/  STL [R1+0xc9c], R3 ;  /* 0x000c9c0301007387 */ /* 0x000fe80000100800 */
[----:B------:R-:W-:Y:S04]  /*12470*/  STL [R1+0x418], R125 ;  /* 0x0004187d01007387 */ /* 0x000fe80000100800 */
[----:B------:R2:W-:Y:S01]  /*12480*/  STL [R1+0x44c], R2 ;  /* 0x00044c0201007387 */ /* 0x0005e20000100800 */
[----:B------:R-:W-:-:S03]  /*12490*/  IADD3 R74, P2, PT, R37, R10, RZ ;  /* 0x0000000a254a7210 */ /* 0x000fc60007f5e0ff */
[----:B------:R-:W-:Y:S01]  /*124a0*/  STL [R1+0xca0], R125 ;  /* 0x000ca07d01007387 */ /* 0x000fe20000100800 */
[----:B--2---:R-:W-:-:S03]  /*124b0*/  LEA.HI.X.SX32 R2, R20, R7, 0x1, P4 ;  /* 0x0000000714027211 */ /* 0x004fc600020f0eff */
[----:B------:R2:W-:Y:S04]  /*124c0*/  STL [R1+0x420], R0 ;  /* 0x0004200001007387 */ /* 0x0005e80000100800 */
[----:B------:R3:W-:Y:S01]  /*124d0*/  STL [R1+0x428], R2 ;  /* 0x0004280201007387 */ /* 0x0007e20000100800 */
[-C--:B------:R-:W-:Y:S02]  /*124e0*/  IADD3 R104, P4, PT, R40, R10.reuse, RZ ;  /* 0x0000000a28687210 */ /* 0x080fe40007f9e0ff */
[----:B--2---:R-:W-:Y:S01]  /*124f0*/  LEA.HI.X.SX32 R0, R24, R7, 0x1, P3 ;  /* 0x0000000718007211 */ /* 0x004fe200018f0eff */
[----:B------:R-:W-:Y:S01]  /*12500*/  STL [R1+0x454], R74 ;  /* 0x0004544a01007387 */ /* 0x000fe20000100800 */
[----:B---3--:R-:W-:-:S03]  /*12510*/  IADD3 R2, P3, PT, R43, R10, RZ ;  /* 0x0000000a2b027210 */ /* 0x008fc60007f7e0ff */
[----:B------:R-:W-:Y:S01]  /*12520*/  STL [R1+0xca4], R74 ;  /* 0x000ca44a01007387 */ /* 0x000fe20000100800 */
[----:B------:R-:W-:-:S03]  /*12530*/  LEA.HI.X.SX32 R107, R27, R7, 0x1, P0 ;  /* 0x000000071b6b7211 */ /* 0x000fc600000f0eff */
[----:B------:R-:W-:Y:S04]  /*12540*/  STL [R1+0x430], R0 ;  /* 0x0004300001007387 */ /* 0x000fe80000100800 */
[----:B------:R-:W-:Y:S01]  /*12550*/  STL [R1+0x464], R2 ;  /* 0x0004640201007387 */ /* 0x000fe20000100800 */
[----:B------:R-:W-:-:S03]  /*12560*/  IADD3 R125, P0, PT, R46, R10, RZ ;  /* 0x0000000a2e7d7210 */ /* 0x000fc60007f1e0ff */
[----:B------:R2:W-:Y:S04]  /*12570*/  STL [R1+0xca8], R0 ;  /* 0x000ca80001007387 */ /* 0x0005e80000100800 */
[----:B------:R-:W-:Y:S04]  /*12580*/  STL [R1+0x45c], R104 ;  /* 0x00045c6801007387 */ /* 0x000fe80000100800 */
[----:B------:R-:W-:Y:S01]  /*12590*/  STL [R1+0xcac], R104 ;  /* 0x000cac6801007387 */ /* 0x000fe20000100800 */
[----:B--2---:R-:W-:-:S03]  /*125a0*/  LEA.HI.X.SX32 R0, R30, R7, 0x1, P6 ;  /* 0x000000071e007211 */ /* 0x004fc600030f0eff */
[----:B------:R-:W-:Y:S01]  /*125b0*/  STL [R1+0x438], R107 ;  /* 0x0004386b01007387 */ /* 0x000fe20000100800 */
[----:B------:R-:W-:-:S03]  /*125c0*/  IADD3 R72, P6, PT, R50, R10, RZ ;  /* 0x0000000a32487210 */ /* 0x000fc60007fde0ff */
[----:B------:R-:W-:Y:S01]  /*125d0*/  STL [R1+0xcb0], R107 ;  /* 0x000cb06b01007387 */ /* 0x000fe20000100800 */
[----:B------:R-:W-:-:S03]  /*125e0*/  LEA.HI.X.SX32 R68, R37, R7, 0x1, P2 ;  /* 0x0000000725447211 */ /* 0x000fc600010f0eff */
[----:B------:R2:W-:Y:S01]  /*125f0*/  STL [R1+0x440], R0 ;  /* 0x0004400001007387 */ /* 0x0005e20000100800 */
[----:B------:R-:W-:-:S03]  /*12600*/  IADD3 R16, P2, PT, R55, R10, RZ ;  /* 0x0000000a37107210 */ /* 0x000fc60007f5e0ff */
[----:B------:R-:W-:Y:S04]  /*12610*/  STL [R1+0x46c], R125 ;  /* 0x00046c7d01007387 */ /* 0x000fe80000100800 */
[----:B------:R-:W-:Y:S01]  /*12620*/  STL [R1+0xcb4], R125 ;  /* 0x000cb47d01007387 */ /* 0x000fe20000100800 */
[----:B--2---:R-:W-:-:S03]  /*12630*/  LEA.HI.X.SX32 R0, R33, R7, 0x1, P5 ;  /* 0x0000000721007211 */ /* 0x004fc600028f0eff */
[----:B------:R-:W-:Y:S01]  /*12640*/  STL [R1+0x474], R72 ;  /* 0x0004744801007387 */ /* 0x000fe20000100800 */
[----:B------:R-:W-:-:S03]  /*12650*/  IADD3 R102, P5, PT, R52, R10, RZ ;  /* 0x0000000a34667210 */ /* 0x000fc60007fbe0ff */
[----:B------:R-:W-:Y:S01]  /*12660*/  STL [R1+0xcb8], R72 ;  /* 0x000cb84801007387 */ /* 0x000fe20000100800 */
[----:B------:R-:W-:-:S03]  /*12670*/  LEA.HI.X.SX32 R105, R40, R7, 0x1, P4 ;  /* 0x0000000728697211 */ /* 0x000fc600020f0eff */
[----:B------:R-:W-:Y:S04]  /*12680*/  STL [R1+0x448], R0 ;  /* 0x0004480001007387 */ /* 0x000fe80000100800 */
        /* <DEDUP_REMOVED lines=9> */
[----:B------:R-:W-:Y:S01]  /*12720*/  STL [R1+0xcc4], R102 ;  /* 0x000cc46601007387 */ /* 0x000fe20000100800 */
[----:B------:R-:W-:-:S03]  /*12730*/  LEA.HI.X.SX32 R50, R50, R7, 0x1, P6 ;  /* 0x0000000732327211 */ /* 0x000fc600030f0eff */
[----:B------:R-:W-:Y:S01]  /*12740*/  STL [R1+0x458], R105 ;  /* 0x0004586901007387 */ /* 0x000fe20000100800 */
[----:B------:R-:W-:-:S03]  /*12750*/  IADD3 R100, P0, PT, R62, R10, RZ ;  /* 0x0000000a3e647210 */ /* 0x000fc60007f1e0ff */
[----:B------:R-:W-:Y:S01]  /*12760*/  STL [R1+0xcc8], R105 ;  /* 0x000cc86901007387 */ /* 0x000fe20000100800 */
[----:B------:R-:W-:-:S03]  /*12770*/  IADD3 R20, P6, PT, R64, R10, RZ ;  /* 0x0000000a40147210 */ /* 0x000fc60007fde0ff */
[----:B------:R2:W-:Y:S04]  /*12780*/  STL [R1+0x460], R0 ;  /* 0x0004600001007387 */ /* 0x0005e80000100800 */
[----:B------:R-:W-:Y:S01]  /*12790*/  STL [R1+0x48c], R106 ;  /* 0x00048c6a01007387 */ /* 0x000fe20000100800 */
[----:B------:R-:W-:-:S03]  /*127a0*/  LEA.HI.X.SX32 R103, R52, R7, 0x1, P5 ;  /* 0x0000000734677211 */ /* 0x000fc600028f0eff */
[----:B------:R3:W-:Y:S01]  /*127b0*/  STL [R1+0xccc], R106 ;  /* 0x000ccc6a01007387 */ /* 0x0007e20000100800 */
[----:B--2---:R-:W-:-:S03]  /*127c0*/  LEA.HI.X.SX32 R0, R55, R7, 0x1, P2 ;  /* 0x0000000737007211 */ /* 0x004fc600010f0eff */
[----:B------:R-:W-:Y:S01]  /*127d0*/  STL [R1+0x494], R40 ;  /* 0x0004942801007387 */ /* 0x000fe20000100800 */
[----:B------:R-:W-:-:S03]  /*127e0*/  LEA.HI.X.SX32 R3, R56, R7, 0x1, P4 ;  /* 0x0000000738037211 */ /* 0x000fc600020f0eff */
[----:B------:R-:W-:Y:S01]  /*127f0*/  STL [R1+0x468], R74 ;  /* 0x0004684a01007387 */ /* 0x000fe20000100800 */
[----:B------:R-:W-:-:S03]  /*12800*/  IADD3 R108, P2, PT, R66, R10, RZ ;  /* 0x0000000a426c7210 */ /* 0x000fc60007f5e0ff */
[----:B------:R-:W-:Y:S01]  /*12810*/  STL [R1+0x470], R50 ;  /* 0x0004703201007387 */ /* 0x000fe20000100800 */
[----:B------:R-:W-:-:S03]  /*12820*/  LEA.HI.X.SX32 R43, R60, R7, 0x1, P3 ;  /* 0x000000073c2b7211 */ /* 0x000fc600018f0eff */
[----:B------:R-:W-:Y:S01]  /*12830*/  STL [R1+0x49c], R100 ;  /* 0x00049c6401007387 */ /* 0x000fe20000100800 */
[----:B---3--:R-:W-:-:S03]  /*12840*/  LEA.HI.X.SX32 R106, R64, R7, 0x1, P6 ;  /* 0x00000007406a7211 */ /* 0x008fc600030f0eff */
[----:B------:R-:W-:Y:S01]  /*12850*/  STL [R1+0x4a4], R20 ;  /* 0x0004a41401007387 */ /* 0x000fe20000100800 */
[----:B------:R-:W-:-:S03]  /*12860*/  LEA.HI.X.SX32 R101, R62, R7, 0x1, P0 ;  /* 0x000000073e657211 */ /* 0x000fc600000f0eff */
[----:B------:R-:W2:Y:S01]  /*12870*/  LDL R14, [R1+0x424] ;  /* 0x00042400010e7983 */ /* 0x000ea20000100800 */
[----:B------:R-:W-:-:S03]  /*12880*/  LEA.HI.X.SX32 R8, R66, R7, 0x1, P2 ;  /* 0x0000000742087211 */ /* 0x000fc600010f0eff */
[----:B------:R3:W-:Y:S01]  /*12890*/  STL [R1+0x480], R0 ;  /* 0x0004800001007387 */ /* 0x0007e20000100800 */
[----:B------:R-:W-:-:S03]  /*128a0*/  IADD3 R33, P0, PT, R77, R10, RZ ;  /* 0x0000000a4d217210 */ /* 0x000fc60007f1e0ff */
[----:B------:R-:W-:Y:S01]  /*128b0*/  STL [R1+0x478], R103 ;  /* 0x0004786701007387 */ /* 0x000fe20000100800 */
[----:B------:R-:W-:-:S03]  /*128c0*/  IADD3 R98, P2, PT, R76, R10, RZ ;  /* 0x0000000a4c627210 */ /* 0x000fc60007f5e0ff */
        /* <DEDUP_REMOVED lines=9> */
[----:B------:R-:W-:-:S03]  /*12960*/  LEA.HI.X.SX32 R105, R75, R7, 0x1, P3 ;  /* 0x000000074b697211 */ /* 0x000fc600018f0eff */
        /* <DEDUP_REMOVED lines=9> */
[----:B---3--:R-:W-:-:S03]  /*12a00*/  IADD3 R0, P0, PT, R69, R10, RZ ;  /* 0x0000000a45007210 */ /* 0x008fc60007f1e0ff */
        /* <DEDUP_REMOVED lines=16> */
[----:B------:R-:W-:Y:S01]  /*12b10*/  STL [R1+0x4e4], R0 ;  /* 0x0004e40001007387 */ /* 0x000fe20000100800 */
[----:B------:R-:W-:Y:S01]  /*12b20*/  IMAD R57, R57, UR48, RZ ;  /* 0x0000003039397c24 */ /* 0x000fe2000f8e02ff */
[----:B------:R-:W-:Y:S02]  /*12b30*/  IADD3 R69, P3, PT, R59, R10, RZ ;  /* 0x0000000a3b457210 */ /* 0x000fe40007f7e0ff */
[----:B------:R-:W-:Y:S01]  /*12b40*/  STL [R1+0x4ec], R4 ;  /* 0x0004ec0401007387 */ /* 0x000fe20000100800 */
[----:B------:R-:W-:-:S03]  /*12b50*/  IMAD R54, R54, UR49, RZ ;  /* 0x0000003136367c24 */ /* 0x000fc6000f8e02ff */
[----:B------:R-:W-:Y:S01]  /*12b60*/  STL [R1+0x4e0], R68 ;  /* 0x0004e04401007387 */ /* 0x000fe20000100800 */
[----:B------:R-:W-:-:S03]  /*12b70*/  LEA.HI.X.SX32 R95, R63, R7, 0x1, P0 ;  /* 0x000000073f5f7211 */ /* 0x000fc600000f0eff */
[----:B------:R-:W-:Y:S01]  /*12b80*/  STL [R1+0x4f4], R78 ;  /* 0x0004f44e01007387 */ /* 0x000fe20000100800 */
[----:B------:R-:W-:-:S03]  /*12b90*/  LEA.HI.X.SX32 R72, R61, R7, 0x1, P2 ;  /* 0x000000073d487211 */ /* 0x000fc600010f0eff */
[----:B------:R-:W-:Y:S01]  /*12ba0*/  STL [R1+0x4e8], R6 ;  /* 0x0004e80601007387 */ /* 0x000fe20000100800 */
[----:B------:R-:W-:Y:S01]  /*12bb0*/  IMAD R53, R53, UR50, RZ ;  /* 0x0000003235357c24 */ /* 0x000fe2000f8e02ff */
[----:B------:R-:W-:Y:S02]  /*12bc0*/  LEA.HI.X.SX32 R67, R59, R7, 0x1, P3 ;  /* 0x000000073b437211 */ /* 0x000fe400018f0eff */
[----:B------:R-:W-:Y:S01]  /*12bd0*/  STL [R1+0x4f0], R24 ;  /* 0x0004f01801007387 */ /* 0x000fe20000100800 */
[----:B------:R-:W-:-:S03]  /*12be0*/  IADD3 R110, P0, PT, R58, R10, RZ ;  /* 0x0000000a3a6e7210 */ /* 0x000fc60007f1e0ff */
[----:B------:R-:W-:Y:S01]  /*12bf0*/  STL [R1+0x504], R125 ;  /* 0x0005047d01007387 */ /* 0x000fe20000100800 */
[-C--:B------:R-:W-:Y:S01]  /*12c00*/  IADD3 R92, P2, PT, R57, R10.reuse, RZ ;  /* 0x0000000a395c7210 */ /* 0x080fe20007f5e0ff */
[----:B------:R-:W-:Y:S02]  /*12c10*/  IMAD R51, R51, UR51, RZ ;  /* 0x0000003333337c24 */ /* 0x000fe4000f8e02ff */
[----:B------:R-:W-:Y:S01]  /*12c20*/  STL [R1+0x4fc], R94 ;  /* 0x0004fc5e01007387 */ /* 0x000fe20000100800 */
[----:B------:R-:W-:Y:S01]  /*12c30*/  IADD3 R63, P3, PT, R54, R10, RZ ;  /* 0x0000000a363f7210 */ /* 0x000fe20007f7e0ff */
[----:B------:R-:W-:Y:S02]  /*12c40*/  IMAD R49, R49, UR52, RZ ;  /* 0x0000003431317c24 */ /* 0x000fe4000f8e02ff */
[----:B------:R-:W-:Y:S01]  /*12c50*/  STL [R1+0x50c], R69 ;  /* 0x00050c4501007387 */ /* 0x000fe20000100800 */
[----:B------:R-:W-:-:S03]  /*12c60*/  LEA.HI.X.SX32 R109, R58, R7, 0x1, P0 ;  /* 0x000000073a6d7211 */ /* 0x000fc600000f0eff */
[----:B------:R-:W3:Y:S01]  /*12c70*/  LDL.LU R59, [R1+0x60] ;  /* 0x00006000013b7983 */ /* 0x000ee20000300800 */
[-C--:B------:R-:W-:Y:S01]  /*12c80*/  LEA.HI.X.SX32 R93, R57, R7.reuse, 0x1, P2 ;  /* 0x00000007395d7211 */ /* 0x080fe200010f0eff */
[----:B------:R-:W-:Y:S01]  /*12c90*/  IMAD R48, R48, UR53, RZ ;  /* 0x0000003530307c24 */ /* 0x000fe2000f8e02ff */
[----:B------:R-:W-:Y:S01]  /*12ca0*/  LEA.HI.X.SX32 R61, R54, R7, 0x1, P3 ;  /* 0x00000007363d7211 */ /* 0x000fe200018f0eff */
[----:B------:R-:W-:Y:S01]  /*12cb0*/  STL [R1+0x4f8], R95 ;  /* 0x0004f85f01007387 */ /* 0x000fe20000100800 */
[-C--:B------:R-:W-:Y:S01]  /*12cc0*/  IADD3 R71, P0, PT, R53, R10.reuse, RZ ;  /* 0x0000000a35477210 */ /* 0x080fe20007f1e0ff */
[----:B------:R-:W-:Y:S01]  /*12cd0*/  IMAD R47, R47, UR54, RZ ;  /* 0x000000362f2f7c24 */ /* 0x000fe2000f8e02ff */
[----:B------:R-:W4:Y:S01]  /*12ce0*/  LDC R58, c[0x0][0x3a0] ;  /* 0x0000e800ff3a7b82 */ /* 0x000f220000000800 */
[----:B------:R-:W-:Y:S01]  /*12cf0*/  STL [R1+0x500], R72 ;  /* 0x0005004801007387 */ /* 0x000fe20000100800 */
[----:B------:R-:W-:-:S03]  /*12d00*/  IADD3 R112, P2, PT, R51, R10, RZ ;  /* 0x0000000a33707210 */ /* 0x000fc60007f5e0ff */
[----:B------:R-:W-:Y:S01]  /*12d10*/  STL [R1+0x508], R67 ;  /* 0x0005084301007387 */ /* 0x000fe20000100800 */
[----:B------:R-:W-:-:S03]  /*12d20*/  IADD3 R90, P3, PT, R49, R10, RZ ;  /* 0x0000000a315a7210 */ /* 0x000fc60007f7e0ff */
[----:B------:R-:W-:Y:S01]  /*12d30*/  STL [R1+0x514], R110 ;  /* 0x0005146e01007387 */ /* 0x000fe20000100800 */
[----:B------:R-:W-:Y:S01]  /*12d40*/  IMAD R45, R45, UR55, RZ ;  /* 0x000000372d2d7c24 */ /* 0x000fe2000f8e02ff */
[-C--:B------:R-:W-:Y:S02]  /*12d50*/  LEA.HI.X.SX32 R70, R53, R7.reuse, 0x1, P0 ;  /* 0x0000000735467211 */ /* 0x080fe400000f0eff */
[----:B------:R-:W-:Y:S01]  /*12d60*/  STL [R1+0x524], R63 ;  /* 0x0005243f01007387 */ /* 0x000fe20000100800 */
[----:B------:R-:W-:-:S03]  /*12d70*/  LEA.HI.X.SX32 R111, R51, R7, 0x1, P2 ;  /* 0x00000007336f7211 */ /* 0x000fc600010f0eff */
[----:B------:R-:W-:Y:S01]  /*12d80*/  STL [R1+0x51c], R92 ;  /* 0x00051c5c01007387 */ /* 0x000fe20000100800 */
[----:B------:R-:W-:-:S03]  /*12d90*/  IADD3 R65, P0, PT, R48, R10, RZ ;  /* 0x0000000a30417210 */ /* 0x000fc60007f1e0ff */
[----:B------:R-:W-:Y:S01]  /*12da0*/  STL [R1+0x510], R109 ;  /* 0x0005106d01007387 */ /* 0x000fe20000100800 */
[----:B------:R-:W-:-:S03]  /*12db0*/  LEA.HI.X.SX32 R91, R49, R7, 0x1, P3 ;  /* 0x00000007315b7211 */ /* 0x000fc600018f0eff */
[----:B------:R-:W-:Y:S01]  /*12dc0*/  STL [R1+0x518], R93 ;  /* 0x0005185d01007387 */ /* 0x000fe20000100800 */
[----:B------:R-:W-:Y:S01]  /*12dd0*/  IMAD R44, R44, UR56, RZ ;  /* 0x000000382c2c7c24 */ /* 0x000fe2000f8e02ff */
[-C--:B------:R-:W-:Y:S02]  /*12de0*/  IADD3 R75, P2, PT, R47, R10.reuse, RZ ;  /* 0x0000000a2f4b7210 */ /* 0x080fe40007f5e0ff */
[----:B------:R-:W-:Y:S01]  /*12df0*/  STL [R1+0x520], R61 ;  /* 0x0005203d01007387 */ /* 0x000fe20000100800 */
[----:B------:R-:W-:Y:S01]  /*12e00*/  IMAD R42, R42, UR57, RZ ;  /* 0x000000392a2a7c24 */ /* 0x000fe2000f8e02ff */
[----:B------:R-:W-:Y:S02]  /*12e10*/  IADD3 R114, P3, PT, R45, R10, RZ ;  /* 0x0000000a2d727210 */ /* 0x000fe40007f7e0ff */
[----:B------:R-:W-:Y:S01]  /*12e20*/  STL [R1+0x52c], R71 ;  /* 0x00052c4701007387 */ /* 0x000fe20000100800 */
[----:B------:R-:W-:Y:S01]  /*12e30*/  IMAD R41, R41, UR58, RZ ;  /* 0x0000003a29297c24 */ /* 0x000fe2000f8e02ff */
[----:B------:R-:W-:-:S02]  /*12e40*/  LEA.HI.X.SX32 R107, R48, R7, 0x1, P0 ;  /* 0x00000007306b7211 */ /* 0x000fc400000f0eff */
        /* <DEDUP_REMOVED lines=14> */
[----:B------:R-:W-:Y:S01]  /*12f30*/  IMAD R36, R36, UR61, RZ ;  /* 0x0000003d24247c24 */ /* 0x000fe2000f8e02ff */
[-C--:B------:R-:W-:Y:S02]  /*12f40*/  LEA.HI.X.SX32 R89, R44, R7.reuse, 0x1, P0 ;  /* 0x000000072c597211 */ /* 0x080fe400000f0eff */
        /* <DEDUP_REMOVED lines=9> */
[----:B------:R-:W-:-:S03]  /*12fe0*/  IADD3 R47, P3, PT, R36, R10, RZ ;  /* 0x0000000a242f7210 */ /* 0x000fc60007f7e0ff */
[----:B------:R-:W-:Y:S01]  /*12ff0*/  STL [R1+0x55c], R88 ;  /* 0x00055c5801007387 */ /* 0x000fe20000100800 */
[----:B------:R-:W-:-:S03]  /*13000*/  IMAD R35, R35, UR62, RZ ;  /* 0x0000003e23237c24 */ /* 0x000fc6000f8e02ff */
[----:B------:R-:W-:Y:S01]  /*13010*/  STL [R1+0x56c], R77 ;  /* 0x00056c4d01007387 */ /* 0x000fe20000100800 */
[----:B------:R-:W-:-:S03]  /*13020*/  LEA.HI.X.SX32 R115, R39, R7, 0x1, P0 ;  /* 0x0000000727737211 */ /* 0x000fc600000f0eff */
[----:B------:R-:W-:Y:S01]  /*13030*/  STL [R1+0x558], R89 ;  /* 0x0005585901007387 */ /* 0x000fe20000100800 */
[----:B------:R-:W-:Y:S01]  /*13040*/  IMAD R34, R34, UR63, RZ ;  /* 0x0000003f22227c24 */ /* 0x000fe2000f8e02ff */
[----:B------:R-:W-:Y:S02]  /*13050*/  LEA.HI.X.SX32 R87, R38, R7, 0x1, P2 ;  /* 0x0000000726577211 */ /* 0x000fe400010f0eff */
[----:B------:R-:W-:Y:S01]  /*13060*/  STL [R1+0x560], R42 ;  /* 0x0005602a01007387 */ /* 0x000fe20000100800 */
[----:B------:R-:W-:-:S03]  /*13070*/  IMAD R32, R32, UR64, RZ ;  /* 0x0000004020207c24 */ /* 0x000fc6000f8e02ff */
[----:B------:R-:W-:Y:S01]  /*13080*/  STL [R1+0x568], R76 ;  /* 0x0005684c01007387 */ /* 0x000fe20000100800 */
[----:B------:R-:W-:-:S03]  /*13090*/  LEA.HI.X.SX32 R45, R36, R7, 0x1, P3 ;  /* 0x00000007242d7211 */ /* 0x000fc600018f0eff */
[----:B------:R-:W-:Y:S01]  /*130a0*/  STL [R1+0x574], R116 ;  /* 0x0005747401007387 */ /* 0x000fe20000100800 */
[----:B------:R-:W-:-:S03]  /*130b0*/  IADD3 R64, P0, PT, R35, R10, RZ ;  /* 0x0000000a23407210 */ /* 0x000fc60007f1e0ff */
[----:B------:R-:W2:Y:S01]  /*130c0*/  LDL R38, [R1+0x464] ;  /* 0x0004640001267983 */ /* 0x000ea20000100800 */
[----:B------:R-:W-:-:S03]  /*130d0*/  IADD3 R118, P2, PT, R34, R10, RZ ;  /* 0x0000000a22767210 */ /* 0x000fc60007f5e0ff */
[----:B------:R-:W-:Y:S04]  /*130e0*/  STL [R1+0x584], R47 ;  /* 0x0005842f01007387 */ /* 0x000fe80000100800 */
[----:B------:R-:W-:Y:S01]  /*130f0*/  STL [R1+0x57c], R86 ;  /* 0x00057c5601007387 */ /* 0x000fe20000100800 */
[----:B------:R-:W-:-:S03]  /*13100*/  IMAD R31, R31, UR65, RZ ;  /* 0x000000411f1f7c24 */ /* 0x000fc6000f8e02ff */
[----:B------:R-:W-:Y:S01]  /*13110*/  STL [R1+0x570], R115 ;  /* 0x0005707301007387 */ /* 0x000fe20000100800 */
[----:B------:R-:W-:-:S03]  /*13120*/  IADD3 R84, P3, PT, R32, R10, RZ ;  /* 0x0000000a20547210 */ /* 0x000fc60007f7e0ff */
[----:B------:R-:W2:Y:S01]  /*13130*/  LDL R36, [R1+0x460] ;  /* 0x0004600001247983 */ /* 0x000ea20000100800 */
        /* <DEDUP_REMOVED lines=8> */
[----:B------:R-:W2:Y:S01]  /*131c0*/  LDL.LU R35, [R1+0x64] ;  /* 0x0000640001237983 */ /* 0x000ea20000300800 */
[----:B------:R-:W-:-:S03]  /*131d0*/  IADD3 R49, P0, PT, R31, R10, RZ ;  /* 0x0000000a1f317210 */ /* 0x000fc60007f1e0ff */
[----:B------:R-:W2:Y:S01]  /*131e0*/  LDL R34, [R1+0x444] ;  /* 0x0004440001227983 */ /* 0x000ea20000100800 */
[----:B------:R-:W-:-:S03]  /*131f0*/  IADD3 R60, P2, PT, R29, R10, RZ ;  /* 0x0000000a1d3c7210 */ /* 0x000fc60007f5e0ff */
[----:B------:R-:W-:Y:S04]  /*13200*/  STL [R1+0x594], R118 ;  /* 0x0005947601007387 */ /* 0x000fe80000100800 */
[----:B------:R-:W2:Y:S01]  /*13210*/  LDL R32, [R1+0x440] ;  /* 0x0004400001207983 */ /* 0x000ea20000100800 */
[----:B0-----:R-:W-:-:S03]  /*13220*/  IMAD R26, R26, UR18, RZ ;  /* 0x000000121a1a7c24 */ /* 0x001fc6000f8e02ff */
[----:B------:R-:W-:Y:S01]  /*13230*/  STL [R1+0x588], R66 ;  /* 0x0005884201007387 */ /* 0x000fe20000100800 */
[----:B------:R-:W-:-:S03]  /*13240*/  IADD3 R120, P3, PT, R28, R10, RZ ;  /* 0x0000000a1c787210 */ /* 0x000fc60007f7e0ff */
[----:B------:R-:W-:Y:S01]  /*13250*/  STL [R1+0x59c], R84 ;  /* 0x00059c5401007387 */ /* 0x000fe20000100800 */
[----:B-1----:R-:W-:Y:S01]  /*13260*/  IMAD R25, R25, UR19, RZ ;  /* 0x0000001319197c24 */ /* 0x002fe2000f8e02ff */
[-C--:B------:R-:W-:Y:S02]  /*13270*/  LEA.HI.X.SX32 R48, R31, R7.reuse, 0x1, P0 ;  /* 0x000000071f307211 */ /* 0x080fe400000f0eff */
[----:B------:R-:W-:Y:S01]  /*13280*/  STL [R1+0x590], R117 ;  /* 0x0005907501007387 */ /* 0x000fe20000100800 */
[----:B------:R-:W-:-:S03]  /*13290*/  LEA.HI.X.SX32 R62, R29, R7, 0x1, P2 ;  /* 0x000000071d3e7211 */ /* 0x000fc600010f0eff */
[----:B------:R-:W-:Y:S01]  /*132a0*/  STL [R1+0x598], R85 ;  /* 0x0005985501007387 */ /* 0x000fe20000100800 */
[----:B------:R-:W-:-:S03]  /*132b0*/  LEA.HI.X.SX32 R119, R28, R7, 0x1, P3 ;  /* 0x000000071c777211 */ /* 0x000fc600018f0eff */
[----:B------:R-:W-:Y:S01]  /*132c0*/  STL [R1+0x5a4], R49 ;  /* 0x0005a43101007387 */ /* 0x000fe20000100800 */
[----:B------:R-:W-:-:S03]  /*132d0*/  IADD3 R82, P0, PT, R26, R10, RZ ;  /* 0x0000000a1a527210 */ /* 0x000fc60007f1e0ff */
[----:B------:R-:W2:Y:S01]  /*132e0*/  LDL.LU R31, [R1+0x58] ;  /* 0x00005800011f7983 */ /* 0x000ea20000300800 */
[----:B------:R-:W-:-:S03]  /*132f0*/  IADD3 R53, P2, PT, R25, R10, RZ ;  /* 0x0000000a19357210 */ /* 0x000fc60007f5e0ff */
[----:B------:R-:W-:Y:S04]  /*13300*/  STL [R1+0x5ac], R60 ;  /* 0x0005ac3c01007387 */ /* 0x000fe80000100800 */
[----:B------:R-:W2:Y:S04]  /*13310*/  LDL R29, [R1+0x420] ;  /* 0x00042000011d7983 */ /* 0x000ea80000100800 */
[----:B------:R-:W3:Y:S01]  /*13320*/  LDL.LU R28, [R1+0x5c] ;  /* 0x00005c00011c7983 */ /* 0x000ee20000300800 */
[----:B------:R-:W-:-:S03]  /*13330*/  LEA.HI.X.SX32 R83, R26, R7, 0x1, P0 ;  /* 0x000000071a537211 */ /* 0x000fc600000f0eff */
[----:B------:R-:W-:Y:S04]  /*13340*/  STL [R1+0x5a0], R48 ;  /* 0x0005a03001007387 */ /* 0x000fe80000100800 */
[----:B------:R-:W-:Y:S04]  /*13350*/  STL [R1+0x5b4], R120 ;  /* 0x0005b47801007387 */ /* 0x000fe80000100800 */
[----:B------:R-:W-:Y:S01]  /*13360*/  STL [R1+0x5a8], R62 ;  /* 0x0005a83e01007387 */ /* 0x000fe20000100800 */
[----:B------:R-:W-:-:S03]  /*13370*/  LEA.HI.X.SX32 R51, R25, R7, 0x1, P2 ;  /* 0x0000000719337211 */ /* 0x000fc600010f0eff */
[----:B------:R-:W-:Y:S04]  /*13380*/  STL [R1+0x5b0], R119 ;  /* 0x0005b07701007387 */ /* 0x000fe80000100800 */
[----:B------:R-:W3:Y:S04]  /*13390*/  LDL R26, [R1+0x404] ;  /* 0x00040400011a7983 */ /* 0x000ee80000100800 */
[----:B------:R-:W-:Y:S04]  /*133a0*/  STL [R1+0x5c4], R53 ;  /* 0x0005c43501007387 */ /* 0x000fe80000100800 */
[----:B------:R-:W-:Y:S04]  /*133b0*/  STL [R1+0x5bc], R82 ;  /* 0x0005bc5201007387 */ /* 0x000fe80000100800 */
[----:B------:R-:W3:Y:S01]  /*133c0*/  LDL R25, [R1+0x3d8] ;  /* 0x0003d80001197983 */ /* 0x000ee20000100800 */
[----:B------:R-:W-:-:S02]  /*133d0*/  IMAD R23, R23, UR68, RZ ;  /* 0x0000004417177c24 */ /* 0x000fc4000f8e02ff */
[----:B------:R-:W-:Y:S02]  /*133e0*/  IMAD R22, R22, UR69, RZ ;  /* 0x0000004516167c24 */ /* 0x000fe4000f8e02ff */
[----:B------:R-:W-:Y:S01]  /*133f0*/  IMAD R19, R19, UR71, RZ ;  /* 0x0000004713137c24 */ /* 0x000fe2000f8e02ff */
[-C--:B------:R-:W-:Y:S01]  /*13400*/  IADD3 R55, P3, PT, R23, R10.reuse, RZ ;  /* 0x0000000a17377210 */ /* 0x080fe20007f7e0ff */
[----:B------:R-:W-:Y:S02]  /*13410*/  IMAD R21, R21, UR70, RZ ;  /* 0x0000004615157c24 */ /* 0x000fe4000f8e02ff */
[----:B------:R-:W-:Y:S01]  /*13420*/  IMAD R18, R18, UR72, RZ ;  /* 0x0000004812127c24 */ /* 0x000fe2000f8e02ff */
[----:B------:R-:W-:Y:S01]  /*13430*/  LEA.HI.X.SX32 R56, R23, R7, 0x1, P3 ;  /* 0x0000000717387211 */ /* 0x000fe200018f0eff */
[----:B------:R-:W-:Y:S01]  /*13440*/  IMAD R17, R17, UR73, RZ ;  /* 0x0000004911117c24 */ /* 0x000fe2000f8e02ff */
[----:B------:R-:W-:Y:S01]  /*13450*/  STL [R1+0x5cc], R55 ;  /* 0x0005cc3701007387 */ /* 0x000fe20000100800 */
[----:B------:R-:W-:-:S02]  /*13460*/  IADD3 R122, P0, PT, R22, R10, RZ ;  /* 0x0000000a167a7210 */ /* 0x000fc40007f1e0ff */
[-C--:B------:R-:W-:Y:S01]  /*13470*/  IADD3 R57, P3, PT, R19, R10.reuse, RZ ;  /* 0x0000000a13397210 */ /* 0x080fe20007f7e0ff */
[----:B------:R-:W3:Y:S01]  /*13480*/  LDL.LU R23, [R1+0x50] ;  /* 0x0000500001177983 */ /* 0x000ee20000300800 */
[-C--:B------:R-:W-:Y:S02]  /*13490*/  IADD3 R80, P2, PT, R21, R10.reuse, RZ ;  /* 0x0000000a15507210 */ /* 0x080fe40007f5e0ff */
[-C--:B------:R-:W-:Y:S01]  /*134a0*/  IADD3 R46, P4, PT, R18, R10.reuse, RZ ;  /* 0x0000000a122e7210 */ /* 0x080fe20007f9e0ff */
[----:B------:R-:W-:Y:S01]  /*134b0*/  STL [R1+0x5b8], R83 ;  /* 0x0005b85301007387 */ /* 0x000fe20000100800 */
[----:B------:R-:W-:-:S03]  /*134c0*/  IADD3 R124, P5, PT, R17, R10, RZ ;  /* 0x0000000a117c7210 */ /* 0x000fc60007fbe0ff */
[----:B------:R-:W-:Y:S04]  /*134d0*/  STL [R1+0x5c0], R51 ;  /* 0x0005c03301007387 */ /* 0x000fe80000100800 */
[----:B------:R-:W-:Y:S01]  /*134e0*/  STL [R1+0x5c8], R56 ;  /* 0x0005c83801007387 */ /* 0x000fe20000100800 */
[----:B------:R-:W-:-:S03]  /*134f0*/  LEA.HI.X.SX32 R121, R22, R7, 0x1, P0 ;  /* 0x0000000716797211 */ /* 0x000fc600000f0eff */
[----:B------:R-:W-:Y:S04]  /*13500*/  STL [R1+0x5d0], R122 ;  /* 0x0005d07a01007387 */ /* 0x000fe80000100800 */
[----:B------:R-:W-:Y:S01]  /*13510*/  STL [R1+0x5d8], R57 ;  /* 0x0005d83901007387 */ /* 0x000fe20000100800 */
[----:B------:R-:W-:-:S03]  /*13520*/  LEA.HI.X.SX32 R81, R21, R7, 0x1, P2 ;  /* 0x0000000715517211 */ /* 0x000fc600010f0eff */
[----:B------:R-:W-:Y:S04]  /*13530*/  STL [R1+0x5d4], R80 ;  /* 0x0005d45001007387 */ /* 0x000fe80000100800 */
[----:B------:R-:W-:Y:S04]  /*13540*/  STL [R1+0x5dc], R46 ;  /* 0x0005dc2e01007387 */ /* 0x000fe80000100800 */
[----:B------:R-:W3:Y:S04]  /*13550*/  LDL.LU R22, [R1+0x54] ;  /* 0x0000540001167983 */ /* 0x000ee80000300800 */
[----:B------:R-:W-:Y:S04]  /*13560*/  STL [R1+0x5e0], R124 ;  /* 0x0005e07c01007387 */ /* 0x000fe80000100800 */
[----:B------:R-:W3:Y:S01]  /*13570*/  LDL.LU R21, [R1+0x4c] ;  /* 0x00004c0001157983 */ /* 0x000ee20000300800 */
[----:B----4-:R-:W-:-:S02]  /*13580*/  VIADD R79, R58, 0x7f ;  /* 0x0000007f3a4f7836 */ /* 0x010fc40000000000 */
[----:B------:R-:W-:-:S03]  /*13590*/  IMAD R15, R15, UR74, RZ ;  /* 0x0000004a0f0f7c24 */ /* 0x000fc6000f8e02ff */
[----:B------:R-:W-:-:S04]  /*135a0*/  ISETP.GT.AND P0, PT, R79, 0x7f, PT ;  /* 0x0000007f4f00780c */ /* 0x000fc80003f04270 */
[----:B------:R-:W-:Y:S02]  /*135b0*/  ISETP.LT.AND P0, PT, R5, R58, P0 ;  /* 0x0000003a0500720c */ /* 0x000fe40000701270 */
[----:B------:R-:W-:Y:S02]  /*135c0*/  IADD3 R11, P6, PT, R15, R10, RZ ;  /* 0x0000000a0f0b7210 */ /* 0x000fe40007fde0ff */
[-C--:B------:R-:W-:Y:S02]  /*135d0*/  LEA.HI.X.SX32 R54, R19, R7.reuse, 0x1, P3 ;  /* 0x0000000713367211 */ /* 0x080fe400018f0eff */
[-C--:B------:R-:W-:Y:S01]  /*135e0*/  LEA.HI.X.SX32 R52, R18, R7.reuse, 0x1, P4 ;  /* 0x0000000712347211 */ /* 0x080fe200020f0eff */
[----:B------:R0:W-:Y:S01]  /*135f0*/  STL [R1+0x400], R11 ;  /* 0x0004000b01007387 */ /* 0x0001e20000100800 */
[-C--:B------:R-:W-:Y:S02]  /*13600*/  LEA.HI.X.SX32 R123, R17, R7.reuse, 0x1, P5 ;  /* 0x00000007117b7211 */ /* 0x080fe400028f0eff */
[----:B------:R-:W-:Y:S01]  /*13610*/  LEA.HI.X.SX32 R10, R15, R7, 0x1, P6 ;  /* 0x000000070f0a7211 */ /* 0x000fe200030f0eff */
[----:B------:R-:W-:Y:S04]  /*13620*/  STL [R1+0x3dc], R121 ;  /* 0x0003dc7901007387 */ /* 0x000fe80000100800 */
[----:B------:R-:W-:Y:S01]  /*13630*/  STL [R1+0x3f4], R54 ;  /* 0x0003f43601007387 */ /* 0x000fe20000100800 */
[----:B0-----:R-:W-:-:S03]  /*13640*/  @P0 LOP3.LUT R11, R11, R10, RZ, 0x3c, !PT ;  /* 0x0000000a0b0b0212 */ /* 0x001fc600078e3cff */
[----:B------:R-:W-:Y:S04]  /*13650*/  STL [R1+0x3f0], R81 ;  /* 0x0003f05101007387 */ /* 0x000fe80000100800 */
[----:B------:R-:W-:Y:S04]  /*13660*/  STL [R1+0x3f8], R52 ;  /* 0x0003f83401007387 */ /* 0x000fe80000100800 */
[----:B------:R-:W-:Y:S04]  /*13670*/  STL [R1+0x3fc], R123 ;  /* 0x0003fc7b01007387 */ /* 0x000fe80000100800 */
[----:B------:R0:W-:Y:S04]  /*13680*/  STL [R1+0x3e0], R10 ;  /* 0x0003e00a01007387 */ /* 0x0001e80000100800 */
[----:B------:R-:W4:Y:S01]  /*13690*/  LDL R39, [R1+0x480] ;  /* 0x0004800001277983 */ /* 0x000f220000100800 */
[----:B------:R-:W-:-:S02]  /*136a0*/  PRMT R18, RZ, 0x7610, R18 ;  /* 0x00007610ff127816 */ /* 0x000fc40000000012 */
[----:B------:R-:W-:Y:S01]  /*136b0*/  PRMT R12, RZ, 0x7610, R12 ;  /* 0x00007610ff0c7816 */ /* 0x000fe2000000000c */
[----:B------:R-:W4:Y:S01]  /*136c0*/  LDL.LU R41, [R1+0x48] ;  /* 0x0000480001297983 */ /* 0x000f220000300800 */
[----:B0-----:R-:W-:-:S03]  /*136d0*/  @P0 LOP3.LUT R10, R11, R10, RZ, 0x3c, !PT ;  /* 0x0000000a0b0a0212 */ /* 0x001fc600078e3cff */
[----:B------:R-:W4:Y:S01]  /*136e0*/  LDL.LU R58, [R1+0x44] ;  /* 0x00004400013a7983 */ /* 0x000f220000300800 */
[----:B------:R-:W-:-:S05]  /*136f0*/  @P0 LOP3.LUT R11, R11, R10, RZ, 0x3c, !PT ;  /* 0x0000000a0b0b0212 */ /* 0x000fca00078e3cff */
[----:B------:R3:W4:Y:S01]  /*13700*/  @P0 LDG.E.U8 R18, desc[UR14][R10.64] ;  /* 0x0000000e0a120981 */ /* 0x000722000c1e1100 */
[----:B--2---:R-:W-:Y:S02]  /*13710*/  @P0 IMAD.MOV.U32 R15, RZ, RZ, R29 ;  /* 0x000000ffff0f0224 */ /* 0x004fe400078e001d */
[----:B---3--:R-:W-:Y:S02]  /*13720*/  @P0 IMAD.MOV.U32 R10, RZ, RZ, R26 ;  /* 0x000000ffff0a0224 */ /* 0x008fe400078e001a */
[----:B------:R-:W-:-:S05]  /*13730*/  @P0 IMAD.MOV.U32 R11, RZ, RZ, R25 ;  /* 0x000000ffff0b0224 */ /* 0x000fca00078e0019 */
[----:B------:R0:W2:Y:S02]  /*13740*/  @P0 LDG.E.U8 R12, desc[UR14][R10.64] ;  /* 0x0000000e0a0c0981 */ /* 0x0000a4000c1e1100 */
[----:B0-----:R-:W-:Y:S02]  /*13750*/  PRMT R11, RZ, 0x7610, R11 ;  /* 0x00007610ff0b7816 */ /* 0x001fe4000000000b */
[----:B------:R-:W-:-:S04]  /*13760*/  PRMT R10, RZ, 0x7610, R10 ;  /* 0x00007610ff0a7816 */ /* 0x000fc8000000000a */
[----:B------:R0:W3:Y:S02]  /*13770*/  @P0 LDG.E.U8 R11, desc[UR14][R14.64] ;  /* 0x0000000e0e0b0981 */ /* 0x0000e4000c1e1100 */
[----:B0-----:R-:W-:Y:S02]  /*13780*/  @P0 IMAD.MOV.U32 R14, RZ, RZ, R34 ;  /* 0x000000ffff0e0224 */ /* 0x001fe400078e0022 */
[----:B------:R-:W-:-:S05]  /*13790*/  @P0 IMAD.MOV.U32 R15, RZ, RZ, R32 ;  /* 0x000000ffff0f0224 */ /* 0x000fca00078e0020 */
[----:B------:R0:W2:Y:S01]  /*137a0*/  @P0 LDG.E.U8 R10, desc[UR14][R14.64] ;  /* 0x0000000e0e0a0981 */ /* 0x0000a2000c1e1100 */
[----:B------:R-:W1:Y:S02]  /*137b0*/  S2R R44, SR_TID.X ;  /* 0x00000000002c7919 */ /* 0x000e640000002100 */
[----:B-1----:R-:W-:-:S05]  /*137c0*/  LOP3.LUT R44, R44, 0x80, RZ, 0xc0, !PT ;  /* 0x000000802c2c7812 */ /* 0x002fca00078ec0ff */
[----:B------:R-:W-:-:S05]  /*137d0*/  IMAD R44, R44, 0x80, R5 ;  /* 0x000000802c2c7824 */ /* 0x000fca00078e0205 */
[----:B------:R-:W-:-:S05]  /*137e0*/  LOP3.LUT R44, R44, 0x70, RZ, 0x3c, !PT ;  /* 0x000000702c2c7812 */ /* 0x000fca00078e3cff */
[----:B------:R-:W-:Y:S04]  /*137f0*/  STS.U8 [R44+UR4+0xaf80], R21 ;  /* 0x00af80152c007988 */ /* 0x000fe80008000004 */
[----:B------:R-:W-:Y:S04]  /*13800*/  STS.U8 [R44+UR4+0x3380], R22 ;  /* 0x003380162c007988 */ /* 0x000fe80008000004 */
[----:B------:R-:W-:Y:S04]  /*13810*/  STS.U8 [R44+UR4+0xb380], R23 ;  /* 0x00b380172c007988 */ /* 0x000fe80008000004 */
[----:B------:R-:W-:Y:S04]  /*13820*/  STS.U8 [R44+UR4+0x3780], R28 ;  /* 0x0037801c2c007988 */ /* 0x000fe80008000004 */
[----:B------:R-:W-:Y:S04]  /*13830*/  STS.U8 [R44+UR4+0xb780], R31 ;  /* 0x00b7801f2c007988 */ /* 0x000fe80008000004 */
[----:B------:R-:W-:Y:S04]  /*13840*/  STS.U8 [R44+UR4+0x3b80], R35 ;  /* 0x003b80232c007988 */ /* 0x000fe80008000004 */
[----:B------:R1:W-:Y:S02]  /*13850*/  STS.U8 [R44+UR4+0xbb80], R59 ;  /* 0x00bb803b2c007988 */ /* 0x0003e40008000004 */
[----:B-1----:R-:W1:Y:S01]  /*13860*/  S2R R59, SR_TID.X ;  /* 0x00000000003b7919 */ /* 0x002e620000002100 */
[----:B------:R-:W-:Y:S01]  /*13870*/  PRMT R13, RZ, 0x7610, R13 ;  /* 0x00007610ff0d7816 */ /* 0x000fe2000000000d */
[----:B0-----:R-:W-:-:S02]  /*13880*/  @P0 IMAD.MOV.U32 R14, RZ, RZ, R38 ;  /* 0x000000ffff0e0224 */ /* 0x001fc400078e0026 */
[----:B------:R-:W-:Y:S02]  /*13890*/  @P0 IMAD.MOV.U32 R15, RZ, RZ, R36 ;  /* 0x000000ffff0f0224 */ /* 0x000fe400078e0024 */
[----:B----4-:R-:W-:-:S03]  /*138a0*/  @P0 IMAD.MOV.U32 R17, RZ, RZ, R39 ;  /* 0x000000ffff110224 */ /* 0x010fc600078e0027 */
[----:B------:R0:W4:Y:S01]  /*138b0*/  @P0 LDG.E.U8 R13, desc[UR14][R14.64] ;  /* 0x0000000e0e0d0981 */ /* 0x000122000c1e1100 */
[----:B------:R-:W-:-:S03]  /*138c0*/  @P0 IMAD.MOV.U32 R21, RZ, RZ, R106 ;  /* 0x000000ffff150224 */ /* 0x000fc600078e006a */
[----:B------:R-:W-:Y:S01]  /*138d0*/  STS.U8 [R44+UR4+0x3f80], R41 ;  /* 0x003f80292c007988 */ /* 0x000fe20008000004 */
[----:B0-----:R-:W-:-:S03]  /*138e0*/  PRMT R14, RZ, 0x7610, R14 ;  /* 0x00007610ff0e7816 */ /* 0x001fc6000000000e */
[----:B------:R-:W4:Y:S04]  /*138f0*/  LDL.LU R106, [R1+0xccc] ;  /* 0x000ccc00016a7983 */ /* 0x000f280000300800 */
[----:B------:R0:W4:Y:S01]  /*13900*/  @P0 LDG.E.U8 R14, desc[UR14][R16.64] ;  /* 0x0000000e100e0981 */ /* 0x000122000c1e1100 */
[----:B-1----:R-:W-:Y:S02]  /*13910*/  SHF.R.S32.HI R7, RZ, 0x7, R59 ;  /* 0x00000007ff077819 */ /* 0x002fe4000001143b */
[----:B0-----:R-:W-:Y:S02]  /*13920*/  PRMT R17, RZ, 0x7610, R17 ;  /* 0x00007610ff117816 */ /* 0x001fe40000000011 */
[----:B------:R-:W-:Y:S02]  /*13930*/  SGXT R7, R7, 0x1 ;  /* 0x000000010707781a */ /* 0x000fe40000000200 */
[----:B------:R-:W-:-:S02]  /*13940*/  PRMT R16, RZ, 0x7610, R16 ;  /* 0x00007610ff107816 */ /* 0x000fc40000000010 */
[----:B------:R0:W4:Y:S01]  /*13950*/  @P0 LDG.E.U8 R17, desc[UR14][R20.64] ;  /* 0x0000000e14110981 */ /* 0x000122000c1e1100 */
[----:B------:R-:W-:-:S04]  /*13960*/  LOP3.LUT R7, R7, 0x90, RZ, 0xc0, !PT ;  /* 0x0000009007077812 */ /* 0x000fc800078ec0ff */
[----:B------:R-:W-:Y:S01]  /*13970*/  LOP3.LUT R7, R7, 0x7f, R59, 0x78, !PT ;  /* 0x0000007f07077812 */ /* 0x000fe200078e783b */
[----:B0-----:R-:W-:Y:S02]  /*13980*/  @P0 IMAD.MOV.U32 R20, RZ, RZ, R102 ;  /* 0x000000ffff140224 */ /* 0x001fe400078e0066 */
[----:B------:R-:W-:Y:S01]  /*13990*/  @P0 IMAD.MOV.U32 R21, RZ, RZ, R105 ;  /* 0x000000ffff150224 */ /* 0x000fe200078e0069 */
[----:B------:R-:W-:Y:S04]  /*139a0*/  STS.U8 [R44+UR4+0xbf80], R58 ;  /* 0x00bf803a2c007988 */ /* 0x000fe80008000004 */
[----:B------:R0:W4:Y:S04]  /*139b0*/  @P0 LDG.E.U8 R16, desc[UR14][R20.64] ;  /* 0x0000000e14100981 */ /* 0x000128000c1e1100 */
[----:B------:R-:W4:Y:S04]  /*139c0*/  LDL.LU R105, [R1+0xcc8] ;  /* 0x000cc80001697983 */ /* 0x000f280000300800 */
[----:B------:R-:W4:Y:S01]  /*139d0*/  LDL.LU R102, [R1+0xcc4] ;  /* 0x000cc40001667983 */ /* 0x000f220000300800 */
[----:B0-----:R-:W-:-:S02]  /*139e0*/  @P0 IMAD.MOV.U32 R20, RZ, RZ, R0 ;  /* 0x000000ffff140224 */ /* 0x001fc400078e0000 */
[----:B------:R-:W-:Y:S02]  /*139f0*/  @P0 IMAD.MOV.U32 R21, RZ, RZ, R68 ;  /* 0x000000ffff150224 */ /* 0x000fe400078e0044 */
[----:B------:R-:W4:Y:S04]  /*13a00*/  LDL.LU R68, [R1+0xcc0] ;  /* 0x000cc00001447983 */ /* 0x000f280000300800 */
[----:B------:R-:W4:Y:S04]  /*13a10*/  LDL.LU R0, [R1+0xcbc] ;  /* 0x000cbc0001007983 */ /* 0x000f280000300800 */
[----:B---3--:R0:W-:Y:S02]  /*13a20*/  STS.U8 [R7+UR4+0x20400], R11 ;  /* 0x0204000b07007988 */ /* 0x0081e40008000004 */
[----:B0-----:R-:W-:-:S06]  /*13a30*/  PRMT R11, RZ, 0x7610, R11 ;  /* 0x00007610ff0b7816 */ /* 0x001fcc000000000b */
[----:B------:R0:W3:Y:S04]  /*13a40*/  @P0 LDG.E.U8 R11, desc[UR14][R20.64] ;  /* 0x0000000e140b0981 */ /* 0x0000e8000c1e1100 */
[----:B--2---:R1:W-:Y:S01]  /*13a50*/  STS.U8 [R7+UR4+0x20800], R10 ;  /* 0x0208000a07007988 */ /* 0x0043e20008000004 */
[----:B0-----:R-:W-:Y:S02]  /*13a60*/  @P0 IMAD.MOV.U32 R20, RZ, RZ, R125 ;  /* 0x000000ffff140224 */ /* 0x001fe400078e007d */
[----:B------:R-:W-:Y:S01]  /*13a70*/  @P0 IMAD.MOV.U32 R21, RZ, RZ, R72 ;  /* 0x000000ffff150224 */ /* 0x000fe200078e0048 */
[----:B-1----:R-:W-:Y:S01]  /*13a80*/  PRMT R10, RZ, 0x7610, R10 ;  /* 0x00007610ff0a7816 */ /* 0x002fe2000000000a */
[----:B------:R-:W2:Y:S04]  /*13a90*/  LDL.LU R72, [R1+0xcb8] ;  /* 0x000cb80001487983 */ /* 0x000ea80000300800 */
[----:B------:R-:W2:Y:S04]  /*13aa0*/  LDL.LU R125, [R1+0xcb4] ;  /* 0x000cb400017d7983 */ /* 0x000ea80000300800 */
[----:B------:R0:W2:Y:S04]  /*13ab0*/  @P0 LDG.E.U8 R10, desc[UR14][R20.64] ;  /* 0x0000000e140a0981 */ /* 0x0000a8000c1e1100 */
[----:B------:R-:W2:Y:S04]  /*13ac0*/  LDL R58, [R1+0x408] ;  /* 0x00040800013a7983 */ /* 0x000ea80000100800 */
[----:B------:R-:W2:Y:S01]  /*13ad0*/  LDL R59, [R1+0x40c] ;  /* 0x00040c00013b7983 */ /* 0x000ea20000100800 */
[----:B0-----:R-:W-:-:S03]  /*13ae0*/  @P0 IMAD.MOV.U32 R20, RZ, RZ, R63 ;  /* 0x000000ffff140224 */ /* 0x001fc600078e003f */
[----:B------:R0:W-:Y:S01]  /*13af0*/  STS.U8 [R7+UR4+0x20000], R12 ;  /* 0x0200000c07007988 */ /* 0x0001e20008000004 */
[----:B------:R-:W-:Y:S01]  /*13b00*/  @P0 IMAD.MOV.U32 R21, RZ, RZ, R61 ;  /* 0x000000ffff150224 */ /* 0x000fe200078e003d */
[----:B------:R-:W-:Y:S02]  /*13b10*/  PRMT R15, RZ, 0x7610, R15 ;  /* 0x00007610ff0f7816 */ /* 0x000fe4000000000f */
[----:B------:R-:W2:Y:S04]  /*13b20*/  LDL R61, [R1+0x428] ;  /* 0x00042800013d7983 */ /* 0x000ea80000100800 */
[----:B------:R-:W2:Y:S01]  /*13b30*/  LDL R63, [R1+0x42c] ;  /* 0x00042c00013f7983 */ /* 0x000ea20000100800 */
[----:B0-----:R-:W-:-:S06]  /*13b40*/  PRMT R12, RZ, 0x7610, R12 ;  /* 0x00007610ff0c7816 */ /* 0x001fcc000000000c */
[----:B------:R0:W2:Y:S02]  /*13b50*/  @P0 LDG.E.U8 R12, desc[UR14][R20.64] ;  /* 0x0000000e140c0981 */ /* 0x0000a4000c1e1100 */
[----:B0-----:R-:W-:Y:S02]  /*13b60*/  @P0 IMAD.MOV.U32 R20, RZ, RZ, R65 ;  /* 0x000000ffff140224 */ /* 0x001fe400078e0041 */
[----:B------:R-:W-:Y:S02]  /*13b70*/  @P0 IMAD.MOV.U32 R21, RZ, RZ, R107 ;  /* 0x000000ffff150224 */ /* 0x000fe400078e006b */
[----:B------:R-:W2:Y:S04]  /*13b80*/  LDL.LU R107, [R1+0xcb0] ;  /* 0x000cb000016b7983 */ /* 0x000ea80000300800 */
[----:B------:R0:W2:Y:S04]  /*13b90*/  @P0 LDG.E.U8 R15, desc[UR14][R20.64] ;  /* 0x0000000e140f0981 */ /* 0x0000a8000c1e1100 */
[----:B------:R-:W2:Y:S01]  /*13ba0*/  LDL R65, [R1+0x44c] ;  /* 0x00044c0001417983 */ /* 0x000ea20000100800 */
[----:B0-----:R-:W-:-:S02]  /*13bb0*/  @P0 IMAD.MOV.U32 R20, RZ, RZ, R104 ;  /* 0x000000ffff140224 */ /* 0x001fc400078e0068 */
[----:B------:R-:W-:Y:S01]  /*13bc0*/  @P0 IMAD.MOV.U32 R21, RZ, RZ, R42 ;  /* 0x000000ffff150224 */ /* 0x000fe200078e002a */
[----:B------:R-:W-:Y:S01]  /*13bd0*/  LOP3.LUT R19, R7, 0x20, RZ, 0x3c, !PT ;  /* 0x0000002007137812 */ /* 0x000fe200078e3cff */
[----:B------:R-:W2:Y:S04]  /*13be0*/  LDL.LU R104, [R1+0xcac] ;  /* 0x000cac0001687983 */ /* 0x000ea80000300800 */
[----:B----4-:R0:W-:Y:S02]  /*13bf0*/  STS.U8 [R7+UR4+0x20c00], R13 ;  /* 0x020c000d07007988 */ /* 0x0101e40008000004 */
[----:B0-----:R-:W-:Y:S02]  /*13c00*/  PRMT R13, RZ, 0x7610, R13 ;  /* 0x00007610ff0d7816 */ /* 0x001fe4000000000d */
[----:B------:R0:W-:Y:S02]  /*13c10*/  STS.U8 [R7+UR4+0x21000], R14 ;  /* 0x0210000e07007988 */ /* 0x0001e40008000004 */
[----:B0-----:R-:W-:-:S02]  /*13c20*/  PRMT R14, RZ, 0x7610, R14 ;  /* 0x00007610ff0e7816 */ /* 0x001fc4000000000e */
[----:B------:R0:W-:Y:S04]  /*13c30*/  STS.U8 [R7+UR4+0x21400], R17 ;  /* 0x0214001107007988 */ /* 0x0001e80008000004 */
[----:B------:R1:W4:Y:S01]  /*13c40*/  @P0 LDG.E.U8 R14, desc[UR14][R20.64] ;  /* 0x0000000e140e0981 */ /* 0x000322000c1e1100 */
[----:B0-----:R-:W-:-:S03]  /*13c50*/  @P0 IMAD.MOV.U32 R17, RZ, RZ, R45 ;  /* 0x000000ffff110224 */ /* 0x001fc600078e002d */
[----:B------:R0:W-:Y:S01]  /*13c60*/  STS.U8 [R7+UR4+0x21800], R16 ;  /* 0x0218001007007988 */ /* 0x0001e20008000004 */
[----:B-1----:R-:W-:Y:S02]  /*13c70*/  @P0 IMAD.MOV.U32 R20, RZ, RZ, R49 ;  /* 0x000000ffff140224 */ /* 0x002fe400078e0031 */
[----:B------:R-:W-:Y:S02]  /*13c80*/  @P0 IMAD.MOV.U32 R21, RZ, RZ, R48 ;  /* 0x000000ffff150224 */ /* 0x000fe400078e0030 */
[----:B0-----:R-:W-:-:S05]  /*13c90*/  @P0 IMAD.MOV.U32 R16, RZ, RZ, R47 ;  /* 0x000000ffff100224 */ /* 0x001fca00078e002f */
[----:B------:R0:W4:Y:S02]  /*13ca0*/  @P0 LDG.E.U8 R13, desc[UR14][R16.64] ;  /* 0x0000000e100d0981 */ /* 0x000124000c1e1100 */
[----:B0-----:R-:W-:-:S06]  /*13cb0*/  PRMT R16, RZ, 0x7610, R16 ;  /* 0x00007610ff107816 */ /* 0x001fcc0000000010 */
[----:B------:R0:W4:Y:S02]  /*13cc0*/  @P0 LDG.E.U8 R16, desc[UR14][R20.64] ;  /* 0x0000000e14100981 */ /* 0x000124000c1e1100 */
[----:B0-----:R-:W-:Y:S02]  /*13cd0*/  @P0 IMAD.MOV.U32 R20, RZ, RZ, R53 ;  /* 0x000000ffff140224 */ /* 0x001fe400078e0035 */
[----:B------:R-:W-:Y:S01]  /*13ce0*/  @P0 IMAD.MOV.U32 R21, RZ, RZ, R51 ;  /* 0x000000ffff150224 */ /* 0x000fe200078e0033 */
[----:B------:R-:W-:Y:S01]  /*13cf0*/  PRMT R17, RZ, 0x7610, R17 ;  /* 0x00007610ff117816 */ /* 0x000fe20000000011 */
[----:B---3--:R0:W-:Y:S02]  /*13d00*/  STS.U8 [R7+UR4+0x21c00], R11 ;  /* 0x021c000b07007988 */ /* 0x0081e40008000004 */
[----:B0-----:R-:W-:-:S06]  /*13d10*/  PRMT R11, RZ, 0x7610, R11 ;  /* 0x00007610ff0b7816 */ /* 0x001fcc000000000b */
[----:B------:R0:W3:Y:S04]  /*13d20*/  @P0 LDG.E.U8 R11, desc[UR14][R20.64] ;  /* 0x0000000e140b0981 */ /* 0x0000e8000c1e1100 */
[----:B--2---:R1:W-:Y:S01]  /*13d30*/  STS.U8 [R7+UR4+0x22000], R10 ;  /* 0x0220000a07007988 */ /* 0x0043e20008000004 */
[----:B0-----:R-:W-:Y:S02]  /*13d40*/  @P0 IMAD.MOV.U32 R20, RZ, RZ, R57 ;  /* 0x000000ffff140224 */ /* 0x001fe400078e0039 */
[----:B------:R-:W-:Y:S01]  /*13d50*/  @P0 IMAD.MOV.U32 R21, RZ, RZ, R54 ;  /* 0x000000ffff150224 */ /* 0x000fe200078e0036 */
[----:B-1----:R-:W-:-:S06]  /*13d60*/  PRMT R10, RZ, 0x7610, R10 ;  /* 0x00007610ff0a7816 */ /* 0x002fcc000000000a */
[----:B------:R0:W2:Y:S02]  /*13d70*/  @P0 LDG.E.U8 R10, desc[UR14][R20.64] ;  /* 0x0000000e140a0981 */ /* 0x0000a4000c1e1100 */
[----:B0-----:R-:W-:Y:S02]  /*13d80*/  @P0 IMAD.MOV.U32 R20, RZ, RZ, R59 ;  /* 0x000000ffff140224 */ /* 0x001fe400078e003b */
[----:B------:R-:W-:-:S05]  /*13d90*/  @P0 IMAD.MOV.U32 R21, RZ, RZ, R58 ;  /* 0x000000ffff150224 */ /* 0x000fca00078e003a */
[----:B------:R0:W2:Y:S02]  /*13da0*/  @P0 LDG.E.U8 R17, desc[UR14][R20.64] ;  /* 0x0000000e14110981 */ /* 0x0000a4000c1e1100 */
[----:B0-----:R-:W-:Y:S02]  /*13db0*/  @P0 IMAD.MOV.U32 R20, RZ, RZ, R63 ;  /* 0x000000ffff140224 */ /* 0x001fe400078e003f */
[----:B------:R0:W-:Y:S01]  /*13dc0*/  STS.U8 [R7+UR4+0x22800], R15 ;  /* 0x0228000f07007988 */ /* 0x0001e20008000004 */
[----:B------:R-:W-:Y:S01]  /*13dd0*/  @P0 IMAD.MOV.U32 R21, RZ, RZ, R61 ;  /* 0x000000ffff150224 */ /* 0x000fe200078e003d */
[----:B0-----:R-:W-:-:S06]  /*13de0*/  PRMT R15, RZ, 0x7610, R15 ;  /* 0x00007610ff0f7816 */ /* 0x001fcc000000000f */
[----:B------:R0:W2:Y:S02]  /*13df0*/  @P0 LDG.E.U8 R15, desc[UR14][R20.64] ;  /* 0x0000000e140f0981 */ /* 0x0000a4000c1e1100 */
[----:B0-----:R-:W-:Y:S02]  /*13e00*/  @P0 IMAD.MOV.U32 R20, RZ, RZ, R65 ;  /* 0x000000ffff140224 */ /* 0x001fe400078e0041 */
[----:B------:R-:W-:Y:S01]  /*13e10*/  @P0 IMAD.MOV.U32 R21, RZ, RZ, R0 ;  /* 0x000000ffff150224 */ /* 0x000fe200078e0000 */
[----:B------:R0:W-:Y:S04]  /*13e20*/  STS.U8 [R7+UR4+0x22400], R12 ;  /* 0x0224000c07007988 */ /* 0x0001e80008000004 */
[----:B------:R-:W2:Y:S01]  /*13e30*/  LDL.LU R0, [R1+0xca8] ;  /* 0x000ca80001007983 */ /* 0x000ea20000300800 */
[----:B0-----:R-:W-:-:S03]  /*13e40*/  PRMT R12, RZ, 0x7610, R12 ;  /* 0x00007610ff0c7816 */ /* 0x001fc6000000000c */
[----:B----4-:R0:W-:Y:S02]  /*13e50*/  STS.U8 [R7+UR4+0x22c00], R14 ;  /* 0x022c000e07007988 */ /* 0x0101e40008000004 */
[----:B0-----:R-:W-:Y:S02]  /*13e60*/  PRMT R14, RZ, 0x7610, R14 ;  /* 0x00007610ff0e7816 */ /* 0x001fe4000000000e */
[----:B------:R0:W-:Y:S02]  /*13e70*/  STS.U8 [R7+UR4+0x23000], R13 ;  /* 0x0230000d07007988 */ /* 0x0001e40008000004 */
[----:B0-----:R-:W-:-:S06]  /*13e80*/  PRMT R13, RZ, 0x7610, R13 ;  /* 0x00007610ff0d7816 */ /* 0x001fcc000000000d */
[----:B------:R0:W4:Y:S02]  /*13e90*/  @P0 LDG.E.U8 R13, desc[UR14][R20.64] ;  /* 0x0000000e140d0981 */ /* 0x000124000c1e1100 */
[----:B0-----:R-:W-:Y:S02]  /*13ea0*/  @P0 IMAD.MOV.U32 R20, RZ, RZ, R125 ;  /* 0x000000ffff140224 */ /* 0x001fe400078e007d */
[----:B------:R-:W-:Y:S01]  /*13eb0*/  @P0 IMAD.MOV.U32 R21, RZ, RZ, R74 ;  /* 0x000000ffff150224 */ /* 0x000fe200078e004a */
[----:B------:R0:W-:Y:S04]  /*13ec0*/  STS.U8 [R7+UR4+0x23400], R16 ;  /* 0x0234001007007988 */ /* 0x0001e80008000004 */
[----:B------:R1:W4:Y:S04]  /*13ed0*/  @P0 LDG.E.U8 R14, desc[UR14][R20.64] ;  /* 0x0000000e140e0981 */ /* 0x000328000c1e1100 */
[----:B------:R-:W4:Y:S01]  /*13ee0*/  LDL.LU R74, [R1+0xca4] ;  /* 0x000ca400014a7983 */ /* 0x000f220000300800 */
[----:B0-----:R-:W-:-:S03]  /*13ef0*/  @P0 IMAD.MOV.U32 R16, RZ, RZ, R108 ;  /* 0x000000ffff100224 */ /* 0x001fc600078e006c */
[----:B------:R-:W4:Y:S01]  /*13f00*/  LDL.LU R125, [R1+0xca0] ;  /* 0x000ca000017d7983 */ /* 0x000f220000300800 */
[----:B-1----:R-:W-:Y:S02]  /*13f10*/  @P0 IMAD.MOV.U32 R20, RZ, RZ, R106 ;  /* 0x000000ffff140224 */ /* 0x002fe400078e006a */
[----:B------:R-:W-:Y:S02]  /*13f20*/  @P0 IMAD.MOV.U32 R21, RZ, RZ, R3 ;  /* 0x000000ffff150224 */ /* 0x000fe400078e0003 */
[----:B------:R-:W4:Y:S04]  /*13f30*/  LDL.LU R3, [R1+0xc9c] ;  /* 0x000c9c0001037983 */ /* 0x000f280000300800 */
[----:B------:R0:W4:Y:S04]  /*13f40*/  @P0 LDG.E.U8 R12, desc[UR14][R20.64] ;  /* 0x0000000e140c0981 */ /* 0x000128000c1e1100 */
[----:B------:R-:W4:Y:S01]  /*13f50*/  LDL.LU R106, [R1+0xc98] ;  /* 0x000c9800016a7983 */ /* 0x000f220000300800 */
[----:B0-----:R-:W-:-:S02]  /*13f60*/  @P0 IMAD.MOV.U32 R20, RZ, RZ, R9 ;  /* 0x000000ffff140224 */ /* 0x001fc400078e0009 */
[----:B------:R-:W-:Y:S01]  /*13f70*/  @P0 IMAD.MOV.U32 R21, RZ, RZ, R2 ;  /* 0x000000ffff150224 */ /* 0x000fe200078e0002 */
[----:B---3--:R0:W-:Y:S02]  /*13f80*/  STS.U8 [R7+UR4+0x23800], R11 ;  /* 0x0238000b07007988 */ /* 0x0081e40008000004 */
[----:B0-----:R-:W-:Y:S02]  /*13f90*/  PRMT R11, RZ, 0x7610, R11 ;  /* 0x00007610ff0b7816 */ /* 0x001fe4000000000b */
[----:B--2---:R-:W-:Y:S04]  /*13fa0*/  STS.U8 [R7+UR4+0x23c00], R10 ;  /* 0x023c000a07007988 */ /* 0x004fe80008000004 */
[----:B------:R0:W-:Y:S02]  /*13fb0*/  STS.U8 [R19+UR4+0x20100], R17 ;  /* 0x0201001113007988 */ /* 0x0001e40008000004 */
[----:B0-----:R-:W-:Y:S01]  /*13fc0*/  @P0 IMAD.MOV.U32 R17, RZ, RZ, R8 ;  /* 0x000000ffff110224 */ /* 0x001fe200078e0008 */
[----:B------:R-:W-:Y:S01]  /*13fd0*/  PRMT R10, RZ, 0x7610, R10 ;  /* 0x00007610ff0a7816 */ /* 0x000fe2000000000a */
[----:B------:R-:W2:Y:S04]  /*13fe0*/  LDL.LU R8, [R1+0xc94] ;  /* 0x000c940001087983 */ /* 0x000ea80000300800 */
[----:B------:R0:W3:Y:S04]  /*13ff0*/  @P0 LDG.E.U8 R11, desc[UR14][R16.64] ;  /* 0x0000000e100b0981 */ /* 0x0000e8000c1e1100 */
[----:B------:R-:W2:Y:S04]  /*14000*/  LDL.LU R108, [R1+0xc90] ;  /* 0x000c9000016c7983 */ /* 0x000ea80000300800 */
[----:B------:R-:W2:Y:S01]  /*14010*/  LDL.LU R2, [R1+0xc8c] ;  /* 0x000c8c0001027983 */ /* 0x000ea20000300800 */
[----:B0-----:R-:W-:-:S03]  /*14020*/  PRMT R16, RZ, 0x7610, R16 ;  /* 0x00007610ff107816 */ /* 0x001fc60000000010 */
[----:B------:R-:W5:Y:S04]  /*14030*/  LDL.LU R9, [R1+0xc88] ;  /* 0x000c880001097983 */ /* 0x000f680000300800 */
[----:B------:R0:W2:Y:S04]  /*14040*/  @P0 LDG.E.U8 R16, desc[UR14][R20.64] ;  /* 0x0000000e14100981 */ /* 0x0000a8000c1e1100 */
[----:B------:R1:W-:Y:S01]  /*14050*/  STS.U8 [R19+UR4+0x20500], R15 ;  /* 0x0205000f13007988 */ /* 0x0003e20008000004 */
[----:B0-----:R-:W-:Y:S02]  /*14060*/  @P0 IMAD.MOV.U32 R20, RZ, RZ, R4 ;  /* 0x000000ffff140224 */ /* 0x001fe400078e0004 */
[----:B------:R-:W-:Y:S01]  /*14070*/  @P0 IMAD.MOV.U32 R21, RZ, RZ, R6 ;  /* 0x000000ffff150224 */ /* 0x000fe200078e0006 */
[----:B-1----:R-:W-:Y:S01]  /*14080*/  PRMT R15, RZ, 0x7610, R15 ;  /* 0x00007610ff0f7816 */ /* 0x002fe2000000000f */
[----:B------:R-:W5:Y:S04]  /*14090*/  LDL.LU R6, [R1+0xc84] ;  /* 0x000c840001067983 */ /* 0x000f680000300800 */
[----:B------:R0:W2:Y:S04]  /*140a0*/  @P0 LDG.E.U8 R10, desc[UR14][R20.64] ;  /* 0x0000000e140a0981 */ /* 0x0000a8000c1e1100 */
[----:B------:R-:W5:Y:S01]  /*140b0*/  LDL.LU R4, [R1+0xc80] ;  /* 0x000c800001047983 */ /* 0x000f620000300800 */
[----:B0-----:R-:W-:-:S02]  /*140c0*/  @P0 IMAD.MOV.U32 R20, RZ, RZ, R69 ;  /* 0x000000ffff140224 */ /* 0x001fc400078e0045 */
[----:B------:R-:W-:-:S05]  /*140d0*/  @P0 IMAD.MOV.U32 R21, RZ, RZ, R67 ;  /* 0x000000ffff150224 */ /* 0x000fca00078e0043 */
[----:B------:R0:W2:Y:S02]  /*140e0*/  @P0 LDG.E.U8 R15, desc[UR14][R20.64] ;  /* 0x0000000e140f0981 */ /* 0x0000a4000c1e1100 */
[----:B0-----:R-:W-:Y:S02]  /*140f0*/  @P0 IMAD.MOV.U32 R20, RZ, RZ, R75 ;  /* 0x000000ffff140224 */ /* 0x001fe400078e004b */
[----:B------:R-:W-:Y:S01]  /*14100*/  @P0 IMAD.MOV.U32 R21, RZ, RZ, R73 ;  /* 0x000000ffff150224 */ /* 0x000fe200078e0049 */
[----:B----4-:R0:W-:Y:S02]  /*14110*/  STS.U8 [R19+UR4+0x20900], R13 ;  /* 0x0209000d13007988 */ /* 0x0101e40008000004 */
[----:B0-----:R-:W-:Y:S02]  /*14120*/  @P0 IMAD.MOV.U32 R13, RZ, RZ, R70 ;  /* 0x000000ffff0d0224 */ /* 0x001fe400078e0046 */
[----:B------:R0:W-:Y:S02]  /*14130*/  STS.U8 [R19+UR4+0x20d00], R14 ;  /* 0x020d000e13007988 */ /* 0x0001e40008000004 */
[----:B0-----:R-:W-:-:S02]  /*14140*/  PRMT R14, RZ, 0x7610, R14 ;  /* 0x00007610ff0e7816 */ /* 0x001fc4000000000e */
[----:B------:R0:W-:Y:S02]  /*14150*/  STS.U8 [R19+UR4+0x21100], R12 ;  /* 0x0211000c13007988 */ /* 0x0001e40008000004 */
[----:B0-----:R-:W-:-:S05]  /*14160*/  @P0 IMAD.MOV.U32 R12, RZ, RZ, R71 ;  /* 0x000000ffff0c0224 */ /* 0x001fca00078e0047 */
[----:B------:R0:W4:Y:S02]  /*14170*/  @P0 LDG.E.U8 R14, desc[UR14][R12.64] ;  /* 0x0000000e0c0e0981 */ /* 0x000124000c1e1100 */
[----:B0-----:R-:W-:-:S06]  /*14180*/  PRMT R13, RZ, 0x7610, R13 ;  /* 0x00007610ff0d7816 */ /* 0x001fcc000000000d */
[----:B------:R0:W4:Y:S02]  /*14190*/  @P0 LDG.E.U8 R13, desc[UR14][R20.64] ;  /* 0x0000000e140d0981 */ /* 0x000124000c1e1100 */
[----:B0-----:R-:W-:Y:S02]  /*141a0*/  @P0 IMAD.MOV.U32 R20, RZ, RZ, R77 ;  /* 0x000000ffff140224 */ /* 0x001fe400078e004d */
[----:B------:R-:W-:Y:S01]  /*141b0*/  @P0 IMAD.MOV.U32 R21, RZ, RZ, R76 ;  /* 0x000000ffff150224 */ /* 0x000fe200078e004c */
[----:B---3--:R-:W-:Y:S04]  /*141c0*/  STS.U8 [R19+UR4+0x21500], R11 ;  /* 0x0215000b13007988 */ /* 0x008fe80008000004 */
[----:B--2---:R0:W-:Y:S02]  /*141d0*/  STS.U8 [R19+UR4+0x21900], R16 ;  /* 0x0219001013007988 */ /* 0x0041e40008000004 */
[----:B0-----:R-:W-:-:S06]  /*141e0*/  PRMT R16, RZ, 0x7610, R16 ;  /* 0x00007610ff107816 */ /* 0x001fcc0000000010 */
[----:B------:R0:W2:Y:S01]  /*141f0*/  @P0 LDG.E.U8 R16, desc[UR14][R20.64] ;  /* 0x0000000e14100981 */ /* 0x0000a2000c1e1100 */
[----:B------:R-:W-:Y:S01]  /*14200*/  PRMT R12, RZ, 0x7610, R12 ;  /* 0x00007610ff0c7816 */ /* 0x000fe2000000000c */
[----:B------:R-:W-:Y:S02]  /*14210*/  @P0 IMAD.MOV.U32 R11, RZ, RZ, R66 ;  /* 0x000000ffff0b0224 */ /* 0x000fe400078e0042 */
[----:B------:R1:W-:Y:S02]  /*14220*/  STS.U8 [R19+UR4+0x21d00], R10 ;  /* 0x021d000a13007988 */ /* 0x0003e40008000004 */
[----:B-1----:R-:W-:Y:S02]  /*14230*/  @P0 IMAD.MOV.U32 R10, RZ, RZ, R64 ;  /* 0x000000ffff0a0224 */ /* 0x002fe400078e0040 */
[----:B0-----:R-:W-:-:S03]  /*14240*/  @P0 IMAD.MOV.U32 R20, RZ, RZ, R60 ;  /* 0x000000ffff140224 */ /* 0x001fc600078e003c */
[----:B------:R0:W3:Y:S01]  /*14250*/  @P0 LDG.E.U8 R12, desc[UR14][R10.64] ;  /* 0x0000000e0a0c0981 */ /* 0x0000e2000c1e1100 */
[----:B------:R-:W-:-:S03]  /*14260*/  @P0 IMAD.MOV.U32 R21, RZ, RZ, R62 ;  /* 0x000000ffff150224 */ /* 0x000fc600078e003e */
[----:B------:R1:W-:Y:S01]  /*14270*/  STS.U8 [R19+UR4+0x22100], R15 ;  /* 0x0221000f13007988 */ /* 0x0003e20008000004 */
[----:B0-----:R-:W-:Y:S02]  /*14280*/  PRMT R10, RZ, 0x7610, R10 ;  /* 0x00007610ff0a7816 */ /* 0x001fe4000000000a */
[----:B------:R-:W-:Y:S01]  /*14290*/  PRMT R11, RZ, 0x7610, R11 ;  /* 0x00007610ff0b7816 */ /* 0x000fe2000000000b */
[----:B-1----:R-:W-:-:S05]  /*142a0*/  @P0 IMAD.MOV.U32 R15, RZ, RZ, R56 ;  /* 0x000000ffff0f0224 */ /* 0x002fca00078e0038 */
[----:B------:R-:W3:Y:S01]  /*142b0*/  @P0 LDG.E.U8 R11, desc[UR14][R20.64] ;  /* 0x0000000e140b0981 */ /* 0x000ee2000c1e1100 */
[----:B------:R-:W-:-:S03]  /*142c0*/  @P0 IMAD.MOV.U32 R17, RZ, RZ, R3 ;  /* 0x000000ffff110224 */ /* 0x000fc600078e0003 */
[----:B------:R-:W5:Y:S04]  /*142d0*/  LDL.LU R3, [R1+0xc7c] ;  /* 0x000c7c0001037983 */ /* 0x000f680000300800 */
[----:B----4-:R0:W-:Y:S02]  /*142e0*/  STS.U8 [R19+UR4+0x22500], R14 ;  /* 0x0225000e13007988 */ /* 0x0101e40008000004 */
[----:B0-----:R-:W-:-:S05]  /*142f0*/  @P0 IMAD.MOV.U32 R14, RZ, RZ, R55 ;  /* 0x000000ffff0e0224 */ /* 0x001fca00078e0037 */
[----:B------:R0:W4:Y:S04]  /*14300*/  @P0 LDG.E.U8 R10, desc[UR14][R14.64] ;  /* 0x0000000e0e0a0981 */ /* 0x000128000c1e1100 */
[----:B------:R1:W-:Y:S01]  /*14310*/  STS.U8 [R19+UR4+0x22900], R13 ;  /* 0x0229000d13007988 */ /* 0x0003e20008000004 */
[----:B0-----:R-:W-:Y:S02]  /*14320*/  @P0 IMAD.MOV.U32 R14, RZ, RZ, R46 ;  /* 0x000000ffff0e0224 */ /* 0x001fe400078e002e */
[----:B------:R-:W-:Y:S01]  /*14330*/  @P0 IMAD.MOV.U32 R15, RZ, RZ, R52 ;  /* 0x000000ffff0f0224 */ /* 0x000fe200078e0034 */
[----:B-1----:R-:W-:-:S06]  /*14340*/  PRMT R13, RZ, 0x7610, R13 ;  /* 0x00007610ff0d7816 */ /* 0x002fcc000000000d */
[----:B------:R0:W4:Y:S02]  /*14350*/  @P0 LDG.E.U8 R13, desc[UR14][R14.64] ;  /* 0x0000000e0e0d0981 */ /* 0x000124000c1e1100 */
[----:B0-----:R-:W-:Y:S02]  /*14360*/  PRMT R15, RZ, 0x7610, R15 ;  /* 0x00007610ff0f7816 */ /* 0x001fe4000000000f */
[----:B------:R-:W-:Y:S01]  /*14370*/  PRMT R14, RZ, 0x7610, R14 ;  /* 0x00007610ff0e7816 */ /* 0x000fe2000000000e */
[----:B--2---:R0:W-:Y:S02]  /*14380*/  STS.U8 [R19+UR4+0x22d00], R16 ;  /* 0x022d001013007988 */ /* 0x0041e40008000004 */
[----:B0-----:R-:W-:Y:S02]  /*14390*/  @P0 IMAD.MOV.U32 R16, RZ, RZ, R2 ;  /* 0x000000ffff100224 */ /* 0x001fe400078e0002 */
[----:B------:R-:W5:Y:S04]  /*143a0*/  LDL.LU R2, [R1+0xc78] ;  /* 0x000c780001027983 */ /* 0x000f680000300800 */
[----:B------:R0:W2:Y:S02]  /*143b0*/  @P0 LDG.E.U8 R15, desc[UR14][R16.64] ;  /* 0x0000000e100f0981 */ /* 0x0000a4000c1e1100 */
[----:B0-----:R-:W-:-:S02]  /*143c0*/  @P0 IMAD.MOV.U32 R16, RZ, RZ, R8 ;  /* 0x000000ffff100224 */ /* 0x001fc400078e0008 */
[----:B------:R-:W-:Y:S01]  /*143d0*/  @P0 IMAD.MOV.U32 R17, RZ, RZ, R0 ;  /* 0x000000ffff110224 */ /* 0x000fe200078e0000 */
[----:B---3--:R0:W-:Y:S04]  /*143e0*/  STS.U8 [R19+UR4+0x23100], R12 ;  /* 0x0231000c13007988 */ /* 0x0081e80008000004 */
[----:B------:R1:W3:Y:S04]  /*143f0*/  @P0 LDG.E.U8 R14, desc[UR14][R16.64] ;  /* 0x0000000e100e0981 */ /* 0x0002e8000c1e1100 */
[----:B------:R0:W-:Y:S04]  /*14400*/  STS.U8 [R19+UR4+0x23500], R11 ;  /* 0x0235000b13007988 */ /* 0x0001e80008000004 */
[----:B------:R-:W5:Y:S01]  /*14410*/  LDL.LU R0, [R1+0xc74] ;  /* 0x000c740001007983 */ /* 0x000f620000300800 */
[----:B-1----:R-:W-:-:S02]  /*14420*/  @P0 IMAD.MOV.U32 R16, RZ, RZ, R74 ;  /* 0x000000ffff100224 */ /* 0x002fc400078e004a */
[----:B------:R-:W-:Y:S01]  /*14430*/  @P0 IMAD.MOV.U32 R17, RZ, RZ, R68 ;  /* 0x000000ffff110224 */ /* 0x000fe200078e0044 */
[----:B0-----:R-:W-:Y:S01]  /*14440*/  PRMT R12, RZ, 0x7610, R12 ;  /* 0x00007610ff0c7816 */ /* 0x001fe2000000000c */
[----:B------:R-:W5:Y:S01]  /*14450*/  LDL.LU R8, [R1+0xc70] ;  /* 0x000c700001087983 */ /* 0x000f620000300800 */
[----:B------:R-:W-:-:S03]  /*14460*/  PRMT R11, RZ, 0x7610, R11 ;  /* 0x00007610ff0b7816 */ /* 0x000fc6000000000b */
[----:B------:R-:W5:Y:S04]  /*14470*/  LDL.LU R68, [R1+0xc6c] ;  /* 0x000c6c0001447983 */ /* 0x000f680000300800 */
[----:B------:R0:W3:Y:S04]  /*14480*/  @P0 LDG.E.U8 R11, desc[UR14][R16.64] ;  /* 0x0000000e100b0981 */ /* 0x0000e8000c1e1100 */
[----:B------:R-:W5:Y:S01]  /*14490*/  LDL.LU R74, [R1+0xc68] ;  /* 0x000c6800014a7983 */ /* 0x000f620000300800 */
[----:B0-----:R-:W-:Y:S02]  /*144a0*/  @P0 IMAD.MOV.U32 R16, RZ, RZ, R72 ;  /* 0x000000ffff100224 */ /* 0x001fe400078e0048 */
[----:B------:R-:W-:Y:S01]  /*144b0*/  @P0 IMAD.MOV.U32 R17, RZ, RZ, R50 ;  /* 0x000000ffff110224 */ /* 0x000fe200078e0032 */
[----:B------:R-:W5:Y:S04]  /*144c0*/  LDL.LU R72, [R1+0xc64] ;  /* 0x000c640001487983 */ /* 0x000f680000300800 */
[----:B----4-:R0:W-:Y:S02]  /*144d0*/  STS.U8 [R19+UR4+0x23900], R10 ;  /* 0x0239000a13007988 */ /* 0x0101e40008000004 */
[----:B0-----:R-:W-:-:S06]  /*144e0*/  PRMT R10, RZ, 0x7610, R10 ;  /* 0x00007610ff0a7816 */ /* 0x001fcc000000000a */
[----:B------:R0:W4:Y:S04]  /*144f0*/  @P0 LDG.E.U8 R10, desc[UR14][R16.64] ;  /* 0x0000000e100a0981 */ /* 0x000128000c1e1100 */
[----:B------:R1:W-:Y:S01]  /*14500*/  STS.U8 [R19+UR4+0x23d00], R13 ;  /* 0x023d000d13007988 */ /* 0x0003e20008000004 */
[----:B0-----:R-:W-:Y:S02]  /*14510*/  @P0 IMAD.MOV.U32 R16, RZ, RZ, R40 ;  /* 0x000000ffff100224 */ /* 0x001fe400078e0028 */
[----:B------:R-:W-:Y:S01]  /*14520*/  @P0 IMAD.MOV.U32 R17, RZ, RZ, R43 ;  /* 0x000000ffff110224 */ /* 0x000fe200078e002b */
[----:B-1----:R-:W-:-:S04]  /*14530*/  LOP3.LUT R19, R7, 0x40, RZ, 0x3c, !PT ;  /* 0x0000004007137812 */ /* 0x002fc800078e3cff */
[----:B------:R0:W4:Y:S01]  /*14540*/  @P0 LDG.E.U8 R12, desc[UR14][R16.64] ;  /* 0x0000000e100c0981 */ /* 0x000122000c1e1100 */
[----:B------:R-:W-:Y:S01]  /*14550*/  PRMT R13, RZ, 0x7610, R13 ;  /* 0x00007610ff0d7816 */ /* 0x000fe2000000000d */
[----:B0-----:R-:W-:Y:S02]  /*14560*/  @P0 IMAD.MOV.U32 R16, RZ, RZ, R33 ;  /* 0x000000ffff100224 */ /* 0x001fe400078e0021 */
[----:B------:R-:W-:Y:S01]  /*14570*/  @P0 IMAD.MOV.U32 R17, RZ, RZ, R37 ;  /* 0x000000ffff110224 */ /* 0x000fe200078e0025 */
[----:B--2---:R-:W-:Y:S04]  /*14580*/  STS.U8 [R19+UR4+0x20200], R15 ;  /* 0x0202000f13007988 */ /* 0x004fe80008000004 */
[----:B---3--:R0:W-:Y:S02]  /*14590*/  STS.U8 [R19+UR4+0x20600], R14 ;  /* 0x0206000e13007988 */ /* 0x0081e40008000004 */
[----:B0-----:R-:W-:-:S06]  /*145a0*/  PRMT R14, RZ, 0x7610, R14 ;  /* 0x00007610ff0e7816 */ /* 0x001fcc000000000e */
[----:B------:R0:W2:Y:S02]  /*145b0*/  @P0 LDG.E.U8 R14, desc[UR14][R16.64] ;  /* 0x0000000e100e0981 */ /* 0x0000a4000c1e1100 */
[----:B0-----:R-:W-:Y:S02]  /*145c0*/  @P0 IMAD.MOV.U32 R16, RZ, RZ, R27 ;  /* 0x000000ffff100224 */ /* 0x001fe400078e001b */
[----:B------:R-:W-:-:S05]  /*145d0*/  @P0 IMAD.MOV.U32 R17, RZ, RZ, R30 ;  /* 0x000000ffff110224 */ /* 0x000fca00078e001e */
[----:B------:R0:W3:Y:S04]  /*145e0*/  @P0 LDG.E.U8 R13, desc[UR14][R16.64] ;  /* 0x0000000e100d0981 */ /* 0x0000e8000c1e1100 */
[----:B------:R1:W-:Y:S01]  /*145f0*/  STS.U8 [R19+UR4+0x20a00], R11 ;  /* 0x020a000b13007988 */ /* 0x0003e20008000004 */
[----:B0-----:R-:W-:Y:S02]  /*14600*/  @P0 IMAD.MOV.U32 R16, RZ, RZ, R78 ;  /* 0x000000ffff100224 */ /* 0x001fe400078e004e */
[----:B------:R-:W-:Y:S01]  /*14610*/  @P0 IMAD.MOV.U32 R17, RZ, RZ, R24 ;  /* 0x000000ffff110224 */ /* 0x000fe200078e0018 */
[----:B-1----:R-:W-:-:S06]  /*14620*/  PRMT R11, RZ, 0x7610, R11 ;  /* 0x00007610ff0b7816 */ /* 0x002fcc000000000b */
[----:B------:R0:W3:Y:S02]  /*14630*/  @P0 LDG.E.U8 R11, desc[UR14][R16.64] ;  /* 0x0000000e100b0981 */ /* 0x0000e4000c1e1100 */
[----:B0-----:R-:W-:Y:S02]  /*14640*/  @P0 IMAD.MOV.U32 R16, RZ, RZ, R110 ;  /* 0x000000ffff100224 */ /* 0x001fe400078e006e */
[----:B------:R-:W-:Y:S01]  /*14650*/  @P0 IMAD.MOV.U32 R17, RZ, RZ, R109 ;  /* 0x000000ffff110224 */ /* 0x000fe200078e006d */
[----:B------:R-:W-:Y:S01]  /*14660*/  PRMT R15, RZ, 0x7610, R15 ;  /* 0x00007610ff0f7816 */ /* 0x000fe2000000000f */
[----:B----4-:R0:W-:Y:S02]  /*14670*/  STS.U8 [R19+UR4+0x20e00], R10 ;  /* 0x020e000a13007988 */ /* 0x0101e40008000004 */
[----:B0-----:R-:W-:-:S06]  /*14680*/  PRMT R10, RZ, 0x7610, R10 ;  /* 0x00007610ff0a7816 */ /* 0x001fcc000000000a */
[----:B------:R0:W4:Y:S04]  /*14690*/  @P0 LDG.E.U8 R10, desc[UR14][R16.64] ;  /* 0x0000000e100a0981 */ /* 0x000128000c1e1100 */
[----:B------:R1:W-:Y:S01]  /*146a0*/  STS.U8 [R19+UR4+0x21200], R12 ;  /* 0x0212000c13007988 */ /* 0x0003e20008000004 */
[----:B0-----:R-:W-:Y:S02]  /*146b0*/  @P0 IMAD.MOV.U32 R16, RZ, RZ, R112 ;  /* 0x000000ffff100224 */ /* 0x001fe400078e0070 */
[----:B------:R-:W-:Y:S02]  /*146c0*/  @P0 IMAD.MOV.U32 R17, RZ, RZ, R111 ;  /* 0x000000ffff110224 */ /* 0x000fe400078e006f */
[----:B-1----:R-:W-:-:S03]  /*146d0*/  @P0 IMAD.MOV.U32 R12, RZ, RZ, R114 ;  /* 0x000000ffff0c0224 */ /* 0x002fc600078e0072 */
[----:B------:R0:W4:Y:S02]  /*146e0*/  @P0 LDG.E.U8 R15, desc[UR14][R16.64] ;  /* 0x0000000e100f0981 */ /* 0x000124000c1e1100 */
[----:B0-----:R-:W-:Y:S02]  /*146f0*/  @P0 IMAD.MOV.U32 R16, RZ, RZ, R116 ;  /* 0x000000ffff100224 */ /* 0x001fe400078e0074 */
[----:B------:R-:W-:Y:S01]  /*14700*/  @P0 IMAD.MOV.U32 R17, RZ, RZ, R115 ;  /* 0x000000ffff110224 */ /* 0x000fe200078e0073 */
[----:B--2---:R0:W-:Y:S02]  /*14710*/  STS.U8 [R19+UR4+0x21600], R14 ;  /* 0x0216000e13007988 */ /* 0x0041e40008000004 */
[----:B0-----:R-:W-:Y:S02]  /*14720*/  PRMT R14, RZ, 0x7610, R14 ;  /* 0x00007610ff0e7816 */ /* 0x001fe4000000000e */
[----:B---3--:R0:W-:Y:S02]  /*14730*/  STS.U8 [R19+UR4+0x21a00], R13 ;  /* 0x021a000d13007988 */ /* 0x0081e40008000004 */
[----:B0-----:R-:W-:-:S05]  /*14740*/  @P0 IMAD.MOV.U32 R13, RZ, RZ, R113 ;  /* 0x000000ffff0d0224 */ /* 0x001fca00078e0071 */
[----:B------:R0:W2:Y:S02]  /*14750*/  @P0 LDG.E.U8 R14, desc[UR14][R12.64] ;  /* 0x0000000e0c0e0981 */ /* 0x0000a4000c1e1100 */
[----:B0-----:R-:W-:-:S06]  /*14760*/  PRMT R13, RZ, 0x7610, R13 ;  /* 0x00007610ff0d7816 */ /* 0x001fcc000000000d */
[----:B------:R0:W3:Y:S01]  /*14770*/  @P0 LDG.E.U8 R13, desc[UR14][R16.64] ;  /* 0x0000000e100d0981 */ /* 0x0000e2000c1e1100 */
[----:B------:R-:W-:-:S03]  /*14780*/  PRMT R12, RZ, 0x7610, R12 ;  /* 0x00007610ff0c7816 */ /* 0x000fc6000000000c */
[----:B------:R1:W-:Y:S02]  /*14790*/  STS.U8 [R19+UR4+0x21e00], R11 ;  /* 0x021e000b13007988 */ /* 0x0003e40008000004 */
[----:B-1----:R-:W-:Y:S02]  /*147a0*/  @P0 IMAD.MOV.U32 R11, RZ, RZ, R117 ;  /* 0x000000ffff0b0224 */ /* 0x002fe400078e0075 */
[----:B0-----:R-:W-:Y:S02]  /*147b0*/  @P0 IMAD.MOV.U32 R16, RZ, RZ, R120 ;  /* 0x000000ffff100224 */ /* 0x001fe400078e0078 */
[----:B------:R-:W-:Y:S01]  /*147c0*/  @P0 IMAD.MOV.U32 R17, RZ, RZ, R119 ;  /* 0x000000ffff110224 */ /* 0x000fe200078e0077 */
[----:B----4-:R0:W-:Y:S02]  /*147d0*/  STS.U8 [R19+UR4+0x22200], R10 ;  /* 0x0222000a13007988 */ /* 0x0101e40008000004 */
[----:B0-----:R-:W-:-:S05]  /*147e0*/  @P0 IMAD.MOV.U32 R10, RZ, RZ, R118 ;  /* 0x000000ffff0a0224 */ /* 0x001fca00078e0076 */
[----:B------:R0:W4:Y:S04]  /*147f0*/  @P0 LDG.E.U8 R12, desc[UR14][R10.64] ;  /* 0x0000000e0a0c0981 */ /* 0x000128000c1e1100 */
[----:B------:R1:W-:Y:S01]  /*14800*/  STS.U8 [R19+UR4+0x22600], R15 ;  /* 0x0226000f13007988 */ /* 0x0003e20008000004 */
[----:B0-----:R-:W-:Y:S02]  /*14810*/  PRMT R11, RZ, 0x7610, R11 ;  /* 0x00007610ff0b7816 */ /* 0x001fe4000000000b */
[----:B------:R-:W-:Y:S01]  /*14820*/  PRMT R10, RZ, 0x7610, R10 ;  /* 0x00007610ff0a7816 */ /* 0x000fe2000000000a */
[----:B-1----:R-:W-:-:S03]  /*14830*/  @P0 IMAD.MOV.U32 R15, RZ, RZ, R121 ;  /* 0x000000ffff0f0224 */ /* 0x002fc600078e0079 */
[----:B------:R0:W4:Y:S02]  /*14840*/  @P0 LDG.E.U8 R11, desc[UR14][R16.64] ;  /* 0x0000000e100b0981 */ /* 0x000124000c1e1100 */
[----:B0-----:R-:W-:Y:S02]  /*14850*/  @P0 IMAD.MOV.U32 R16, RZ, RZ, R108 ;  /* 0x000000ffff100224 */ /* 0x001fe400078e006c */
[----:B------:R-:W-:Y:S01]  /*14860*/  @P0 IMAD.MOV.U32 R17, RZ, RZ, R125 ;  /* 0x000000ffff110224 */ /* 0x000fe200078e007d */
[----:B--2---:R0:W-:Y:S02]  /*14870*/  STS.U8 [R19+UR4+0x22a00], R14 ;  /* 0x022a000e13007988 */ /* 0x0041e40008000004 */
[----:B0-----:R-:W-:-:S05]  /*14880*/  @P0 IMAD.MOV.U32 R14, RZ, RZ, R122 ;  /* 0x000000ffff0e0224 */ /* 0x001fca00078e007a */
[----:B------:R0:W2:Y:S04]  /*14890*/  @P0 LDG.E.U8 R10, desc[UR14][R14.64] ;  /* 0x0000000e0e0a0981 */ /* 0x0000a8000c1e1100 */
[----:B---3--:R1:W-:Y:S01]  /*148a0*/  STS.U8 [R19+UR4+0x22e00], R13 ;  /* 0x022e000d13007988 */ /* 0x0083e20008000004 */
[----:B0-----:R-:W-:Y:S02]  /*148b0*/  @P0 IMAD.MOV.U32 R14, RZ, RZ, R124 ;  /* 0x000000ffff0e0224 */ /* 0x001fe400078e007c */
[----:B------:R-:W-:Y:S01]  /*148c0*/  @P0 IMAD.MOV.U32 R15, RZ, RZ, R123 ;  /* 0x000000ffff0f0224 */ /* 0x000fe200078e007b */
[----:B-1----:R-:W-:-:S06]  /*148d0*/  PRMT R13, RZ, 0x7610, R13 ;  /* 0x00007610ff0d7816 */ /* 0x002fcc000000000d */
[----:B------:R0:W3:Y:S02]  /*148e0*/  @P0 LDG.E.U8 R13, desc[UR14][R14.64] ;  /* 0x0000000e0e0d0981 */ /* 0x0000e4000c1e1100 */
[----:B0-----:R-:W-:-:S06]  /*148f0*/  PRMT R14, RZ, 0x7610, R14 ;  /* 0x00007610ff0e7816 */ /* 0x001fcc000000000e */
[----:B------:R0:W3:Y:S02]  /*14900*/  @P0 LDG.E.U8 R14, desc[UR14][R16.64] ;  /* 0x0000000e100e0981 */ /* 0x0000e4000c1e1100 */
[----:B0-----:R-:W-:Y:S02]  /*14910*/  @P0 IMAD.MOV.U32 R16, RZ, RZ, R106 ;  /* 0x000000ffff100224 */ /* 0x001fe400078e006a */
[----:B------:R-:W-:Y:S01]  /*14920*/  @P0 IMAD.MOV.U32 R17, RZ, RZ, R107 ;  /* 0x000000ffff110224 */ /* 0x000fe200078e006b */
[----:B----4-:R-:W-:Y:S04]  /*14930*/  STS.U8 [R19+UR4+0x23200], R12 ;  /* 0x0232000c13007988 */ /* 0x010fe80008000004 */
[----:B------:R0:W-:Y:S02]  /*14940*/  STS.U8 [R19+UR4+0x23600], R11 ;  /* 0x0236000b13007988 */ /* 0x0001e40008000004 */
[----:B0-----:R-:W-:-:S06]  /*14950*/  PRMT R11, RZ, 0x7610, R11 ;  /* 0x00007610ff0b7816 */ /* 0x001fcc000000000b */
[----:B------:R0:W4:Y:S01]  /*14960*/  @P0 LDG.E.U8 R11, desc[UR14][R16.64] ;  /* 0x0000000e100b0981 */ /* 0x000122000c1e1100 */
[----:B------:R-:W-:Y:S01]  /*14970*/  PRMT R12, RZ, 0x7610, R12 ;  /* 0x00007610ff0c7816 */ /* 0x000fe2000000000c */
[----:B0-----:R-:W-:Y:S02]  /*14980*/  @P0 IMAD.MOV.U32 R16, RZ, RZ, R104 ;  /* 0x000000ffff100224 */ /* 0x001fe400078e0068 */
[----:B------:R-:W-:Y:S01]  /*14990*/  @P0 IMAD.MOV.U32 R17, RZ, RZ, R105 ;  /* 0x000000ffff110224 */ /* 0x000fe200078e0069 */
[----:B--2---:R0:W-:Y:S02]  /*149a0*/  STS.U8 [R19+UR4+0x23a00], R10 ;  /* 0x023a000a13007988 */ /* 0x0041e40008000004 */
[----:B0-----:R-:W-:-:S06]  /*149b0*/  PRMT R10, RZ, 0x7610, R10 ;  /* 0x00007610ff0a7816 */ /* 0x001fcc000000000a */
[----:B------:R0:W2:Y:S04]  /*149c0*/  @P0 LDG.E.U8 R10, desc[UR14][R16.64] ;  /* 0x0000000e100a0981 */ /* 0x0000a8000c1e1100 */
[----:B---3--:R1:W-:Y:S01]  /*149d0*/  STS.U8 [R19+UR4+0x23e00], R13 ;  /* 0x023e000d13007988 */ /* 0x0083e20008000004 */
[----:B0-----:R-:W-:Y:S02]  /*149e0*/  @P0 IMAD.MOV.U32 R16, RZ, RZ, R102 ;  /* 0x000000ffff100224 */ /* 0x001fe400078e0066 */
[----:B------:R-:W-:Y:S01]  /*149f0*/  @P0 IMAD.MOV.U32 R17, RZ, RZ, R103 ;  /* 0x000000ffff110224 */ /* 0x000fe200078e0067 */
[----:B-1----:R-:W-:-:S04]  /*14a00*/  LOP3.LUT R19, R7, 0x60, RZ, 0x3c, !PT ;  /* 0x0000006007137812 */ /* 0x002fc800078e3cff */
[----:B------:R0:W3:Y:S04]  /*14a10*/  @P0 LDG.E.U8 R12, desc[UR14][R16.64] ;  /* 0x0000000e100c0981 */ /* 0x0000e8000c1e1100 */
[----:B------:R-:W-:Y:S04]  /*14a20*/  STS.U8 [R19+UR4+0x23f00], R18 ;  /* 0x023f001213007988 */ /* 0x000fe80008000004 */
[----:B------:R1:W-:Y:S01]  /*14a30*/  STS.U8 [R19+UR4+0x20300], R14 ;  /* 0x0203000e13007988 */ /* 0x0003e20008000004 */
[----:B0-----:R-:W-:Y:S02]  /*14a40*/  @P0 IMAD.MOV.U32 R16, RZ, RZ, R100 ;  /* 0x000000ffff100224 */ /* 0x001fe400078e0064 */
[----:B------:R-:W-:Y:S01]  /*14a50*/  @P0 IMAD.MOV.U32 R17, RZ, RZ, R101 ;  /* 0x000000ffff110224 */ /* 0x000fe200078e0065 */
[----:B-1----:R-:W-:-:S06]  /*14a60*/  PRMT R14, RZ, 0x7610, R14 ;  /* 0x00007610ff0e7816 */ /* 0x002fcc000000000e */
[----:B------:R0:W3:Y:S01]  /*14a70*/  @P0 LDG.E.U8 R14, desc[UR14][R16.64] ;  /* 0x0000000e100e0981 */ /* 0x0000e2000c1e1100 */
[----:B------:R-:W-:Y:S01]  /*14a80*/  PRMT R13, RZ, 0x7610, R13 ;  /* 0x00007610ff0d7816 */ /* 0x000fe2000000000d */
[----:B0-----:R-:W-:Y:S02]  /*14a90*/  @P0 IMAD.MOV.U32 R16, RZ, RZ, R98 ;  /* 0x000000ffff100224 */ /* 0x001fe400078e0062 */
[----:B------:R-:W-:-:S05]  /*14aa0*/  @P0 IMAD.MOV.U32 R17, RZ, RZ, R99 ;  /* 0x000000ffff110224 */ /* 0x000fca00078e0063 */
[----:B------:R0:W3:Y:S01]  /*14ab0*/  @P0 LDG.E.U8 R13, desc[UR14][R16.64] ;  /* 0x0000000e100d0981 */ /* 0x0000e2000c1e1100 */
[----:B------:R-:W-:Y:S02]  /*14ac0*/  @P0 IMAD.MOV.U32 R15, RZ, RZ, R93 ;  /* 0x000000ffff0f0224 */ /* 0x000fe400078e005d */
[----:B0-----:R-:W-:Y:S02]  /*14ad0*/  @P0 IMAD.MOV.U32 R16, RZ, RZ, R96 ;  /* 0x000000ffff100224 */ /* 0x001fe400078e0060 */
[----:B------:R-:W-:Y:S01]  /*14ae0*/  @P0 IMAD.MOV.U32 R17, RZ, RZ, R97 ;  /* 0x000000ffff110224 */ /* 0x000fe200078e0061 */
[----:B----4-:R0:W-:Y:S02]  /*14af0*/  STS.U8 [R19+UR4+0x20700], R11 ;  /* 0x0207000b13007988 */ /* 0x0101e40008000004 */
[----:B0-----:R-:W-:-:S06]  /*14b00*/  PRMT R11, RZ, 0x7610, R11 ;  /* 0x00007610ff0b7816 */ /* 0x001fcc000000000b */
[----:B------:R0:W4:Y:S02]  /*14b10*/  @P0 LDG.E.U8 R11, desc[UR14][R16.64] ;  /* 0x0000000e100b0981 */ /* 0x000124000c1e1100 */
[----:B0-----:R-:W-:Y:S02]  /*14b20*/  @P0 IMAD.MOV.U32 R16, RZ, RZ, R94 ;  /* 0x000000ffff100224 */ /* 0x001fe400078e005e */
[----:B------:R-:W-:Y:S01]  /*14b30*/  @P0 IMAD.MOV.U32 R17, RZ, RZ, R95 ;  /* 0x000000ffff110224 */ /* 0x000fe200078e005f */
[----:B--2---:R0:W-:Y:S02]  /*14b40*/  STS.U8 [R19+UR4+0x20b00], R10 ;  /* 0x020b000a13007988 */ /* 0x0041e40008000004 */
[----:B0-----:R-:W-:-:S06]  /*14b50*/  PRMT R10, RZ, 0x7610, R10 ;  /* 0x00007610ff0a7816 */ /* 0x001fcc000000000a */
[----:B------:R0:W2:Y:S04]  /*14b60*/  @P0 LDG.E.U8 R10, desc[UR14][R16.64] ;  /* 0x0000000e100a0981 */ /* 0x0000a8000c1e1100 */
[----:B---3--:R1:W-:Y:S02]  /*14b70*/  STS.U8 [R19+UR4+0x20f00], R12 ;  /* 0x020f000c13007988 */ /* 0x0083e40008000004 */
[----:B-1----:R-:W-:Y:S01]  /*14b80*/  PRMT R12, RZ, 0x7610, R12 ;  /* 0x00007610ff0c7816 */ /* 0x002fe2000000000c */
[----:B0-----:R-:W-:Y:S02]  /*14b90*/  @P0 IMAD.MOV.U32 R16, RZ, RZ, R90 ;  /* 0x000000ffff100224 */ /* 0x001fe400078e005a */
[----:B------:R-:W-:Y:S01]  /*14ba0*/  @P0 IMAD.MOV.U32 R17, RZ, RZ, R91 ;  /* 0x000000ffff110224 */ /* 0x000fe200078e005b */
[----:B------:R0:W-:Y:S02]  /*14bb0*/  STS.U8 [R19+UR4+0x21300], R14 ;  /* 0x0213000e13007988 */ /* 0x0001e40008000004 */
[----:B0-----:R-:W-:-:S05]  /*14bc0*/  @P0 IMAD.MOV.U32 R14, RZ, RZ, R92 ;  /* 0x000000ffff0e0224 */ /* 0x001fca00078e005c */
[----:B------:R0:W3:Y:S02]  /*14bd0*/  @P0 LDG.E.U8 R12, desc[UR14][R14.64] ;  /* 0x0000000e0e0c0981 */ /* 0x0000e4000c1e1100 */
[----:B0-----:R-:W-:Y:S02]  /*14be0*/  PRMT R15, RZ, 0x7610, R15 ;  /* 0x00007610ff0f7816 */ /* 0x001fe4000000000f */
[----:B------:R-:W-:-:S04]  /*14bf0*/  PRMT R14, RZ, 0x7610, R14 ;  /* 0x00007610ff0e7816 */ /* 0x000fc8000000000e */
[----:B------:R0:W3:Y:S02]  /*14c00*/  @P0 LDG.E.U8 R15, desc[UR14][R16.64] ;  /* 0x0000000e100f0981 */ /* 0x0000e4000c1e1100 */
[----:B0-----:R-:W-:Y:S02]  /*14c10*/  @P0 IMAD.MOV.U32 R16, RZ, RZ, R88 ;  /* 0x000000ffff100224 */ /* 0x001fe400078e0058 */
[----:B------:R-:W-:-:S05]  /*14c20*/  @P0 IMAD.MOV.U32 R17, RZ, RZ, R89 ;  /* 0x000000ffff110224 */ /* 0x000fca00078e0059 */
[----:B------:R0:W3:Y:S04]  /*14c30*/  @P0 LDG.E.U8 R14, desc[UR14][R16.64] ;  /* 0x0000000e100e0981 */ /* 0x0000e8000c1e1100 */
[----:B------:R1:W-:Y:S02]  /*14c40*/  STS.U8 [R19+UR4+0x21700], R13 ;  /* 0x0217000d13007988 */ /* 0x0003e40008000004 */
[----:B-1----:R-:W-:Y:S01]  /*14c50*/  PRMT R13, RZ, 0x7610, R13 ;  /* 0x00007610ff0d7816 */ /* 0x002fe2000000000d */
[----:B0-----:R-:W-:Y:S01]  /*14c60*/  @P0 IMAD.MOV.U32 R16, RZ, RZ, R82 ;  /* 0x000000ffff100224 */ /* 0x001fe200078e0052 */
[----:B----4-:R0:W-:Y:S02]  /*14c70*/  STS.U8 [R19+UR4+0x21b00], R11 ;  /* 0x021b000b13007988 */ /* 0x0101e40008000004 */
[----:B0-----:R-:W-:-:S02]  /*14c80*/  @P0 IMAD.MOV.U32 R11, RZ, RZ, R87 ;  /* 0x000000ffff0b0224 */ /* 0x001fc400078e0057 */
[----:B------:R-:W-:Y:S01]  /*14c90*/  @P0 IMAD.MOV.U32 R17, RZ, RZ, R83 ;  /* 0x000000ffff110224 */ /* 0x000fe200078e0053 */
[----:B--2---:R0:W-:Y:S02]  /*14ca0*/  STS.U8 [R19+UR4+0x21f00], R10 ;  /* 0x021f000a13007988 */ /* 0x0041e40008000004 */
[----:B0-----:R-:W-:-:S05]  /*14cb0*/  @P0 IMAD.MOV.U32 R10, RZ, RZ, R86 ;  /* 0x000000ffff0a0224 */ /* 0x001fca00078e0056 */
[----:B------:R0:W2:Y:S02]  /*14cc0*/  @P0 LDG.E.U8 R13, desc[UR14][R10.64] ;  /* 0x0000000e0a0d0981 */ /* 0x0000a4000c1e1100 */
[----:B0-----:R-:W-:Y:S02]  /*14cd0*/  @P0 IMAD.MOV.U32 R10, RZ, RZ, R84 ;  /* 0x000000ffff0a0224 */ /* 0x001fe400078e0054 */
[----:B------:R-:W-:Y:S01]  /*14ce0*/  @P0 IMAD.MOV.U32 R11, RZ, RZ, R85 ;  /* 0x000000ffff0b0224 */ /* 0x000fe200078e0055 */
[----:B---3--:R0:W-:Y:S02]  /*14cf0*/  STS.U8 [R19+UR4+0x22300], R12 ;  /* 0x0223000c13007988 */ /* 0x0081e40008000004 */
[----:B0-----:R-:W-:-:S06]  /*14d00*/  PRMT R12, RZ, 0x7610, R12 ;  /* 0x00007610ff0c7816 */ /* 0x001fcc000000000c */
[----:B------:R0:W3:Y:S04]  /*14d10*/  @P0 LDG.E.U8 R12, desc[UR14][R10.64] ;  /* 0x0000000e0a0c0981 */ /* 0x0000e8000c1e1100 */
[----:B------:R1:W-:Y:S01]  /*14d20*/  STS.U8 [R19+UR4+0x22700], R15 ;  /* 0x0227000f13007988 */ /* 0x0003e20008000004 */
[----:B0-----:R-:W-:Y:S02]  /*14d30*/  PRMT R11, RZ, 0x7610, R11 ;  /* 0x00007610ff0b7816 */ /* 0x001fe4000000000b */
[----:B------:R-:W-:Y:S01]  /*14d40*/  PRMT R10, RZ, 0x7610, R10 ;  /* 0x00007610ff0a7816 */ /* 0x000fe2000000000a */
[----:B-1----:R-:W-:-:S03]  /*14d50*/  @P0 IMAD.MOV.U32 R15, RZ, RZ, R81 ;  /* 0x000000ffff0f0224 */ /* 0x002fc600078e0051 */
[----:B------:R-:W4:Y:S04]  /*14d60*/  @P0 LDG.E.U8 R11, desc[UR14][R16.64] ;  /* 0x0000000e100b0981 */ /* 0x000f28000c1e1100 */
[----:B------:R0:W-:Y:S02]  /*14d70*/  STS.U8 [R19+UR4+0x22b00], R14 ;  /* 0x022b000e13007988 */ /* 0x0001e40008000004 */
[----:B0-----:R-:W-:-:S05]  /*14d80*/  @P0 IMAD.MOV.U32 R14, RZ, RZ, R80 ;  /* 0x000000ffff0e0224 */ /* 0x001fca00078e0050 */
[----:B------:R-:W4:Y:S01]  /*14d90*/  @P0 LDG.E.U8 R10, desc[UR14][R14.64] ;  /* 0x0000000e0e0a0981 */ /* 0x000f22000c1e1100 */
[----:B------:R-:W-:-:S04]  /*14da0*/  ISETP.NE.U32.AND P0, PT, RZ, UR11, PT ;  /* 0x0000000bff007c0c */ /* 0x000fc8000bf05070 */
[C---:B------:R-:W-:Y:S02]  /*14db0*/  ISETP.LT.OR P2, PT, R79.reuse, 0x80, P0 ;  /* 0x000000804f00780c */ /* 0x040fe40000741670 */
[----:B------:R-:W-:Y:S01]  /*14dc0*/  ISETP.GE.AND P3, PT, R79, 0x100, PT ;  /* 0x000001004f00780c */ /* 0x000fe20003f66270 */
[----:B--2---:R0:W-:Y:S04]  /*14dd0*/  STS.U8 [R19+UR4+0x22f00], R13 ;  /* 0x022f000d13007988 */ /* 0x0041e80008000004 */
[----:B---3--:R0:W-:Y:S04]  /*14de0*/  STS.U8 [R19+UR4+0x23300], R12 ;  /* 0x0233000c13007988 */ /* 0x0081e80008000004 */
[----:B----4-:R0:W-:Y:S04]  /*14df0*/  STS.U8 [R19+UR4+0x23700], R11 ;  /* 0x0237000b13007988 */ /* 0x0101e80008000004 */
[----:B------:R0:W-:Y:S01]  /*14e00*/  STS.U8 [R19+UR4+0x23b00], R10 ;  /* 0x023b000a13007988 */ /* 0x0001e20008000004 */
[----:B------:R1:W-:Y:S06]  /*14e10*/  MEMBAR.ALL.CTA ;  /* 0x0000000000007992 */ /* 0x0003ec0000008000 */
[----:B-1----:R-:W1:Y:S02]  /*14e20*/  FENCE.VIEW.ASYNC.S ;  /* 0x00000000000073c6 */ /* 0x002e640000000000 */
[----:B-1----:R-:W-:Y:S06]  /*14e30*/  BAR.SYNC.DEFER_BLOCKING 0x0 ;  /* 0x0000000000007b1d */ /* 0x002fec0000010000 */
[----:B------:R-:W-:Y:S05]  /*14e40*/  @P2 BRA `(.L_x_6) ;  /* 0x0000000400782947 */ /* 0x000fea0003800000 */
[----:B------:R-:W-:Y:S02]  /*14e50*/  USHF.R.U32.HI UR44, URZ, 0x4, UR4 ;  /* 0x00000004ff2c7899 */ /* 0x000fe40008011604 */
[----:B------:R-:W-:Y:S02]  /*14e60*/  UIADD3 UR9, UPT, UPT, UR4, 0x20000, URZ ;  /* 0x0002000004097890 */ /* 0x000fe4000fffe0ff */
[----:B------:R-:W-:Y:S02]  /*14e70*/  USGXT.U32 UR44, UR44, 0xe ;  /* 0x0000000e2c2c789a */ /* 0x000fe40008000000 */
[----:B------:R-:W-:Y:S02]  /*14e80*/  USHF.R.U32.HI UR9, URZ, 0x4, UR9 ;  /* 0x00000004ff097899 */ /* 0x000fe40008011609 */
[----:B------:R-:W-:Y:S02]  /*14e90*/  UIADD3 UR48, UP1, UPT, UR44, 0x100, URZ ;  /* 0x000001002c307890 */ /* 0x000fe4000ff3e0ff */
[----:B------:R-:W-:Y:S01]  /*14ea0*/  USGXT.U32 UR50, UR9, 0xe ;  /* 0x0000000e0932789a */ /* 0x000fe20008000000 */
[----:B------:R-:W-:Y:S01]  /*14eb0*/  UMOV UR8, URZ ;  /* 0x000000ff00087c82 */ /* 0x000fe20008000000 */
[----:B------:R-:W-:Y:S01]  /*14ec0*/  UMOV UR45, URZ ;  /* 0x000000ff002d7c82 */ /* 0x000fe20008000000 */
[----:B------:R-:W-:-:S02]  /*14ed0*/  UIADD3.X UR49, UPT, UPT, UR8, 0x40004040, URZ, UP1, !UPT ;  /* 0x4000404008317890 */ /* 0x000fc40008ffe4ff */
[----:B------:R-:W-:Y:S01]  /*14ee0*/  UIADD3 UR52, UP1, UPT, UR50, 0x2, URZ ;  /* 0x0000000232347890 */ /* 0x000fe2000ff3e0ff */
[----:B------:R-:W-:Y:S01]  /*14ef0*/  UMOV UR56, UR6 ;  /* 0x0000000600387c82 */ /* 0x000fe20008000000 */
[----:B------:R-:W-:Y:S02]  /*14f00*/  UMOV UR57, URZ ;  /* 0x000000ff00397c82 */ /* 0x000fe40008000000 */
[----:B------:R-:W-:Y:S01]  /*14f10*/  UIADD3.X UR53, UPT, UPT, UR45, 0x40004040, URZ, UP1, !UPT ;  /* 0x400040402d357890 */ /* 0x000fe20008ffe4ff */
[----:B------:R-:W-:Y:S01]  /*14f20*/  UMOV UR8, UR56 ;  /* 0x0000003800087c82 */ /* 0x000fe20008000000 */
[----:B------:R-:W-:Y:S02]  /*14f30*/  UIADD3.64 UR56, UPT, UPT, UR48, 0x100, URZ ;  /* 0x0000010030387897 */ /* 0x000fe4000fffe0ff */
[----:B------:R-:W-:Y:S02]  /*14f40*/  UIADD3.64 UR64, UPT, UPT, UR52, 0x2, URZ ;  /* 0x0000000234407897 */ /* 0x000fe4000fffe0ff */
[----:B------:R-:W-:-:S02]  /*14f50*/  UIADD3.64 UR58, UPT, UPT, UR48, 0x200, URZ ;  /* 0x00000200303a7897 */ /* 0x000fc4000fffe0ff */
[----:B------:R-:W-:Y:S01]  /*14f60*/  UIADD3.64 UR68, UPT, UPT, UR52, 0x4, URZ ;  /* 0x0000000434447897 */ /* 0x000fe2000fffe0ff */
[----:B------:R-:W-:Y:S01]  /*14f70*/  UMOV UR18, 0x0 ;  /* 0x0000000000127882 */ /* 0x000fe20000000000 */
[----:B------:R-:W-:Y:S01]  /*14f80*/  UMOV UR19, 0x8208490 ;  /* 0x0820849000137882 */ /* 0x000fe20000000000 */
[----:B------:R-:W-:Y:S02]  /*14f90*/  UIADD3 UR12, UPT, UPT, UR5, 0x80, URZ ;  /* 0x00000080050c7890 */ /* 0x000fe4000fffe0ff */
[----:B------:R-:W-:Y:S01]  /*14fa0*/  UIADD3.64 UR60, UPT, UPT, UR48, 0x300, URZ ;  /* 0x00000300303c7897 */ /* 0x000fe2000fffe0ff */
[----:B------:R-:W-:Y:S01]  /*14fb0*/  UMOV UR45, 0x40004040 ;  /* 0x40004040002d7882 */ /* 0x000fe20000000000 */
[----:B------:R-:W-:Y:S01]  /*14fc0*/  UMOV UR51, 0x40004040 ;  /* 0x4000404000337882 */ /* 0x000fe20000000000 */
[----:B------:R-:W-:Y:S02]  /*14fd0*/  UIADD3 UR76, UPT, UPT, UR5, 0x80, URZ ;  /* 0x00000080054c7890 */ /* 0x000fe4000fffe0ff */
[----:B------:R1:W-:Y:S01]  /*14fe0*/  UTCQMMA gdesc[UR44], gdesc[UR50], tmem[UR5], tmem[UR18], idesc[UR19], !UPT ;  /* 0x00ff12322c0075ea */ /* 0x0003e2000f800305 */
[----:B------:R-:W-:Y:S01]  /*14ff0*/  UIADD3.64 UR62, UPT, UPT, UR48, 0x400, URZ ;  /* 0x00000400303e7897 */ /* 0x000fe2000fffe0ff */
[----:B------:R-:W-:Y:S01]  /*15000*/  UMOV UR26, 0x0 ;  /* 0x00000000001a7882 */ /* 0x000fe20000000000 */
[----:B------:R-:W-:Y:S01]  /*15010*/  UMOV UR27, 0x8208490 ;  /* 0x08208490001b7882 */ /* 0x000fe20000000000 */
[----:B------:R-:W-:-:S02]  /*15020*/  UIADD3 UR75, UPT, UPT, UR5, 0x80, URZ ;  /* 0x00000080054b7890 */ /* 0x000fc4000fffe0ff */
[----:B------:R2:W-:Y:S01]  /*15030*/  UTCQMMA gdesc[UR48], gdesc[UR52], tmem[UR5], tmem[UR26], idesc[UR27], UPT ;  /* 0x00ff1a34300075ea */ /* 0x0005e2000b800305 */
[----:B------:R-:W-:Y:S01]  /*15040*/  UIADD3.64 UR66, UPT, UPT, UR48, 0x500, URZ ;  /* 0x0000050030427897 */ /* 0x000fe2000fffe0ff */
[----:B------:R-:W-:Y:S01]  /*15050*/  UMOV UR38, 0x0 ;  /* 0x0000000000267882 */ /* 0x000fe20000000000 */
[----:B------:R-:W-:Y:S01]  /*15060*/  UMOV UR39, 0x8208490 ;  /* 0x0820849000277882 */ /* 0x000fe20000000000 */
[----:B------:R-:W-:Y:S02]  /*15070*/  UIADD3 UR74, UPT, UPT, UR5, 0x80, URZ ;  /* 0x00000080054a7890 */ /* 0x000fe4000fffe0ff */
[----:B------:R3:W-:Y:S01]  /*15080*/  UTCQMMA gdesc[UR56], gdesc[UR64], tmem[UR5], tmem[UR38], idesc[UR39], UPT ;  /* 0x00ff2640380075ea */ /* 0x0007e2000b800305 */
[----:B-1----:R-:W-:Y:S02]  /*15090*/  UIADD3.64 UR44, UPT, UPT, UR48, 0x600, URZ ;  /* 0x00000600302c7897 */ /* 0x002fe4000fffe0ff */
[----:B------:R-:W-:Y:S02]  /*150a0*/  UIADD3 UR73, UPT, UPT, UR5, 0x100, URZ ;  /* 0x0000010005497890 */ /* 0x000fe4000fffe0ff */
[----:B------:R-:W-:Y:S01]  /*150b0*/  UIADD3.64 UR18, UPT, UPT, UR48, 0x700, URZ ;  /* 0x0000070030127897 */ /* 0x000fe2000fffe0ff */
[----:B------:R-:W-:Y:S01]  /*150c0*/  UMOV UR30, 0x0 ;  /* 0x00000000001e7882 */ /* 0x000fe20000000000 */
[----:B------:R-:W-:Y:S01]  /*150d0*/  UMOV UR31, 0x8208490 ;  /* 0x08208490001f7882 */ /* 0x000fe20000000000 */
[----:B------:R-:W-:-:S02]  /*150e0*/  UIADD3 UR72, UPT, UPT, UR5, 0x100, URZ ;  /* 0x0000010005487890 */ /* 0x000fc4000fffe0ff */
[----:B------:R1:W-:Y:S01]  /*150f0*/  UTCQMMA gdesc[UR58], gdesc[UR68], tmem[UR5], tmem[UR30], idesc[UR31], UPT ;  /* 0x00ff1e443a0075ea */ /* 0x0003e2000b800305 */
[----:B--2---:R-:W-:Y:S02]  /*15100*/  UIADD3.64 UR26, UPT, UPT, UR48, 0x800, URZ ;  /* 0x00000800301a7897 */ /* 0x004fe4000fffe0ff */
[----:B------:R-:W-:Y:S02]  /*15110*/  UIADD3 UR71, UPT, UPT, UR5, 0x100, URZ ;  /* 0x0000010005477890 */ /* 0x000fe4000fffe0ff */
[----:B---3--:R-:W-:Y:S01]  /*15120*/  UIADD3.64 UR56, UPT, UPT, UR48, 0x900, URZ ;  /* 0x0000090030387897 */ /* 0x008fe2000fffe0ff */
[----:B------:R-:W-:Y:S01]  /*15130*/  UMOV UR22, 0x0 ;  /* 0x0000000000167882 */ /* 0x000fe20000000000 */
[----:B------:R-:W-:Y:S01]  /*15140*/  UMOV UR23, 0x8208490 ;  /* 0x0820849000177882 */ /* 0x000fe20000000000 */
[----:B------:R-:W-:Y:S01]  /*15150*/  UIADD3 UR70, UPT, UPT, UR5, 0x100, URZ ;  /* 0x0000010005467890 */ /* 0x000fe2000fffe0ff */
[----:B------:R2:W-:Y:S01]  /*15160*/  UTCQMMA gdesc[UR60], gdesc[UR50], tmem[UR12], tmem[UR22], idesc[UR23], !UPT ;  /* 0x00ff16323c0075ea */ /* 0x0005e2000f80030c */
[----:B------:R-:W-:Y:S01]  /*15170*/  UIADD3.64 UR38, UPT, UPT, UR48, 0xa00, URZ ;  /* 0x00000a0030267897 */ /* 0x000fe2000fffe0ff */
[----:B------:R-:W-:Y:S01]  /*15180*/  UMOV UR16, 0x0 ;  /* 0x0000000000107882 */ /* 0x000fe20000000000 */
[----:B------:R-:W-:Y:S01]  /*15190*/  UMOV UR17, 0x8208490 ;  /* 0x0820849000117882 */ /* 0x000fe20000000000 */
[----:B------:R-:W-:Y:S01]  /*151a0*/  UIADD3 UR13, UPT, UPT, UR5, 0x180, URZ ;  /* 0x00000180050d7890 */ /* 0x000fe2000fffe0ff */
[----:B------:R3:W-:Y:S01]  /*151b0*/  UTCQMMA gdesc[UR62], gdesc[UR52], tmem[UR76], tmem[UR16], idesc[UR17], UPT ;  /* 0x00ff10343e0075ea */ /* 0x0007e2000b80034c */
[----:B-1----:R-:W-:Y:S01]  /*151c0*/  UIADD3.64 UR58, UPT, UPT, UR48, 0xb00, URZ ;  /* 0x00000b00303a7897 */ /* 0x002fe2000fffe0ff */
[----:B------:R-:W-:Y:S01]  /*151d0*/  UMOV UR34, 0x0 ;  /* 0x0000000000227882 */ /* 0x000fe20000000000 */
[----:B------:R-:W-:Y:S01]  /*151e0*/  UMOV UR35, 0x8208490 ;  /* 0x0820849000237882 */ /* 0x000fe20000000000 */
[----:B------:R-:W-:Y:S01]  /*151f0*/  UIADD3 UR11, UPT, UPT, UR5, 0x180, URZ ;  /* 0x00000180050b7890 */ /* 0x000fe2000fffe0ff */
[----:B------:R3:W-:Y:S01]  /*15200*/  UTCQMMA gdesc[UR66], gdesc[UR64], tmem[UR75], tmem[UR34], idesc[UR35], UPT ;  /* 0x00ff2240420075ea */ /* 0x0007e2000b80034b */
[----:B------:R-:W-:Y:S01]  /*15210*/  UIADD3.64 UR30, UPT, UPT, UR48, 0xc00, URZ ;  /* 0x00000c00301e7897 */ /* 0x000fe2000fffe0ff */
[----:B------:R-:W-:Y:S01]  /*15220*/  UMOV UR24, 0x0 ;  /* 0x0000000000187882 */ /* 0x000fe20000000000 */
[----:B------:R-:W-:Y:S01]  /*15230*/  UMOV UR25, 0x8208490 ;  /* 0x0820849000197882 */ /* 0x000fe20000000000 */
[----:B------:R-:W-:Y:S01]  /*15240*/  UIADD3 UR10, UPT, UPT, UR5, 0x180, URZ ;  /* 0x00000180050a7890 */ /* 0x000fe2000fffe0ff */
[----:B------:R3:W-:Y:S01]  /*15250*/  UTCQMMA gdesc[UR44], gdesc[UR68], tmem[UR74], tmem[UR24], idesc[UR25], UPT ;  /* 0x00ff18442c0075ea */ /* 0x0007e2000b80034a */
[----:B--2---:R-:W-:Y:S01]  /*15260*/  UIADD3.64 UR22, UPT, UPT, UR48, 0xd00, URZ ;  /* 0x00000d0030167897 */ /* 0x004fe2000fffe0ff */
[----:B------:R-:W-:Y:S01]  /*15270*/  UMOV UR20, 0x0 ;  /* 0x0000000000147882 */ /* 0x000fe20000000000 */
[----:B------:R-:W-:Y:S01]  /*15280*/  UMOV UR21, 0x8208490 ;  /* 0x0820849000157882 */ /* 0x000fe20000000000 */
[----:B------:R-:W-:Y:S01]  /*15290*/  UIADD3 UR9, UPT, UPT, UR5, 0x180, URZ ;  /* 0x0000018005097890 */ /* 0x000fe2000fffe0ff */
[----:B------:R3:W-:Y:S01]  /*152a0*/  UTCQMMA gdesc[UR18], gdesc[UR50], tmem[UR73], tmem[UR20], idesc[UR21], !UPT ;  /* 0x00ff1432120075ea */ /* 0x0007e2000f800349 */
[----:B------:R-:W-:Y:S01]  /*152b0*/  UIADD3.64 UR48, UPT, UPT, UR48, 0xe00, URZ ;  /* 0x00000e0030307897 */ /* 0x000fe2000fffe0ff */
[----:B------:R-:W-:Y:S01]  /*152c0*/  UMOV UR28, 0x0 ;  /* 0x00000000001c7882 */ /* 0x000fe20000000000 */
[----:B------:R-:W-:Y:S01]  /*152d0*/  UMOV UR29, 0x8208490 ;  /* 0x08208490001d7882 */ /* 0x000fe20000000000 */
[----:B------:R-:W-:Y:S01]  /*152e0*/  UMOV UR36, 0x0 ;  /* 0x0000000000247882 */ /* 0x000fe20000000000 */
[----:B------:R-:W-:Y:S01]  /*152f0*/  UMOV UR37, 0x8208490 ;  /* 0x0820849000257882 */ /* 0x000fe20000000000 */
[----:B------:R-:W-:Y:S01]  /*15300*/  UMOV UR32, 0x0 ;  /* 0x0000000000207882 */ /* 0x000fe20000000000 */
[----:B------:R-:W-:Y:S01]  /*15310*/  UMOV UR33, 0x8208490 ;  /* 0x0820849000217882 */ /* 0x000fe20000000000 */
[----:B------:R3:W-:Y:S01]  /*15320*/  UTCQMMA gdesc[UR26], gdesc[UR52], tmem[UR72], tmem[UR28], idesc[UR29], UPT ;  /* 0x00ff1c341a0075ea */ /* 0x0007e2000b800348 */
        /* <DEDUP_REMOVED lines=8> */
[----:B------:R3:W-:Y:S01]  /*153b0*/  UTCQMMA gdesc[UR58], gdesc[UR50], tmem[UR13], tmem[UR40], idesc[UR41], !UPT ;  /* 0x00ff28323a0075ea */ /* 0x0007e2000f80030d */
[----:B------:R-:W-:Y:S01]  /*153c0*/  UMOV UR54, 0x0 ;  /* 0x0000000000367882 */ /* 0x000fe20000000000 */
[----:B------:R-:W-:Y:S01]  /*153d0*/  UMOV UR55, 0x8208490 ;  /* 0x0820849000377882 */ /* 0x000fe20000000000 */
[----:B------:R3:W-:Y:S01]  /*153e0*/  UTCQMMA gdesc[UR30], gdesc[UR52], tmem[UR11], tmem[UR42], idesc[UR43], UPT ;  /* 0x00ff2a341e0075ea */ /* 0x0007e2000b80030b */
[----:B------:R3:W-:Y:S01]  /*153f0*/  UTCQMMA gdesc[UR22], gdesc[UR64], tmem[UR10], tmem[UR46], idesc[UR47], UPT ;  /* 0x00ff2e40160075ea */ /* 0x0007e2000b80030a */
[----:B------:R3:W-:Y:S01]  /*15400*/  UTCQMMA gdesc[UR48], gdesc[UR68], tmem[UR9], tmem[UR54], idesc[UR55], UPT ;  /* 0x00ff3644300075ea */ /* 0x0007e2000b800309 */
[----:B------:R3:W-:Y:S01]  /*15410*/  UTCBAR [UR8], URZ ;  /* 0x000000ff080073e9 */ /* 0x0007e200080000ff */
[----:B------:R-:W-:Y:S01]  /*15420*/  NOP ;  /* 0x0000000000007918 */ /* 0x000fe20000000000 */
.L_x_6:
[----:B---3--:R-:W-:Y:S01]  /*15430*/  UMOV UR8, URZ ;  /* 0x000000ff00087c82 */ /* 0x008fe20008000000 */
[----:B------:R-:W-:Y:S05]  /*15440*/  @!P3 BRA `(.L_x_7) ;  /* 0x0000013000c8b947 */ /* 0x000fea0003800000 */
[----:B0-----:R-:W-:Y:S01]  /*15450*/  SHF.R.S32.HI R10, RZ, 0x1f, R79 ;  /* 0x0000001fff0a7819 */ /* 0x001fe2000001144f */
[----:B------:R-:W-:Y:S01]  /*15460*/  UIADD3 UR10, UPT, UPT, UR4, 0x10000, URZ ;  /* 0x00010000040a7890 */ /* 0x000fe2000fffe0ff */
[----:B-----5:R-:W-:Y:S01]  /*15470*/  IMAD.SHL.U32 R8, R8, 0x80, RZ ;  /* 0x0000008008087824 */ /* 0x020fe200078e00ff */
[----:B------:R-:W-:Y:S01]  /*15480*/  UIADD3 UR11, UPT, UPT, UR4, 0x24000, URZ ;  /* 0x00024000040b7890 */ /* 0x000fe2000fffe0ff */
[----:B------:R-:W-:Y:S01]  /*15490*/  LEA.HI R10, R10, R79, RZ, 0x7 ;  /* 0x0000004f0a0a7211 */ /* 0x000fe200078f38ff */
[----:B------:R-:W-:Y:S01]  /*154a0*/  USHF.R.U32.HI UR10, URZ, 0x4, UR10 ;  /* 0x00000004ff0a7899 */ /* 0x000fe2000801160a */
[----:B------:R-:W-:Y:S01]  /*154b0*/  IMAD.SHL.U32 R9, R9, 0x80, RZ ;  /* 0x0000008009097824 */ /* 0x000fe200078e00ff */
[----:B------:R-:W-:Y:S01]  /*154c0*/  USHF.R.U32.HI UR11, URZ, 0x4, UR11 ;  /* 0x00000004ff0b7899 */ /* 0x000fe2000801160b */
[----:B------:R-:W-:Y:S01]  /*154d0*/  SHF.R.S32.HI R10, RZ, 0x7, R10 ;  /* 0x00000007ff0a7819 */ /* 0x000fe2000001140a */
[----:B------:R-:W-:Y:S01]  /*154e0*/  USGXT.U32 UR10, UR10, 0xe ;  /* 0x0000000e0a0a789a */ /* 0x000fe20008000000 */
[----:B------:R-:W-:Y:S01]  /*154f0*/  IMAD.MOV.U32 R12, RZ, RZ, RZ ;  /* 0x000000ffff0c7224 */ /* 0x000fe200078e00ff */
[----:B------:R-:W-:Y:S01]  /*15500*/  USGXT.U32 UR12, UR11, 0xe ;  /* 0x0000000e0b0c789a */ /* 0x000fe20008000000 */
[----:B------:R-:W-:Y:S01]  /*15510*/  VIMNMX R10, PT, PT, R10, 0x2, !PT ;  /* 0x000000020a0a7848 */ /* 0x000fe20007fe0100 */
[----:B------:R-:W-:Y:S01]  /*15520*/  UIADD3 UR16, UP1, UPT, UR10, 0x100, URZ ;  /* 0x000001000a107890 */ /* 0x000fe2000ff3e0ff */
[----:B------:R-:W-:Y:S01]  /*15530*/  SHF.R.S32.HI R11, RZ, 0x1f, R9 ;  /* 0x0000001fff0b7819 */ /* 0x000fe20000011409 */
[----:B------:R-:W-:-:S02]  /*15540*/  UIADD3 UR18, UP2, UPT, UR12, 0x2, URZ ;  /* 0x000000020c127890 */ /* 0x000fc4000ff5e0ff */
[----:B------:R-:W-:Y:S01]  /*15550*/  VIADD R10, R10, 0xfffffffe ;  /* 0xfffffffe0a0a7836 */ /* 0x000fe20000000000 */
[----:B------:R-:W-:Y:S01]  /*15560*/  UMOV UR8, URZ ;  /* 0x000000ff00087c82 */ /* 0x000fe20008000000 */
[----:B------:R-:W-:Y:S01]  /*15570*/  UMOV UR9, URZ ;  /* 0x000000ff00097c82 */ /* 0x000fe20008000000 */
[----:B------:R-:W-:Y:S02]  /*15580*/  UIADD3.X UR17, UPT, UPT, UR8, 0x40004040, URZ, UP1, !UPT ;  /* 0x4000404008117890 */ /* 0x000fe40008ffe4ff */
[----:B------:R0:W-:Y:S01]  /*15590*/  STL [R1+0xc58], R10 ;  /* 0x000c580a01007387 */ /* 0x0001e20000100800 */
[----:B------:R-:W-:Y:S02]  /*155a0*/  UIADD3.X UR19, UPT, UPT, UR9, 0x40004040, URZ, UP2, !UPT ;  /* 0x4000404009137890 */ /* 0x000fe400097fe4ff */
[----:B------:R-:W-:Y:S01]  /*155b0*/  UIADD3.64 UR20, UPT, UPT, UR16, 0x100, URZ ;  /* 0x0000010010147897 */ /* 0x000fe2000fffe0ff */
[----:B------:R1:W-:Y:S01]  /*155c0*/  STL [R1+0xc28], RZ ;  /* 0x000c28ff01007387 */ /* 0x0003e20000100800 */
[----:B------:R-:W-:Y:S01]  /*155d0*/  UMOV UR9, 0x1 ;  /* 0x0000000100097882 */ /* 0x000fe20000000000 */
[----:B------:R-:W-:-:S02]  /*155e0*/  UIADD3.64 UR22, UPT, UPT, UR18, 0x2, URZ ;  /* 0x0000000212167897 */ /* 0x000fc4000fffe0ff */
[----:B------:R-:W-:Y:S01]  /*155f0*/  UIADD3.64 UR24, UPT, UPT, UR16, 0x200, URZ ;  /* 0x0000020010187897 */ /* 0x000fe2000fffe0ff */
[----:B0-----:R-:W-:Y:S01]  /*15600*/  SHF.R.S32.HI R10, RZ, 0x1f, R8 ;  /* 0x0000001fff0a7819 */ /* 0x001fe20000011408 */
[----:B------:R-:W-:Y:S02]  /*15610*/  UIADD3.64 UR26, UPT, UPT, UR18, 0x4, URZ ;  /* 0x00000004121a7897 */ /* 0x000fe4000fffe0ff */
[----:B------:R-:W-:Y:S02]  /*15620*/  UIADD3.64 UR28, UPT, UPT, UR16, 0x300, URZ ;  /* 0x00000300101c7897 */ /* 0x000fe4000fffe0ff */
[----:B------:R-:W-:Y:S02]  /*15630*/  UIADD3.64 UR30, UPT, UPT, UR16, 0x400, URZ ;  /* 0x00000400101e7897 */ /* 0x000fe4000fffe0ff */
[----:B------:R-:W-:Y:S02]  /*15640*/  UIADD3.64 UR32, UPT, UPT, UR16, 0x500, URZ ;  /* 0x0000050010207897 */ /* 0x000fe4000fffe0ff */
[----:B------:R-:W-:-:S02]  /*15650*/  UIADD3.64 UR34, UPT, UPT, UR16, 0x600, URZ ;  /* 0x0000060010227897 */ /* 0x000fc4000fffe0ff */
[----:B------:R-:W-:Y:S02]  /*15660*/  UIADD3.64 UR36, UPT, UPT, UR16, 0x700, URZ ;  /* 0x0000070010247897 */ /* 0x000fe4000fffe0ff */
[----:B------:R-:W-:Y:S02]  /*15670*/  UIADD3.64 UR38, UPT, UPT, UR16, 0x800, URZ ;  /* 0x0000080010267897 */ /* 0x000fe4000fffe0ff */
[----:B------:R-:W-:Y:S02]  /*15680*/  UIADD3.64 UR40, UPT, UPT, UR16, 0x900, URZ ;  /* 0x0000090010287897 */ /* 0x000fe4000fffe0ff */
[----:B------:R-:W-:Y:S02]  /*15690*/  UIADD3.64 UR42, UPT, UPT, UR16, 0xa00, URZ ;  /* 0x00000a00102a7897 */ /* 0x000fe4000fffe0ff */
[----:B------:R-:W-:Y:S02]  /*156a0*/  UIADD3.64 UR44, UPT, UPT, UR16, 0xb00, URZ ;  /* 0x00000b00102c7897 */ /* 0x000fe4000fffe0ff */
[----:B------:R-:W-:-:S02]  /*156b0*/  UIADD3.64 UR46, UPT, UPT, UR16, 0xc00, URZ ;  /* 0x00000c00102e7897 */ /* 0x000fc4000fffe0ff */
[----:B------:R-:W-:Y:S02]  /*156c0*/  UIADD3.64 UR48, UPT, UPT, UR16, 0xd00, URZ ;  /* 0x00000d0010307897 */ /* 0x000fe4000fffe0ff */
[----:B------:R-:W-:Y:S01]  /*156d0*/  UIADD3.64 UR50, UPT, UPT, UR16, 0xe00, URZ ;  /* 0x00000e0010327897 */ /* 0x000fe2000fffe0ff */
[----:B------:R-:W-:Y:S01]  /*156e0*/  UMOV UR11, URZ ;  /* 0x000000ff000b7c82 */ /* 0x000fe20008000000 */
[----:B-1----:R-:W-:-:S10]  /*156f0*/  UMOV UR13, 0x40004040 ;  /* 0x40004040000d7882 */ /* 0x002fd40000000000 */
.L_x_10:
[----:B------:R-:W2:Y:S04]  /*15700*/  LDL.LU R31, [R1+0x400] ;  /* 0x00040000011f7983 */ /* 0x000ea80000300800 */
[----:B------:R-:W3:Y:S04]  /*15710*/  LDL.LU R25, [R1+0x5e0] ;  /* 0x0005e00001197983 */ /* 0x000ee80000300800 */
[----:B------:R-:W4:Y:S04]  /*15720*/  LDL.LU R30, [R1+0x5dc] ;  /* 0x0005dc00011e7983 */ /* 0x000f280000300800 */
[----:B-----5:R-:W5:Y:S04]  /*15730*/  LDL.LU R29, [R1+0x5d8] ;  /* 0x0005d800011d7983 */ /* 0x020f680000300800 */
[----:B------:R-:W5:Y:S04]  /*15740*/  LDL.LU R28, [R1+0x5d4] ;  /* 0x0005d400011c7983 */ /* 0x000f680000300800 */
        /* <DEDUP_REMOVED lines=12> */
[----:B-1----:R-:W5:Y:S04]  /*15810*/  LDL.LU R11, [R1+0x5c8] ;  /* 0x0005c800010b7983 */ /* 0x002f680000300800 */
[----:B------:R-:W5:Y:S01]  /*15820*/  LDL.LU R17, [R1+0x5a4] ;  /* 0x0005a40001117983 */ /* 0x000f620000300800 */
[----:B------:R-:W-:Y:S01]  /*15830*/  IMAD.U32 R12, R12, -0x80000000, RZ ;  /* 0x800000000c0c7824 */ /* 0x000fe200078e00ff */
[----:B--2---:R-:W-:-:S02]  /*15840*/  IADD3 R31, P3, PT, R9, R31, RZ ;  /* 0x0000001f091f7210 */ /* 0x004fc40007f7e0ff */
[C---:B---3--:R-:W-:Y:S02]  /*15850*/  IADD3 R25, P4, PT, R9.reuse, R25, RZ ;  /* 0x0000001909197210 */ /* 0x048fe40007f9e0ff */
[----:B----4-:R-:W-:-:S03]  /*15860*/  IADD3 R30, P5, PT, R9, R30, RZ ;  /* 0x0000001e091e7210 */ /* 0x010fc60007fbe0ff */
[----:B0-----:R0:W-:Y:S01]  /*15870*/  STL [R1+0x5e0], R25 ;  /* 0x0005e01901007387 */ /* 0x0011e20000100800 */
[----:B-----5:R-:W-:-:S03]  /*15880*/  IADD3 R29, P6, PT, R9, R29, RZ ;  /* 0x0000001d091d7210 */ /* 0x020fc60007fde0ff */
[----:B------:R-:W-:Y:S01]  /*15890*/  STL [R1+0x400], R31 ;  /* 0x0004001f01007387 */ /* 0x000fe20000100800 */
[----:B------:R-:W-:-:S03]  /*158a0*/  IADD3 R28, P2, PT, R9, R28, RZ ;  /* 0x0000001c091c7210 */ /* 0x000fc60007f5e0ff */
[----:B------:R-:W-:Y:S01]  /*158b0*/  STL [R1+0x5dc], R30 ;  /* 0x0005dc1e01007387 */ /* 0x000fe20000100800 */
[----:B0-----:R-:W-:-:S03]  /*158c0*/  SHF.R.S32.HI R25, RZ, 0x1f, R9 ;  /* 0x0000001fff197819 */ /* 0x001fc60000011409 */
[----:B------:R-:W-:Y:S02]  /*158d0*/  STL [R1+0x5d8], R29 ;  /* 0x0005d81d01007387 */ /* 0x000fe40000100800 */
[----:B------:R-:W-:Y:S01]  /*158e0*/  IMAD.X R27, R25, 0x1, R27, P3 ;  /* 0x00000001191b7824 */ /* 0x000fe200018e061b */
[----:B------:R-:W-:Y:S01]  /*158f0*/  IADD3 R26, P3, PT, R9, R26, RZ ;  /* 0x0000001a091a7210 */ /* 0x000fe20007f7e0ff */
[----:B------:R-:W-:Y:S01]  /*15900*/  STL [R1+0x5d4], R28 ;  /* 0x0005d41c01007387 */ /* 0x000fe20000100800 */
[----:B------:R-:W-:-:S03]  /*15910*/  IMAD.X R24, R25, 0x1, R24, P4 ;  /* 0x0000000119187824 */ /* 0x000fc600020e0618 */
[----:B------:R-:W-:Y:S01]  /*15920*/  STL [R1+0x3e0], R27 ;  /* 0x0003e01b01007387 */ /* 0x000fe20000100800 */
[----:B------:R-:W-:-:S03]  /*15930*/  IADD3 R23, P4, PT, R9, R23, RZ ;  /* 0x0000001709177210 */ /* 0x000fc60007f9e0ff */
[----:B------:R-:W-:Y:S01]  /*15940*/  STL [R1+0x5d0], R26 ;  /* 0x0005d01a01007387 */ /* 0x000fe20000100800 */
[----:B------:R-:W-:-:S03]  /*15950*/  IMAD.X R22, R25, 0x1, R22, P5 ;  /* 0x0000000119167824 */ /* 0x000fc600028e0616 */
[----:B------:R-:W-:Y:S01]  /*15960*/  STL [R1+0x3fc], R24 ;  /* 0x0003fc1801007387 */ /* 0x000fe20000100800 */
[----:B------:R-:W-:-:S03]  /*15970*/  IADD3 R21, P5, PT, R9, R21, RZ ;  /* 0x0000001509157210 */ /* 0x000fc60007fbe0ff */
[----:B------:R-:W-:Y:S01]  /*15980*/  STL [R1+0x5cc], R23 ;  /* 0x0005cc1701007387 */ /* 0x000fe20000100800 */
[----:B------:R-:W-:-:S05]  /*15990*/  IMAD.X R16, R25, 0x1, R16, P6 ;  /* 0x0000000119107824 */ /* 0x000fca00030e0610 */
[----:B------:R0:W-:Y:S01]  /*159a0*/  STL [R1+0x3f4], R16 ;  /* 0x0003f41001007387 */ /* 0x0001e20000100800 */
[----:B------:R-:W-:-:S03]  /*159b0*/  IMAD.X R15, R25, 0x1, R15, P2 ;  /* 0x00000001190f7824 */ /* 0x000fc600010e060f */
[----:B------:R-:W-:Y:S01]  /*159c0*/  STL [R1+0x3f8], R22 ;  /* 0x0003f81601007387 */ /* 0x000fe20000100800 */
[----:B------:R-:W-:-:S03]  /*159d0*/  IADD3 R20, P6, PT, R9, R20, RZ ;  /* 0x0000001409147210 */ /* 0x000fc60007fde0ff */
[----:B0-----:R-:W2:Y:S01]  /*159e0*/  LDL.LU R16, [R1+0x5c0] ;  /* 0x0005c00001107983 */ /* 0x001ea20000300800 */
[----:B------:R-:W-:-:S03]  /*159f0*/  IMAD.X R14, R25, 0x1, R14, P3 ;  /* 0x00000001190e7824 */ /* 0x000fc600018e060e */
[----:B------:R-:W-:Y:S04]  /*15a00*/  STL [R1+0x5c4], R21 ;  /* 0x0005c41501007387 */ /* 0x000fe80000100800 */
[----:B------:R0:W-:Y:S04]  /*15a10*/  STL [R1+0x3f0], R15 ;  /* 0x0003f00f01007387 */ /* 0x0001e80000100800 */
[----:B0-----:R-:W3:Y:S01]  /*15a20*/  LDL.LU R15, [R1+0x59c] ;  /* 0x00059c00010f7983 */ /* 0x001ee20000300800 */
[----:B------:R-:W-:-:S03]  /*15a30*/  IADD3 R19, P2, PT, R9, R19, RZ ;  /* 0x0000001309137210 */ /* 0x000fc60007f5e0ff */
[----:B------:R-:W-:Y:S04]  /*15a40*/  STL [R1+0x5bc], R20 ;  /* 0x0005bc1401007387 */ /* 0x000fe80000100800 */
[----:B------:R0:W-:Y:S04]  /*15a50*/  STL [R1+0x3dc], R14 ;  /* 0x0003dc0e01007387 */ /* 0x0001e80000100800 */
[----:B0-----:R-:W4:Y:S01]  /*15a60*/  LDL.LU R14, [R1+0x5b8] ;  /* 0x0005b800010e7983 */ /* 0x001f220000300800 */
[----:B------:R-:W-:Y:S01]  /*15a70*/  IMAD.X R11, R25, 0x1, R11, P4 ;  /* 0x00000001190b7824 */ /* 0x000fe200020e060b */
[----:B------:R-:W-:-:S02]  /*15a80*/  IADD3 R18, P3, PT, R9, R18, RZ ;  /* 0x0000001209127210 */ /* 0x000fc40007f7e0ff */
[----:B------:R-:W-:Y:S01]  /*15a90*/  STL [R1+0x5b4], R19 ;  /* 0x0005b41301007387 */ /* 0x000fe20000100800 */
[----:B------:R-:W-:-:S03]  /*15aa0*/  IADD3 R17, P4, PT, R9, R17, RZ ;  /* 0x0000001109117210 */ /* 0x000fc60007f9e0ff */
[----:B------:R0:W-:Y:S04]  /*15ab0*/  STL [R1+0x5c8], R11 ;  /* 0x0005c80b01007387 */ /* 0x0001e80000100800 */
[----:B0-----:R-:W5:Y:S04]  /*15ac0*/  LDL.LU R11, [R1+0x594] ;  /* 0x00059400010b7983 */ /* 0x001f680000300800 */
[----:B------:R-:W-:Y:S04]  /*15ad0*/  STL [R1+0x5ac], R18 ;  /* 0x0005ac1201007387 */ /* 0x000fe80000100800 */
[----:B------:R-:W5:Y:S04]  /*15ae0*/  LDL.LU R40, [R1+0x5b0] ;  /* 0x0005b00001287983 */ /* 0x000f680000300800 */
[----:B------:R-:W5:Y:S04]  /*15af0*/  LDL.LU R39, [R1+0x58c] ;  /* 0x00058c0001277983 */ /* 0x000f680000300800 */
[----:B------:R-:W5:Y:S04]  /*15b00*/  LDL.LU R38, [R1+0x5a8] ;  /* 0x0005a80001267983 */ /* 0x000f680000300800 */
[----:B------:R0:W-:Y:S04]  /*15b10*/  STL [R1+0x5a4], R17 ;  /* 0x0005a41101007387 */ /* 0x0001e80000100800 */
        /* <DEDUP_REMOVED lines=16> */
[----:B0-----:R-:W5:Y:S04]  /*15c20*/  LDL.LU R17, [R1+0x544] ;  /* 0x0005440001117983 */ /* 0x001f680000300800 */
[----:B------:R-:W5:Y:S01]  /*15c30*/  LDL.LU R20, [R1+0x560] ;  /* 0x0005600001147983 */ /* 0x000f620000300800 */
[----:B--2---:R-:W-:-:S05]  /*15c40*/  IMAD.X R16, R25, 0x1, R16, P5 ;  /* 0x0000000119107824 */ /* 0x004fca00028e0610 */
[----:B------:R0:W-:Y:S04]  /*15c50*/  STL [R1+0x5c0], R16 ;  /* 0x0005c01001007387 */ /* 0x0001e80000100800 */
[----:B0-----:R-:W2:Y:S01]  /*15c60*/  LDL.LU R16, [R1+0x53c] ;  /* 0x00053c0001107983 */ /* 0x001ea20000300800 */
[----:B---3--:R-:W-:-:S03]  /*15c70*/  IADD3 R15, P5, PT, R9, R15, RZ ;  /* 0x0000000f090f7210 */ /* 0x008fc60007fbe0ff */
[----:B------:R-:W3:Y:S04]  /*15c80*/  LDL.LU R19, [R1+0x558] ;  /* 0x0005580001137983 */ /* 0x000ee80000300800 */
[----:B------:R0:W-:Y:S04]  /*15c90*/  STL [R1+0x59c], R15 ;  /* 0x00059c0f01007387 */ /* 0x0001e80000100800 */
[----:B0-----:R-:W3:Y:S01]  /*15ca0*/  LDL.LU R15, [R1+0x534] ;  /* 0x00053400010f7983 */ /* 0x001ee20000300800 */
[----:B----4-:R-:W-:-:S03]  /*15cb0*/  IMAD.X R14, R25, 0x1, R14, P6 ;  /* 0x00000001190e7824 */ /* 0x010fc600030e060e */
[----:B------:R-:W4:Y:S04]  /*15cc0*/  LDL.LU R18, [R1+0x550] ;  /* 0x0005500001127983 */ /* 0x000f280000300800 */
[----:B------:R0:W-:Y:S04]  /*15cd0*/  STL [R1+0x5b8], R14 ;  /* 0x0005b80e01007387 */ /* 0x0001e80000100800 */
[----:B0-----:R-:W4:Y:S01]  /*15ce0*/  LDL.LU R14, [R1+0x52c] ;  /* 0x00052c00010e7983 */ /* 0x001f220000300800 */
[----:B-----5:R-:W-:-:S05]  /*15cf0*/  IADD3 R11, P6, PT, R9, R11, RZ ;  /* 0x0000000b090b7210 */ /* 0x020fca0007fde0ff */
[----:B------:R0:W-:Y:S01]  /*15d00*/  STL [R1+0x594], R11 ;  /* 0x0005940b01007387 */ /* 0x0001e20000100800 */
[----:B------:R-:W-:Y:S01]  /*15d10*/  IMAD.X R40, R25, 0x1, R40, P2 ;  /* 0x0000000119287824 */ /* 0x000fe200010e0628 */
[----:B------:R-:W-:Y:S02]  /*15d20*/  IADD3 R39, P2, PT, R9, R39, RZ ;  /* 0x0000002709277210 */ /* 0x000fe40007f5e0ff */
[----:B0-----:R-:W5:Y:S01]  /*15d30*/  LDL.LU R11, [R1+0x548] ;  /* 0x00054800010b7983 */ /* 0x001f620000300800 */
        /* <DEDUP_REMOVED lines=30> */
[----:B------:R-:W-:Y:S01]  /*15f20*/  IADD3 R22, P5, PT, R9, R22, RZ ;  /* 0x0000001609167210 */ /* 0x000fe20007fbe0ff */
[----:B------:R-:W-:Y:S02]  /*15f30*/  IMAD.X R21, R25, 0x1, R21, P6 ;  /* 0x0000000119157824 */ /* 0x000fe400030e0615 */
[----:B------:R-:W-:Y:S01]  /*15f40*/  STL [R1+0x554], R24 ;  /* 0x0005541801007387 */ /* 0x000fe20000100800 */
[----:B------:R-:W-:-:S03]  /*15f50*/  IADD3 R17, P6, PT, R9, R17, RZ ;  /* 0x0000001109117210 */ /* 0x000fc60007fde0ff */
[----:B------:R-:W-:Y:S01]  /*15f60*/  STL [R1+0x570], R23 ;  /* 0x0005701701007387 */ /* 0x000fe20000100800 */
[----:B------:R-:W-:-:S03]  /*15f70*/  IMAD.X R20, R25, 0x1, R20, P2 ;  /* 0x0000000119147824 */ /* 0x000fc600010e0614 */
[----:B------:R0:W-:Y:S04]  /*15f80*/  STL [R1+0x544], R17 ;  /* 0x0005441101007387 */ /* 0x0001e80000100800 */
[----:B------:R-:W-:Y:S04]  /*15f90*/  STL [R1+0x54c], R22 ;  /* 0x00054c1601007387 */ /* 0x000fe80000100800 */
[----:B0-----:R-:W5:Y:S04]  /*15fa0*/  LDL.LU R17, [R1+0x524] ;  /* 0x0005240001117983 */ /* 0x001f680000300800 */
[----:B------:R-:W-:Y:S01]  /*15fb0*/  STL [R1+0x568], R21 ;  /* 0x0005681501007387 */ /* 0x000fe20000100800 */
[----:B--2---:R-:W-:Y:S01]  /*15fc0*/  IADD3 R16, P2, PT, R9, R16, RZ ;  /* 0x0000001009107210 */ /* 0x004fe20007f5e0ff */
[----:B---3--:R-:W-:-:S04]  /*15fd0*/  IMAD.X R19, R25, 0x1, R19, P3 ;  /* 0x0000000119137824 */ /* 0x008fc800018e0613 */
[----:B------:R0:W-:Y:S04]  /*15fe0*/  STL [R1+0x53c], R16 ;  /* 0x00053c1001007387 */ /* 0x0001e80000100800 */
[----:B0-----:R-:W2:Y:S01]  /*15ff0*/  LDL.LU R16, [R1+0x540] ;  /* 0x0005400001107983 */ /* 0x001ea20000300800 */
[----:B------:R-:W-:-:S03]  /*16000*/  IADD3 R15, P3, PT, R9, R15, RZ ;  /* 0x0000000f090f7210 */ /* 0x000fc60007f7e0ff */
[----:B------:R-:W-:Y:S01]  /*16010*/  STL [R1+0x560], R20 ;  /* 0x0005601401007387 */ /* 0x000fe20000100800 */
[----:B----4-:R-:W-:-:S03]  /*16020*/  IMAD.X R18, R25, 0x1, R18, P4 ;  /* 0x0000000119127824 */ /* 0x010fc600020e0612 */
[----:B------:R0:W-:Y:S04]  /*16030*/  STL [R1+0x534], R15 ;  /* 0x0005340f01007387 */ /* 0x0001e80000100800 */
[----:B0-----:R-:W3:Y:S01]  /*16040*/  LDL.LU R15, [R1+0x51c] ;  /* 0x00051c00010f7983 */ /* 0x001ee20000300800 */
[----:B------:R-:W-:-:S03]  /*16050*/  IADD3 R14, P4, PT, R9, R14, RZ ;  /* 0x0000000e090e7210 */ /* 0x000fc60007f9e0ff */
[----:B------:R-:W-:Y:S04]  /*16060*/  STL [R1+0x558], R19 ;  /* 0x0005581301007387 */ /* 0x000fe80000100800 */
[----:B------:R0:W-:Y:S04]  /*16070*/  STL [R1+0x52c], R14 ;  /* 0x00052c0e01007387 */ /* 0x0001e80000100800 */
[----:B0-----:R-:W4:Y:S01]  /*16080*/  LDL.LU R14, [R1+0x538] ;  /* 0x00053800010e7983 */ /* 0x001f220000300800 */
[----:B-----5:R-:W-:-:S03]  /*16090*/  IMAD.X R11, R25, 0x1, R11, P5 ;  /* 0x00000001190b7824 */ /* 0x020fc600028e060b */
        /* <DEDUP_REMOVED lines=21> */
[----:B0-----:R-:W5:Y:S01]  /*161f0*/  LDL.LU R11, [R1+0x4e8] ;  /* 0x0004e800010b7983 */ /* 0x001f620000300800 */
[----:B------:R-:W-:-:S03]  /*16200*/  IADD3 R17, P5, PT, R9, R17, RZ ;  /* 0x0000001109117210 */ /* 0x000fc60007fbe0ff */
[----:B------:R-:W5:Y:S04]  /*16210*/  LDL.LU R20, [R1+0x4c4] ;  /* 0x0004c40001147983 */ /* 0x000f680000300800 */
[----:B------:R0:W-:Y:S04]  /*16220*/  STL [R1+0x524], R17 ;  /* 0x0005241101007387 */ /* 0x0001e80000100800 */
        /* <DEDUP_REMOVED lines=9> */
[----:B----4-:R-:W-:-:S05]  /*162c0*/  IMAD.X R14, R25, 0x1, R14, P2 ;  /* 0x00000001190e7824 */ /* 0x010fca00010e060e */
[----:B------:R0:W-:Y:S04]  /*162d0*/  STL [R1+0x538], R14 ;  /* 0x0005380e01007387 */ /* 0x0001e80000100800 */
[----:B0-----:R-:W4:Y:S01]  /*162e0*/  LDL.LU R14, [R1+0x4ac] ;  /* 0x0004ac00010e7983 */ /* 0x001f220000300800 */
[----:B-----5:R-:W-:Y:S01]  /*162f0*/  IADD3 R40, P2, PT, R9, R40, RZ ;  /* 0x0000002809287210 */ /* 0x020fe20007f5e0ff */
[----:B------:R-:W-:Y:S01]  /*16300*/  IMAD.X R39, R25, 0x1, R39, P3 ;  /* 0x0000000119277824 */ /* 0x000fe200018e0627 */
        /* <DEDUP_REMOVED lines=32> */
[----:B------:R-:W-:-:S03]  /*16510*/  IMAD.X R11, R25, 0x1, R11, P2 ;  /* 0x00000001190b7824 */ /* 0x000fc600010e060b */
[----:B------:R-:W-:Y:S01]  /*16520*/  STL [R1+0x4d4], R23 ;  /* 0x0004d41701007387 */ /* 0x000fe20000100800 */
[----:B------:R-:W-:-:S03]  /*16530*/  IADD3 R21, P6, PT, R9, R21, RZ ;  /* 0x0000001509157210 */ /* 0x000fc60007fde0ff */
[----:B------:R0:W-:Y:S04]  /*16540*/  STL [R1+0x4e8], R11 ;  /* 0x0004e80b01007387 */ /* 0x0001e80000100800 */
[----:B------:R-:W-:Y:S01]  /*16550*/  STL [R1+0x4f0], R22 ;  /* 0x0004f01601007387 */ /* 0x000fe20000100800 */
[----:B------:R-:W-:-:S03]  /*16560*/  IADD3 R20, P2, PT, R9, R20, RZ ;  /* 0x0000001409147210 */ /* 0x000fc60007f5e0ff */
[----:B0-----:R-:W5:Y:S01]  /*16570*/  LDL.LU R11, [R1+0x4c8] ;  /* 0x0004c800010b7983 */ /* 0x001f620000300800 */
[----:B------:R-:W-:-:S03]  /*16580*/  IMAD.X R17, R25, 0x1, R17, P3 ;  /* 0x0000000119117824 */ /* 0x000fc600018e0611 */
[----:B------:R-:W-:Y:S04]  /*16590*/  STL [R1+0x4cc], R21 ;  /* 0x0004cc1501007387 */ /* 0x000fe80000100800 */
[----:B------:R0:W-:Y:S01]  /*165a0*/  STL [R1+0x4e0], R17 ;  /* 0x0004e01101007387 */ /* 0x0001e20000100800 */
[----:B------:R-:W-:-:S03]  /*165b0*/  IADD3 R19, P3, PT, R9, R19, RZ ;  /* 0x0000001309137210 */ /* 0x000fc60007f7e0ff */
[----:B0-----:R-:W5:Y:S04]  /*165c0*/  LDL.LU R17, [R1+0x4a4] ;  /* 0x0004a40001117983 */ /* 0x001f680000300800 */
[----:B------:R-:W-:Y:S01]  /*165d0*/  STL [R1+0x4c4], R20 ;  /* 0x0004c41401007387 */ /* 0x000fe20000100800 */
[----:B--2---:R-:W-:-:S05]  /*165e0*/  IMAD.X R16, R25, 0x1, R16, P4 ;  /* 0x0000000119107824 */ /* 0x004fca00020e0610 */
[----:B------:R0:W-:Y:S01]  /*165f0*/  STL [R1+0x4d8], R16 ;  /* 0x0004d81001007387 */ /* 0x0001e20000100800 */
[----:B---3--:R-:W-:-:S03]  /*16600*/  IADD3 R18, P4, PT, R9, R18, RZ ;  /* 0x0000001209127210 */ /* 0x008fc60007f9e0ff */
[----:B0-----:R-:W2:Y:S01]  /*16610*/  LDL.LU R16, [R1+0x4c0] ;  /* 0x0004c00001107983 */ /* 0x001ea20000300800 */
[----:B------:R-:W-:-:S03]  /*16620*/  IMAD.X R15, R25, 0x1, R15, P5 ;  /* 0x00000001190f7824 */ /* 0x000fc600028e060f */
[----:B------:R-:W-:Y:S04]  /*16630*/  STL [R1+0x4bc], R19 ;  /* 0x0004bc1301007387 */ /* 0x000fe80000100800 */
[----:B------:R0:W-:Y:S04]  /*16640*/  STL [R1+0x4d0], R15 ;  /* 0x0004d00f01007387 */ /* 0x0001e80000100800 */
[----:B0-----:R-:W3:Y:S01]  /*16650*/  LDL.LU R15, [R1+0x49c] ;  /* 0x00049c00010f7983 */ /* 0x001ee20000300800 */
[----:B----4-:R-:W-:-:S03]  /*16660*/  IADD3 R14, P5, PT, R9, R14, RZ ;  /* 0x0000000e090e7210 */ /* 0x010fc60007fbe0ff */
[----:B------:R-:W-:Y:S04]  /*16670*/  STL [R1+0x4b4], R18 ;  /* 0x0004b41201007387 */ /* 0x000fe80000100800 */
[----:B------:R-:W4:Y:S04]  /*16680*/  LDL.LU R40, [R1+0x4b8] ;  /* 0x0004b80001287983 */ /* 0x000f280000300800 */
[----:B------:R-:W4:Y:S04]  /*16690*/  LDL.LU R39, [R1+0x494] ;  /* 0x0004940001277983 */ /* 0x000f280000300800 */
[----:B------:R-:W4:Y:S04]  /*166a0*/  LDL.LU R38, [R1+0x4b0] ;  /* 0x0004b00001267983 */ /* 0x000f280000300800 */
[----:B------:R0:W-:Y:S04]  /*166b0*/  STL [R1+0x4ac], R14 ;  /* 0x0004ac0e01007387 */ /* 0x0001e80000100800 */
[----:B------:R-:W4:Y:S04]  /*166c0*/  LDL.LU R37, [R1+0x48c] ;  /* 0x00048c0001257983 */ /* 0x000f280000300800 */
        /* <DEDUP_REMOVED lines=15> */
[----:B0-----:R-:W4:Y:S01]  /*167c0*/  LDL.LU R14, [R1+0x44c] ;  /* 0x00044c00010e7983 */ /* 0x001f220000300800 */
[----:B-----5:R-:W-:-:S03]  /*167d0*/  IMAD.X R11, R25, 0x1, R11, P6 ;  /* 0x00000001190b7824 */ /* 0x020fc600030e060b */
[----:B------:R-:W5:Y:S04]  /*167e0*/  LDL.LU R20, [R1+0x468] ;  /* 0x0004680001147983 */ /* 0x000f680000300800 */
[----:B------:R0:W-:Y:S04]  /*167f0*/  STL [R1+0x4c8], R11 ;  /* 0x0004c80b01007387 */ /* 0x0001e80000100800 */
        /* <DEDUP_REMOVED lines=9> */
[----:B---3--:R-:W-:-:S05]  /*16890*/  IADD3 R15, P2, PT, R9, R15, RZ ;  /* 0x0000000f090f7210 */ /* 0x008fca0007f5e0ff */
[----:B------:R0:W-:Y:S01]  /*168a0*/  STL [R1+0x49c], R15 ;  /* 0x00049c0f01007387 */ /* 0x0001e20000100800 */
[----:B----4-:R-:W-:Y:S01]  /*168b0*/  IMAD.X R40, R25, 0x1, R40, P3 ;  /* 0x0000000119287824 */ /* 0x010fe200018e0628 */
[----:B------:R-:W-:Y:S02]  /*168c0*/  IADD3 R39, P3, PT, R9, R39, RZ ;  /* 0x0000002709277210 */ /* 0x000fe40007f7e0ff */
[----:B0-----:R-:W3:Y:S01]  /*168d0*/  LDL.LU R15, [R1+0x450] ;  /* 0x00045000010f7983 */ /* 0x001ee20000300800 */
        /* <DEDUP_REMOVED lines=34> */
[----:B------:R-:W-:Y:S04]  /*16b00*/  STL [R1+0x478], R23 ;  /* 0x0004781701007387 */ /* 0x000fe80000100800 */
[----:B------:R0:W-:Y:S04]  /*16b10*/  STL [R1+0x44c], R14 ;  /* 0x00044c0e01007387 */ /* 0x0001e80000100800 */
[----:B------:R-:W-:Y:S04]  /*16b20*/  STL [R1+0x454], R22 ;  /* 0x0004541601007387 */ /* 0x000fe80000100800 */
[----:B0-----:R-:W4:Y:S01]  /*16b30*/  LDL.LU R14, [R1+0x42c] ;  /* 0x00042c00010e7983 */ /* 0x001f220000300800 */
[----:B-----5:R-:W-:Y:S01]  /*16b40*/  IMAD.X R20, R25, 0x1, R20, P3 ;  /* 0x0000000119147824 */ /* 0x020fe200018e0614 */
[----:B------:R-:W-:-:S02]  /*16b50*/  IADD3 R11, P3, PT, R9, R11, RZ ;  /* 0x0000000b090b7210 */ /* 0x000fc40007f7e0ff */
[----:B------:R-:W-:Y:S01]  /*16b60*/  STL [R1+0x470], R21 ;  /* 0x0004701501007387 */ /* 0x000fe20000100800 */
[----:B------:R-:W-:-:S03]  /*16b70*/  IMAD.X R19, R25, 0x1, R19, P4 ;  /* 0x0000000119137824 */ /* 0x000fc600020e0613 */
[----:B------:R0:W-:Y:S04]  /*16b80*/  STL [R1+0x444], R11 ;  /* 0x0004440b01007387 */ /* 0x0001e80000100800 */
[----:B0-----:R-:W5:Y:S01]  /*16b90*/  LDL.LU R11, [R1+0x448] ;  /* 0x00044800010b7983 */ /* 0x001f620000300800 */
[----:B------:R-:W-:-:S03]  /*16ba0*/  IADD3 R17, P4, PT, R9, R17, RZ ;  /* 0x0000001109117210 */ /* 0x000fc60007f9e0ff */
[----:B------:R-:W-:Y:S01]  /*16bb0*/  STL [R1+0x468], R20 ;  /* 0x0004681401007387 */ /* 0x000fe20000100800 */
[----:B------:R-:W-:-:S03]  /*16bc0*/  IMAD.X R18, R25, 0x1, R18, P5 ;  /* 0x0000000119127824 */ /* 0x000fc600028e0612 */
[----:B------:R0:W-:Y:S04]  /*16bd0*/  STL [R1+0x43c], R17 ;  /* 0x00043c1101007387 */ /* 0x0001e80000100800 */
[----:B0-----:R-:W5:Y:S04]  /*16be0*/  LDL.LU R17, [R1+0x424] ;  /* 0x0004240001117983 */ /* 0x001f680000300800 */
[----:B------:R-:W-:Y:S01]  /*16bf0*/  STL [R1+0x460], R19 ;  /* 0x0004601301007387 */ /* 0x000fe20000100800 */
[----:B--2---:R-:W-:-:S05]  /*16c00*/  IADD3 R16, P5, PT, R9, R16, RZ ;  /* 0x0000001009107210 */ /* 0x004fca0007fbe0ff */
[----:B------:R0:W-:Y:S04]  /*16c10*/  STL [R1+0x434], R16 ;  /* 0x0004341001007387 */ /* 0x0001e80000100800 */
[----:B0-----:R-:W2:Y:S01]  /*16c20*/  LDL.LU R16, [R1+0x440] ;  /* 0x0004400001107983 */ /* 0x001ea20000300800 */
[----:B---3--:R-:W-:-:S03]  /*16c30*/  IMAD.X R15, R25, 0x1, R15, P6 ;  /* 0x00000001190f7824 */ /* 0x008fc600030e060f */
[----:B------:R-:W-:Y:S04]  /*16c40*/  STL [R1+0x458], R18 ;  /* 0x0004581201007387 */ /* 0x000fe80000100800 */
[----:B------:R-:W3:Y:S04]  /*16c50*/  LDL.LU R40, [R1+0x41c] ;  /* 0x00041c0001287983 */ /* 0x000ee80000300800 */
[----:B------:R-:W3:Y:S04]  /*16c60*/  LDL.LU R39, [R1+0x438] ;  /* 0x0004380001277983 */ /* 0x000ee80000300800 */
[----:B------:R-:W3:Y:S04]  /*16c70*/  LDL.LU R38, [R1+0x414] ;  /* 0x0004140001267983 */ /* 0x000ee80000300800 */
[----:B------:R0:W-:Y:S04]  /*16c80*/  STL [R1+0x450], R15 ;  /* 0x0004500f01007387 */ /* 0x0001e80000100800 */
[----:B------:R-:W3:Y:S04]  /*16c90*/  LDL.LU R37, [R1+0x430] ;  /* 0x0004300001257983 */ /* 0x000ee80000300800 */
        /* <DEDUP_REMOVED lines=15> */
[----:B0-----:R-:W3:Y:S01]  /*16d90*/  LDL.LU R15, [R1+0xc04] ;  /* 0x000c0400010f7983 */ /* 0x001ee20000300800 */
[----:B----4-:R-:W-:-:S03]  /*16da0*/  IADD3 R14, P6, PT, R9, R14, RZ ;  /* 0x0000000e090e7210 */ /* 0x010fc60007fde0ff */
[----:B------:R-:W4:Y:S04]  /*16db0*/  LDL.LU R20, [R1+0xbe0] ;  /* 0x000be00001147983 */ /* 0x000f280000300800 */
[----:B------:R0:W-:Y:S04]  /*16dc0*/  STL [R1+0x42c], R14 ;  /* 0x00042c0e01007387 */ /* 0x0001e80000100800 */
        /* <DEDUP_REMOVED lines=8> */
[----:B0-----:R-:W5:Y:S01]  /*16e50*/  LDL.LU R17, [R1+0xbec] ;  /* 0x000bec0001117983 */ /* 0x001f620000300800 */
[----:B--2---:R-:W-:-:S05]  /*16e60*/  IMAD.X R16, R25, 0x1, R16, P3 ;  /* 0x0000000119107824 */ /* 0x004fca00018e0610 */
[----:B------:R0:W-:Y:S01]  /*16e70*/  STL [R1+0x440], R16 ;  /* 0x0004401001007387 */ /* 0x0001e20000100800 */
[----:B---3--:R-:W-:Y:S01]  /*16e80*/  IADD3 R40, P3, PT, R9, R40, RZ ;  /* 0x0000002809287210 */ /* 0x008fe20007f7e0ff */
[----:B------:R-:W-:Y:S02]  /*16e90*/  IMAD.X R39, R25, 0x1, R39, P4 ;  /* 0x0000000119277824 */ /* 0x000fe400020e0627 */
[----:B0-----:R-:W2:Y:S01]  /*16ea0*/  LDL.LU R16, [R1+0xbc8] ;  /* 0x000bc80001107983 */ /* 0x001ea20000300800 */
        /* <DEDUP_REMOVED lines=36> */
[----:B------:R-:W-:Y:S04]  /*170f0*/  STL [R1+0xc0c], R22 ;  /* 0x000c0c1601007387 */ /* 0x000fe80000100800 */
[----:B0-----:R-:W3:Y:S01]  /*17100*/  LDL.LU R15, [R1+0xbe4] ;  /* 0x000be400010f7983 */ /* 0x001ee20000300800 */
[----:B----4-:R-:W-:-:S03]  /*17110*/  IMAD.X R14, R10, 0x1, R14, P4 ;  /* 0x000000010a0e7824 */ /* 0x010fc600020e060e */
[----:B------:R-:W-:Y:S04]  /*17120*/  STL [R1+0xbe8], R21 ;  /* 0x000be81501007387 */ /* 0x000fe80000100800 */
[----:B------:R0:W-:Y:S04]  /*17130*/  STL [R1+0xbfc], R14 ;  /* 0x000bfc0e01007387 */ /* 0x0001e80000100800 */
[----:B0-----:R-:W4:Y:S01]  /*17140*/  LDL.LU R14, [R1+0xbc0] ;  /* 0x000bc000010e7983 */ /* 0x001f220000300800 */
[----:B------:R-:W-:Y:S01]  /*17150*/  IADD3 R20, P3, PT, R8, R20, RZ ;  /* 0x0000001408147210 */ /* 0x000fe20007f7e0ff */
[----:B-----5:R-:W-:Y:S01]  /*17160*/  IMAD.X R11, R10, 0x1, R11, P5 ;  /* 0x000000010a0b7824 */ /* 0x020fe200028e060b */
[----:B------:R-:W-:-:S03]  /*17170*/  IADD3 R19, P4, PT, R8, R19, RZ ;  /* 0x0000001308137210 */ /* 0x000fc60007f9e0ff */
[----:B------:R-:W-:Y:S01]  /*17180*/  STL [R1+0xbe0], R20 ;  /* 0x000be01401007387 */ /* 0x000fe20000100800 */
[----:B------:R-:W-:-:S03]  /*17190*/  IADD3 R18, P5, PT, R8, R18, RZ ;  /* 0x0000001208127210 */ /* 0x000fc60007fbe0ff */
[----:B------:R0:W-:Y:S04]  /*171a0*/  STL [R1+0xbf4], R11 ;  /* 0x000bf40b01007387 */ /* 0x0001e80000100800 */
[----:B0-----:R-:W5:Y:S01]  /*171b0*/  LDL.LU R11, [R1+0xbdc] ;  /* 0x000bdc00010b7983 */ /* 0x001f620000300800 */
[----:B------:R-:W-:-:S03]  /*171c0*/  IMAD.X R17, R10, 0x1, R17, P6 ;  /* 0x000000010a117824 */ /* 0x000fc600030e0611 */
[----:B------:R-:W-:Y:S04]  /*171d0*/  STL [R1+0xbd8], R19 ;  /* 0x000bd81301007387 */ /* 0x000fe80000100800 */
[----:B------:R0:W-:Y:S04]  /*171e0*/  STL [R1+0xbec], R17 ;  /* 0x000bec1101007387 */ /* 0x0001e80000100800 */
[----:B0-----:R-:W5:Y:S04]  /*171f0*/  LDL.LU R17, [R1+0xbb8] ;  /* 0x000bb80001117983 */ /* 0x001f680000300800 */
[----:B------:R-:W-:Y:S04]  /*17200*/  STL [R1+0xbd0], R18 ;  /* 0x000bd01201007387 */ /* 0x000fe80000100800 */
[----:B------:R-:W5:Y:S04]  /*17210*/  LDL.LU R39, [R1+0xbd4] ;  /* 0x000bd40001277983 */ /* 0x000f680000300800 */
[----:B------:R-:W5:Y:S04]  /*17220*/  LDL.LU R38, [R1+0xbb0] ;  /* 0x000bb00001267983 */ /* 0x000f680000300800 */
[----:B------:R-:W5:Y:S01]  /*17230*/  LDL.LU R37, [R1+0xbcc] ;  /* 0x000bcc0001257983 */ /* 0x000f620000300800 */
[----:B--2---:R-:W-:-:S05]  /*17240*/  IADD3 R16, P6, PT, R8, R16, RZ ;  /* 0x0000001008107210 */ /* 0x004fca0007fde0ff */
[----:B------:R0:W-:Y:S04]  /*17250*/  STL [R1+0xbc8], R16 ;  /* 0x000bc81001007387 */ /* 0x0001e80000100800 */
[----:B------:R-:W2:Y:S04]  /*17260*/  LDL.LU R36, [R1+0xba8] ;  /* 0x000ba80001247983 */ /* 0x000ea80000300800 */
        /* <DEDUP_REMOVED lines=15> */
[----:B0-----:R-:W2:Y:S04]  /*17360*/  LDL.LU R16, [R1+0xb68] ;  /* 0x000b680001107983 */ /* 0x001ea80000300800 */
[----:B------:R-:W2:Y:S01]  /*17370*/  LDL.LU R20, [R1+0xb84] ;  /* 0x000b840001147983 */ /* 0x000ea20000300800 */
[----:B---3--:R-:W-:-:S05]  /*17380*/  IMAD.X R15, R10, 0x1, R15, P2 ;  /* 0x000000010a0f7824 */ /* 0x008fca00010e060f */
[----:B------:R0:W-:Y:S04]  /*17390*/  STL [R1+0xbe4], R15 ;  /* 0x000be40f01007387 */ /* 0x0001e80000100800 */
[----:B0-----:R-:W3:Y:S01]  /*173a0*/  LDL.LU R15, [R1+0xb60] ;  /* 0x000b6000010f7983 */ /* 0x001ee20000300800 */
[----:B----4-:R-:W-:-:S03]  /*173b0*/  IADD3 R14, P2, PT, R8, R14, RZ ;  /* 0x0000000e080e7210 */ /* 0x010fc60007f5e0ff */
[----:B------:R-:W4:Y:S04]  /*173c0*/  LDL.LU R19, [R1+0xb7c] ;  /* 0x000b7c0001137983 */ /* 0x000f280000300800 */
[----:B------:R0:W-:Y:S04]  /*173d0*/  STL [R1+0xbc0], R14 ;  /* 0x000bc00e01007387 */ /* 0x0001e80000100800 */
[----:B0-----:R-:W4:Y:S04]  /*173e0*/  LDL.LU R14, [R1+0xb58] ;  /* 0x000b5800010e7983 */ /* 0x001f280000300800 */
[----:B------:R-:W4:Y:S01]  /*173f0*/  LDL.LU R18, [R1+0xb74] ;  /* 0x000b740001127983 */ /* 0x000f220000300800 */
[----:B-----5:R-:W-:-:S05]  /*17400*/  IMAD.X R11, R10, 0x1, R11, P3 ;  /* 0x000000010a0b7824 */ /* 0x020fca00018e060b */
[----:B------:R0:W-:Y:S04]  /*17410*/  STL [R1+0xbdc], R11 ;  /* 0x000bdc0b01007387 */ /* 0x0001e80000100800 */
[----:B0-----:R-:W5:Y:S01]  /*17420*/  LDL.LU R11, [R1+0xb50] ;  /* 0x000b5000010b7983 */ /* 0x001f620000300800 */
[----:B------:R-:W-:-:S05]  /*17430*/  IADD3 R17, P3, PT, R8, R17, RZ ;  /* 0x0000001108117210 */ /* 0x000fca0007f7e0ff */
[----:B------:R0:W-:Y:S01]  /*17440*/  STL [R1+0xbb8], R17 ;  /* 0x000bb81101007387 */ /* 0x0001e20000100800 */
[----:B------:R-:W-:Y:S01]  /*17450*/  IMAD.X R39, R10, 0x1, R39, P4 ;  /* 0x000000010a277824 */ /* 0x000fe200020e0627 */
[----:B------:R-:W-:Y:S02]  /*17460*/  IADD3 R38, P4, PT, R8, R38, RZ ;  /* 0x0000002608267210 */ /* 0x000fe40007f9e0ff */
[----:B0-----:R-:W5:Y:S01]  /*17470*/  LDL.LU R17, [R1+0xb6c] ;  /* 0x000b6c0001117983 */ /* 0x001f620000300800 */
[----:B------:R-:W-:-:S03]  /*17480*/  IMAD.X R37, R10, 0x1, R37, P5 ;  /* 0x000000010a257824 */ /* 0x000fc600028e0625 */
[----:B------:R-:W-:Y:S04]  /*17490*/  STL [R1+0xbd4], R39 ;  /* 0x000bd42701007387 */ /* 0x000fe80000100800 */
[----:B------:R-:W-:Y:S04]  /*174a0*/  STL [R1+0xbb0], R38 ;  /* 0x000bb02601007387 */ /* 0x000fe80000100800 */
[----:B------:R-:W-:Y:S01]  /*174b0*/  STL [R1+0xbcc], R37 ;  /* 0x000bcc2501007387 */ /* 0x000fe20000100800 */
[----:B--2---:R-:W-:Y:S01]  /*174c0*/  IADD3 R36, P5, PT, R8, R36, RZ ;  /* 0x0000002408247210 */ /* 0x004fe20007fbe0ff */
[----:B------:R-:W-:-:S04]  /*174d0*/  IMAD.X R35, R10, 0x1, R35, P6 ;  /* 0x000000010a237824 */ /* 0x000fc800030e0623 */
        /* <DEDUP_REMOVED lines=26> */
[----:B------:R-:W-:Y:S01]  /*17680*/  IMAD.X R21, R10, 0x1, R21, P3 ;  /* 0x000000010a157824 */ /* 0x000fe200018e0615 */
[----:B------:R-:W-:Y:S01]  /*17690*/  IADD3 R16, P3, PT, R8, R16, RZ ;  /* 0x0000001008107210 */ /* 0x000fe20007f7e0ff */
[----:B------:R-:W-:Y:S01]  /*176a0*/  STL [R1+0xb94], R23 ;  /* 0x000b941701007387 */ /* 0x000fe20000100800 */
[----:B------:R-:W-:-:S03]  /*176b0*/  IMAD.X R20, R10, 0x1, R20, P4 ;  /* 0x000000010a147824 */ /* 0x000fc600020e0614 */
[----:B------:R0:W-:Y:S04]  /*176c0*/  STL [R1+0xb68], R16 ;  /* 0x000b681001007387 */ /* 0x0001e80000100800 */
[----:B------:R-:W-:Y:S04]  /*176d0*/  STL [R1+0xb70], R22 ;  /* 0x000b701601007387 */ /* 0x000fe80000100800 */
[----:B0-----:R-:W2:Y:S04]  /*176e0*/  LDL.LU R16, [R1+0xb48] ;  /* 0x000b480001107983 */ /* 0x001ea80000300800 */
[----:B------:R-:W-:Y:S01]  /*176f0*/  STL [R1+0xb8c], R21 ;  /* 0x000b8c1501007387 */ /* 0x000fe20000100800 */
[----:B---3--:R-:W-:Y:S01]  /*17700*/  IADD3 R15, P4, PT, R8, R15, RZ ;  /* 0x0000000f080f7210 */ /* 0x008fe20007f9e0ff */
[----:B----4-:R-:W-:-:S04]  /*17710*/  IMAD.X R19, R10, 0x1, R19, P5 ;  /* 0x000000010a137824 */ /* 0x010fc800028e0613 */
[----:B------:R0:W-:Y:S04]  /*17720*/  STL [R1+0xb60], R15 ;  /* 0x000b600f01007387 */ /* 0x0001e80000100800 */
[----:B0-----:R-:W3:Y:S01]  /*17730*/  LDL.LU R15, [R1+0xb64] ;  /* 0x000b6400010f7983 */ /* 0x001ee20000300800 */
[----:B------:R-:W-:-:S03]  /*17740*/  IADD3 R14, P5, PT, R8, R14, RZ ;  /* 0x0000000e080e7210 */ /* 0x000fc60007fbe0ff */
[----:B------:R-:W-:Y:S04]  /*17750*/  STL [R1+0xb84], R20 ;  /* 0x000b841401007387 */ /* 0x000fe80000100800 */
[----:B------:R0:W-:Y:S04]  /*17760*/  STL [R1+0xb58], R14 ;  /* 0x000b580e01007387 */ /* 0x0001e80000100800 */
[----:B0-----:R-:W4:Y:S01]  /*17770*/  LDL.LU R14, [R1+0xb40] ;  /* 0x000b4000010e7983 */ /* 0x001f220000300800 */
[----:B------:R-:W-:Y:S01]  /*17780*/  IMAD.X R18, R10, 0x1, R18, P6 ;  /* 0x000000010a127824 */ /* 0x000fe200030e0612 */
[----:B-----5:R-:W-:-:S02]  /*17790*/  IADD3 R11, P6, PT, R8, R11, RZ ;  /* 0x0000000b080b7210 */ /* 0x020fc40007fde0ff */
[----:B------:R-:W-:Y:S04]  /*177a0*/  STL [R1+0xb7c], R19 ;  /* 0x000b7c1301007387 */ /* 0x000fe80000100800 */
[----:B------:R0:W-:Y:S04]  /*177b0*/  STL [R1+0xb50], R11 ;  /* 0x000b500b01007387 */ /* 0x0001e80000100800 */
[----:B0-----:R-:W5:Y:S01]  /*177c0*/  LDL.LU R11, [R1+0xb5c] ;  /* 0x000b5c00010b7983 */ /* 0x001f620000300800 */
[----:B------:R-:W-:-:S03]  /*177d0*/  IMAD.X R17, R10, 0x1, R17, P2 ;  /* 0x000000010a117824 */ /* 0x000fc600010e0611 */
        /* <DEDUP_REMOVED lines=23> */
[----:B--2---:R-:W-:-:S05]  /*17950*/  IADD3 R16, P2, PT, R8, R16, RZ ;  /* 0x0000001008107210 */ /* 0x004fca0007f5e0ff */
[----:B------:R0:W-:Y:S04]  /*17960*/  STL [R1+0xb48], R16 ;  /* 0x000b481001007387 */ /* 0x0001e80000100800 */
        /* <DEDUP_REMOVED lines=8> */
[----:B0-----:R-:W4:Y:S01]  /*179f0*/  LDL.LU R14, [R1+0xaf8] ;  /* 0x000af800010e7983 */ /* 0x001f220000300800 */
[----:B-----5:R-:W-:-:S05]  /*17a00*/  IMAD.X R11, R10, 0x1, R11, P4 ;  /* 0x000000010a0b7824 */ /* 0x020fca00020e060b */
[----:B------:R0:W-:Y:S01]  /*17a10*/  STL [R1+0xb5c], R11 ;  /* 0x000b5c0b01007387 */ /* 0x0001e20000100800 */
[----:B------:R-:W-:Y:S01]  /*17a20*/  IADD3 R39, P4, PT, R8, R39, RZ ;  /* 0x0000002708277210 */ /* 0x000fe20007f9e0ff */
[----:B------:R-:W-:Y:S02]  /*17a30*/  IMAD.X R38, R10, 0x1, R38, P5 ;  /* 0x000000010a267824 */ /* 0x000fe400028e0626 */
[----:B0-----:R-:W5:Y:S01]  /*17a40*/  LDL.LU R11, [R1+0xad4] ;  /* 0x000ad400010b7983 */ /* 0x001f620000300800 */
        /* <DEDUP_REMOVED lines=38> */
[----:B0-----:R-:W5:Y:S04]  /*17cb0*/  LDL.LU R17, [R1+0xaf0] ;  /* 0x000af00001117983 */ /* 0x001f680000300800 */
[----:B------:R-:W-:Y:S01]  /*17cc0*/  STL [R1+0xaf4], R21 ;  /* 0x000af41501007387 */ /* 0x000fe20000100800 */
[----:B--2---:R-:W-:-:S05]  /*17cd0*/  IMAD.X R16, R10, 0x1, R16, P5 ;  /* 0x000000010a107824 */ /* 0x004fca00028e0610 */
[----:B------:R0:W-:Y:S01]  /*17ce0*/  STL [R1+0xb08], R16 ;  /* 0x000b081001007387 */ /* 0x0001e20000100800 */
[----:B------:R-:W-:-:S03]  /*17cf0*/  IADD3 R19, P5, PT, R8, R19, RZ ;  /* 0x0000001308137210 */ /* 0x000fc60007fbe0ff */
[----:B0-----:R-:W2:Y:S04]  /*17d00*/  LDL.LU R16, [R1+0xacc] ;  /* 0x000acc0001107983 */ /* 0x001ea80000300800 */
[----:B------:R-:W-:Y:S01]  /*17d10*/  STL [R1+0xaec], R20 ;  /* 0x000aec1401007387 */ /* 0x000fe20000100800 */
[----:B---3--:R-:W-:-:S05]  /*17d20*/  IMAD.X R15, R10, 0x1, R15, P6 ;  /* 0x000000010a0f7824 */ /* 0x008fca00030e060f */
[----:B------:R0:W-:Y:S04]  /*17d30*/  STL [R1+0xb00], R15 ;  /* 0x000b000f01007387 */ /* 0x0001e80000100800 */
[----:B0-----:R-:W3:Y:S01]  /*17d40*/  LDL.LU R15, [R1+0xae8] ;  /* 0x000ae800010f7983 */ /* 0x001ee20000300800 */
[----:B----4-:R-:W-:-:S03]  /*17d50*/  IMAD.X R14, R10, 0x1, R14, P2 ;  /* 0x000000010a0e7824 */ /* 0x010fc600010e060e */
[----:B------:R-:W-:Y:S04]  /*17d60*/  STL [R1+0xae4], R19 ;  /* 0x000ae41301007387 */ /* 0x000fe80000100800 */
[----:B------:R0:W-:Y:S04]  /*17d70*/  STL [R1+0xaf8], R14 ;  /* 0x000af80e01007387 */ /* 0x0001e80000100800 */
[----:B0-----:R-:W4:Y:S01]  /*17d80*/  LDL.LU R14, [R1+0xac4] ;  /* 0x000ac400010e7983 */ /* 0x001f220000300800 */
[C---:B------:R-:W-:Y:S02]  /*17d90*/  IADD3 R18, P6, PT, R8.reuse, R18, RZ ;  /* 0x0000001208127210 */ /* 0x040fe40007fde0ff */
[----:B-----5:R-:W-:-:S03]  /*17da0*/  IADD3 R11, P2, PT, R8, R11, RZ ;  /* 0x0000000b080b7210 */ /* 0x020fc60007f5e0ff */
        /* <DEDUP_REMOVED lines=22> */
[----:B------:R-:W-:-:S03]  /*17f10*/  IMAD.X R17, R10, 0x1, R17, P3 ;  /* 0x000000010a117824 */ /* 0x000fc600018e0611 */
[----:B------:R-:W5:Y:S04]  /*17f20*/  LDL.LU R20, [R1+0xa90] ;  /* 0x000a900001147983 */ /* 0x000f680000300800 */
[----:B------:R0:W-:Y:S04]  /*17f30*/  STL [R1+0xaf0], R17 ;  /* 0x000af01101007387 */ /* 0x0001e80000100800 */
        /* <DEDUP_REMOVED lines=9> */
[----:B----4-:R-:W-:-:S05]  /*17fd0*/  IADD3 R14, P4, PT, R8, R14, RZ ;  /* 0x0000000e080e7210 */ /* 0x010fca0007f9e0ff */
[----:B------:R0:W-:Y:S04]  /*17fe0*/  STL [R1+0xac4], R14 ;  /* 0x000ac40e01007387 */ /* 0x0001e80000100800 */
[----:B0-----:R-:W4:Y:S01]  /*17ff0*/  LDL.LU R14, [R1+0xa78] ;  /* 0x000a7800010e7983 */ /* 0x001f220000300800 */
[----:B-----5:R-:W-:Y:S01]  /*18000*/  IMAD.X R39, R10, 0x1, R39, P5 ;  /* 0x000000010a277824 */ /* 0x020fe200028e0627 */
[----:B------:R-:W-:Y:S01]  /*18010*/  IADD3 R38, P5, PT, R8, R38, RZ ;  /* 0x0000002608267210 */ /* 0x000fe20007fbe0ff */
        /* <DEDUP_REMOVED lines=38> */
[----:B0-----:R-:W5:Y:S01]  /*18280*/  LDL.LU R11, [R1+0xa54] ;  /* 0x000a5400010b7983 */ /* 0x001f620000300800 */
[----:B------:R-:W-:-:S03]  /*18290*/  IADD3 R17, P5, PT, R8, R17, RZ ;  /* 0x0000001108117210 */ /* 0x000fc60007fbe0ff */
[----:B------:R-:W-:Y:S01]  /*182a0*/  STL [R1+0xa98], R21 ;  /* 0x000a981501007387 */ /* 0x000fe20000100800 */
[----:B------:R-:W-:-:S03]  /*182b0*/  IMAD.X R19, R10, 0x1, R19, P6 ;  /* 0x000000010a137824 */ /* 0x000fc600030e0613 */
[----:B------:R0:W-:Y:S04]  /*182c0*/  STL [R1+0xa6c], R17 ;  /* 0x000a6c1101007387 */ /* 0x0001e80000100800 */
[----:B0-----:R-:W5:Y:S04]  /*182d0*/  LDL.LU R17, [R1+0xa70] ;  /* 0x000a700001117983 */ /* 0x001f680000300800 */
[----:B------:R-:W-:Y:S01]  /*182e0*/  STL [R1+0xa90], R20 ;  /* 0x000a901401007387 */ /* 0x000fe20000100800 */
[----:B--2---:R-:W-:Y:S01]  /*182f0*/  IADD3 R16, P6, PT, R8, R16, RZ ;  /* 0x0000001008107210 */ /* 0x004fe20007fde0ff */
[----:B------:R-:W-:-:S04]  /*18300*/  IMAD.X R18, R10, 0x1, R18, P2 ;  /* 0x000000010a127824 */ /* 0x000fc800010e0612 */
[----:B------:R0:W-:Y:S04]  /*18310*/  STL [R1+0xa64], R16 ;  /* 0x000a641001007387 */ /* 0x0001e80000100800 */
[----:B0-----:R-:W2:Y:S04]  /*18320*/  LDL.LU R16, [R1+0xa4c] ;  /* 0x000a4c0001107983 */ /* 0x001ea80000300800 */
[----:B------:R-:W-:Y:S01]  /*18330*/  STL [R1+0xa88], R19 ;  /* 0x000a881301007387 */ /* 0x000fe20000100800 */
[----:B---3--:R-:W-:-:S05]  /*18340*/  IADD3 R15, P2, PT, R8, R15, RZ ;  /* 0x0000000f080f7210 */ /* 0x008fca0007f5e0ff */
[----:B------:R0:W-:Y:S04]  /*18350*/  STL [R1+0xa5c], R15 ;  /* 0x000a5c0f01007387 */ /* 0x0001e80000100800 */
[----:B0-----:R-:W3:Y:S01]  /*18360*/  LDL.LU R15, [R1+0xa68] ;  /* 0x000a6800010f7983 */ /* 0x001ee20000300800 */
[----:B----4-:R-:W-:-:S03]  /*18370*/  IMAD.X R14, R10, 0x1, R14, P3 ;  /* 0x000000010a0e7824 */ /* 0x010fc600018e060e */
        /* <DEDUP_REMOVED lines=21> */
[----:B0-----:R-:W4:Y:S04]  /*184d0*/  LDL.LU R14, [R1+0xa18] ;  /* 0x000a1800010e7983 */ /* 0x001f280000300800 */
[----:B------:R-:W4:Y:S01]  /*184e0*/  LDL.LU R20, [R1+0x9f4] ;  /* 0x0009f40001147983 */ /* 0x000f220000300800 */
[----:B-----5:R-:W-:-:S05]  /*184f0*/  IADD3 R11, P3, PT, R8, R11, RZ ;  /* 0x0000000b080b7210 */ /* 0x020fca0007f7e0ff */
[----:B------:R0:W-:Y:S04]  /*18500*/  STL [R1+0xa54], R11 ;  /* 0x000a540b01007387 */ /* 0x0001e80000100800 */
        /* <DEDUP_REMOVED lines=8> */
[----:B0-----:R-:W2:Y:S01]  /*18590*/  LDL.LU R16, [R1+0xa00] ;  /* 0x000a000001107983 */ /* 0x001ea20000300800 */
[----:B---3--:R-:W-:-:S05]  /*185a0*/  IMAD.X R15, R10, 0x1, R15, P5 ;  /* 0x000000010a0f7824 */ /* 0x008fca00028e060f */
[----:B------:R0:W-:Y:S01]  /*185b0*/  STL [R1+0xa68], R15 ;  /* 0x000a680f01007387 */ /* 0x0001e20000100800 */
[----:B----4-:R-:W-:Y:S01]  /*185c0*/  IADD3 R39, P5, PT, R8, R39, RZ ;  /* 0x0000002708277210 */ /* 0x010fe20007fbe0ff */
[----:B------:R-:W-:Y:S02]  /*185d0*/  IMAD.X R38, R10, 0x1, R38, P6 ;  /* 0x000000010a267824 */ /* 0x000fe400030e0626 */
[----:B0-----:R-:W3:Y:S01]  /*185e0*/  LDL.LU R15, [R1+0x9dc] ;  /* 0x0009dc00010f7983 */ /* 0x001ee20000300800 */
        /* <DEDUP_REMOVED lines=33> */
[----:B------:R-:W-:Y:S04]  /*18800*/  STL [R1+0xa04], R23 ;  /* 0x000a041701007387 */ /* 0x000fe80000100800 */
[----:B------:R0:W-:Y:S04]  /*18810*/  STL [R1+0xa18], R14 ;  /* 0x000a180e01007387 */ /* 0x0001e80000100800 */
[----:B------:R-:W-:Y:S04]  /*18820*/  STL [R1+0xa20], R22 ;  /* 0x000a201601007387 */ /* 0x000fe80000100800 */
[----:B0-----:R-:W4:Y:S01]  /*18830*/  LDL.LU R14, [R1+0x9f8] ;  /* 0x0009f800010e7983 */ /* 0x001f220000300800 */
[----:B------:R-:W-:-:S02]  /*18840*/  IADD3 R21, P4, PT, R8, R21, RZ ;  /* 0x0000001508157210 */ /* 0x000fc40007f9e0ff */
[----:B------:R-:W-:Y:S01]  /*18850*/  IADD3 R20, P5, PT, R8, R20, RZ ;  /* 0x0000001408147210 */ /* 0x000fe20007fbe0ff */
[----:B-----5:R-:W-:Y:S02]  /*18860*/  IMAD.X R11, R10, 0x1, R11, P6 ;  /* 0x000000010a0b7824 */ /* 0x020fe400030e060b */
[----:B------:R-:W-:Y:S04]  /*18870*/  STL [R1+0x9fc], R21 ;  /* 0x0009fc1501007387 */ /* 0x000fe80000100800 */
[----:B------:R0:W-:Y:S01]  /*18880*/  STL [R1+0xa10], R11 ;  /* 0x000a100b01007387 */ /* 0x0001e20000100800 */
        /* <DEDUP_REMOVED lines=9> */
[----:B------:R0:W-:Y:S04]  /*18920*/  STL [R1+0xa00], R16 ;  /* 0x000a001001007387 */ /* 0x0001e80000100800 */
[----:B0-----:R-:W2:Y:S04]  /*18930*/  LDL.LU R16, [R1+0x9cc] ;  /* 0x0009cc0001107983 */ /* 0x001ea80000300800 */
[----:B------:R-:W-:Y:S04]  /*18940*/  STL [R1+0x9e4], R18 ;  /* 0x0009e41201007387 */ /* 0x000fe80000100800 */
[----:B------:R-:W2:Y:S04]  /*18950*/  LDL.LU R39, [R1+0x9e8] ;  /* 0x0009e80001277983 */ /* 0x000ea80000300800 */
[----:B------:R-:W2:Y:S01]  /*18960*/  LDL.LU R38, [R1+0x9c4] ;  /* 0x0009c40001267983 */ /* 0x000ea20000300800 */
[----:B---3--:R-:W-:-:S03]  /*18970*/  IADD3 R15, P3, PT, R8, R15, RZ ;  /* 0x0000000f080f7210 */ /* 0x008fc60007f7e0ff */
        /* <DEDUP_REMOVED lines=18> */
[----:B0-----:R-:W3:Y:S04]  /*18aa0*/  LDL.LU R15, [R1+0x97c] ;  /* 0x00097c00010f7983 */ /* 0x001ee80000300800 */
[----:B------:R-:W3:Y:S01]  /*18ab0*/  LDL.LU R20, [R1+0x998] ;  /* 0x0009980001147983 */ /* 0x000ee20000300800 */
[----:B----4-:R-:W-:-:S05]  /*18ac0*/  IMAD.X R14, R10, 0x1, R14, P4 ;  /* 0x000000010a0e7824 */ /* 0x010fca00020e060e */
[----:B------:R0:W-:Y:S04]  /*18ad0*/  STL [R1+0x9f8], R14 ;  /* 0x0009f80e01007387 */ /* 0x0001e80000100800 */
        /* <DEDUP_REMOVED lines=8> */
[----:B0-----:R-:W5:Y:S01]  /*18b60*/  LDL.LU R17, [R1+0x964] ;  /* 0x0009640001117983 */ /* 0x001f620000300800 */
[----:B--2---:R-:W-:-:S05]  /*18b70*/  IADD3 R16, P5, PT, R8, R16, RZ ;  /* 0x0000001008107210 */ /* 0x004fca0007fbe0ff */
[----:B------:R0:W-:Y:S01]  /*18b80*/  STL [R1+0x9cc], R16 ;  /* 0x0009cc1001007387 */ /* 0x0001e20000100800 */
[----:B------:R-:W-:Y:S01]  /*18b90*/  IMAD.X R39, R10, 0x1, R39, P6 ;  /* 0x000000010a277824 */ /* 0x000fe200030e0627 */
[----:B------:R-:W-:Y:S02]  /*18ba0*/  IADD3 R38, P6, PT, R8, R38, RZ ;  /* 0x0000002608267210 */ /* 0x000fe40007fde0ff */
[----:B0-----:R-:W2:Y:S01]  /*18bb0*/  LDL.LU R16, [R1+0x980] ;  /* 0x0009800001107983 */ /* 0x001ea20000300800 */
[----:B---3--:R-:W-:-:S03]  /*18bc0*/  IMAD.X R37, R10, 0x1, R37, P2 ;  /* 0x000000010a257824 */ /* 0x008fc600010e0625 */
        /* <DEDUP_REMOVED lines=37> */
[----:B0-----:R-:W3:Y:S04]  /*18e20*/  LDL.LU R15, [R1+0x95c] ;  /* 0x00095c00010f7983 */ /* 0x001ee80000300800 */
[----:B------:R-:W-:Y:S01]  /*18e30*/  STL [R1+0x9a0], R21 ;  /* 0x0009a01501007387 */ /* 0x000fe20000100800 */
[----:B----4-:R-:W-:-:S05]  /*18e40*/  IADD3 R14, P6, PT, R8, R14, RZ ;  /* 0x0000000e080e7210 */ /* 0x010fca0007fde0ff */
[----:B------:R0:W-:Y:S04]  /*18e50*/  STL [R1+0x974], R14 ;  /* 0x0009740e01007387 */ /* 0x0001e80000100800 */
[----:B0-----:R-:W4:Y:S01]  /*18e60*/  LDL.LU R14, [R1+0x978] ;  /* 0x00097800010e7983 */ /* 0x001f220000300800 */
[----:B------:R-:W-:Y:S01]  /*18e70*/  IMAD.X R19, R10, 0x1, R19, P2 ;  /* 0x000000010a137824 */ /* 0x000fe200010e0613 */
[----:B-----5:R-:W-:Y:S02]  /*18e80*/  IADD3 R11, P2, PT, R8, R11, RZ ;  /* 0x0000000b080b7210 */ /* 0x020fe40007f5e0ff */
[----:B------:R-:W-:Y:S01]  /*18e90*/  STL [R1+0x998], R20 ;  /* 0x0009981401007387 */ /* 0x000fe20000100800 */
[----:B------:R-:W-:-:S03]  /*18ea0*/  IMAD.X R18, R10, 0x1, R18, P3 ;  /* 0x000000010a127824 */ /* 0x000fc600018e0612 */
[----:B------:R0:W-:Y:S04]  /*18eb0*/  STL [R1+0x96c], R11 ;  /* 0x00096c0b01007387 */ /* 0x0001e80000100800 */
[----:B0-----:R-:W5:Y:S01]  /*18ec0*/  LDL.LU R11, [R1+0x954] ;  /* 0x00095400010b7983 */ /* 0x001f620000300800 */
[----:B------:R-:W-:-:S03]  /*18ed0*/  IADD3 R17, P3, PT, R8, R17, RZ ;  /* 0x0000001108117210 */ /* 0x000fc60007f7e0ff */
[----:B------:R-:W-:Y:S04]  /*18ee0*/  STL [R1+0x990], R19 ;  /* 0x0009901301007387 */ /* 0x000fe80000100800 */
[----:B------:R0:W-:Y:S04]  /*18ef0*/  STL [R1+0x964], R17 ;  /* 0x0009641101007387 */ /* 0x0001e80000100800 */
[----:B0-----:R-:W5:Y:S04]  /*18f00*/  LDL.LU R17, [R1+0x970] ;  /* 0x0009700001117983 */ /* 0x001f680000300800 */
[----:B------:R-:W-:Y:S04]  /*18f10*/  STL [R1+0x988], R18 ;  /* 0x0009881201007387 */ /* 0x000fe80000100800 */
[----:B------:R-:W5:Y:S04]  /*18f20*/  LDL.LU R39, [R1+0x94c] ;  /* 0x00094c0001277983 */ /* 0x000f680000300800 */
[----:B------:R-:W5:Y:S04]  /*18f30*/  LDL.LU R38, [R1+0x968] ;  /* 0x0009680001267983 */ /* 0x000f680000300800 */
[----:B------:R-:W5:Y:S01]  /*18f40*/  LDL.LU R37, [R1+0x944] ;  /* 0x0009440001257983 */ /* 0x000f620000300800 */
[----:B--2---:R-:W-:-:S05]  /*18f50*/  IMAD.X R16, R10, 0x1, R16, P4 ;  /* 0x000000010a107824 */ /* 0x004fca00020e0610 */
        /* <DEDUP_REMOVED lines=19> */
[----:B---3--:R-:W-:-:S05]  /*19090*/  IADD3 R15, P4, PT, R8, R15, RZ ;  /* 0x0000000f080f7210 */ /* 0x008fca0007f9e0ff */
[----:B------:R0:W-:Y:S04]  /*190a0*/  STL [R1+0x95c], R15 ;  /* 0x00095c0f01007387 */ /* 0x0001e80000100800 */
        /* <DEDUP_REMOVED lines=9> */
[----:B------:R-:W-:-:S05]  /*19140*/  IMAD.X R17, R10, 0x1, R17, P6 ;  /* 0x000000010a117824 */ /* 0x000fca00030e0611 */
[----:B------:R0:W-:Y:S01]  /*19150*/  STL [R1+0x970], R17 ;  /* 0x0009701101007387 */ /* 0x0001e20000100800 */
[----:B------:R-:W-:Y:S01]  /*19160*/  IADD3 R39, P6, PT, R8, R39, RZ ;  /* 0x0000002708277210 */ /* 0x000fe20007fde0ff */
[----:B------:R-:W-:Y:S02]  /*19170*/  IMAD.X R38, R10, 0x1, R38, P2 ;  /* 0x000000010a267824 */ /* 0x000fe400010e0626 */
[----:B0-----:R-:W5:Y:S01]  /*19180*/  LDL.LU R17, [R1+0x8e4] ;  /* 0x0008e40001117983 */ /* 0x001f620000300800 */
[----:B------:R-:W-:-:S03]  /*19190*/  IADD3 R37, P2, PT, R8, R37, RZ ;  /* 0x0000002508257210 */ /* 0x000fc60007f5e0ff */
[----:B------:R-:W-:Y:S04]  /*191a0*/  STL [R1+0x94c], R39 ;  /* 0x00094c2701007387 */ /* 0x000fe80000100800 */
[----:B------:R-:W-:Y:S04]  /*191b0*/  STL [R1+0x968], R38 ;  /* 0x0009682601007387 */ /* 0x000fe80000100800 */
[----:B------:R-:W-:Y:S01]  /*191c0*/  STL [R1+0x944], R37 ;  /* 0x0009442501007387 */ /* 0x000fe20000100800 */
[----:B--2---:R-:W-:Y:S01]  /*191d0*/  IMAD.X R36, R10, 0x1, R36, P3 ;  /* 0x000000010a247824 */ /* 0x004fe200018e0624 */
[----:B------:R-:W-:-:S04]  /*191e0*/  IADD3 R35, P3, PT, R8, R35, RZ ;  /* 0x0000002308237210 */ /* 0x000fc80007f7e0ff */
        /* <DEDUP_REMOVED lines=27> */
[----:B------:R-:W-:Y:S01]  /*193a0*/  IMAD.X R16, R10, 0x1, R16, P6 ;  /* 0x000000010a107824 */ /* 0x000fe200030e0610 */
[----:B------:R-:W-:-:S04]  /*193b0*/  IADD3 R21, P5, PT, R8, R21, RZ ;  /* 0x0000001508157210 */ /* 0x000fc80007fbe0ff */
[----:B------:R0:W-:Y:S04]  /*193c0*/  STL [R1+0x920], R16 ;  /* 0x0009201001007387 */ /* 0x0001e80000100800 */
[----:B------:R-:W-:Y:S01]  /*193d0*/  STL [R1+0x928], R22 ;  /* 0x0009281601007387 */ /* 0x000fe20000100800 */
[----:B------:R-:W-:-:S03]  /*193e0*/  IADD3 R20, P6, PT, R8, R20, RZ ;  /* 0x0000001408147210 */ /* 0x000fc60007fde0ff */
[----:B0-----:R-:W2:Y:S04]  /*193f0*/  LDL.LU R16, [R1+0x900] ;  /* 0x0009000001107983 */ /* 0x001ea80000300800 */
[----:B------:R-:W-:Y:S01]  /*19400*/  STL [R1+0x904], R21 ;  /* 0x0009041501007387 */ /* 0x000fe20000100800 */
[----:B---3--:R-:W-:-:S05]  /*19410*/  IMAD.X R15, R10, 0x1, R15, P2 ;  /* 0x000000010a0f7824 */ /* 0x008fca00010e060f */
[----:B------:R0:W-:Y:S04]  /*19420*/  STL [R1+0x918], R15 ;  /* 0x0009180f01007387 */ /* 0x0001e80000100800 */
[----:B0-----:R-:W3:Y:S04]  /*19430*/  LDL.LU R15, [R1+0x8dc] ;  /* 0x0008dc00010f7983 */ /* 0x001ee80000300800 */
[----:B------:R-:W-:Y:S01]  /*19440*/  STL [R1+0x8fc], R20 ;  /* 0x0008fc1401007387 */ /* 0x000fe20000100800 */
[----:B----4-:R-:W-:-:S05]  /*19450*/  IMAD.X R14, R10, 0x1, R14, P3 ;  /* 0x000000010a0e7824 */ /* 0x010fca00018e060e */
[----:B------:R0:W-:Y:S04]  /*19460*/  STL [R1+0x910], R14 ;  /* 0x0009100e01007387 */ /* 0x0001e80000100800 */
[----:B0-----:R-:W4:Y:S01]  /*19470*/  LDL.LU R14, [R1+0x8f8] ;  /* 0x0008f800010e7983 */ /* 0x001f220000300800 */
[C---:B------:R-:W-:Y:S02]  /*19480*/  IADD3 R19, P2, PT, R8.reuse, R19, RZ ;  /* 0x0000001308137210 */ /* 0x040fe40007f5e0ff */
[----:B------:R-:W-:Y:S01]  /*19490*/  IADD3 R18, P3, PT, R8, R18, RZ ;  /* 0x0000001208127210 */ /* 0x000fe20007f7e0ff */
[----:B-----5:R-:W-:Y:S02]  /*194a0*/  IMAD.X R11, R10, 0x1, R11, P4 ;  /* 0x000000010a0b7824 */ /* 0x020fe400020e060b */
[----:B------:R-:W-:Y:S04]  /*194b0*/  STL [R1+0x8f4], R19 ;  /* 0x0008f41301007387 */ /* 0x000fe80000100800 */
[----:B------:R0:W-:Y:S04]  /*194c0*/  STL [R1+0x908], R11 ;  /* 0x0009080b01007387 */ /* 0x0001e80000100800 */
[----:B0-----:R-:W5:Y:S01]  /*194d0*/  LDL.LU R11, [R1+0x8d4] ;  /* 0x0008d400010b7983 */ /* 0x001f620000300800 */
[----:B------:R-:W-:-:S03]  /*194e0*/  IADD3 R17, P4, PT, R8, R17, RZ ;  /* 0x0000001108117210 */ /* 0x000fc60007f9e0ff */
        /* <DEDUP_REMOVED lines=80> */
[----:B------:R-:W-:-:S04]  /*199f0*/  IMAD.X R19, R10, 0x1, R19, P3 ;  /* 0x000000010a137824 */ /* 0x000fc800018e0613 */
[----:B------:R0:W-:Y:S04]  /*19a00*/  STL [R1+0x87c], R16 ;  /* 0x00087c1001007387 */ /* 0x0001e80000100800 */
[----:B0-----:R-:W2:Y:S04]  /*19a10*/  LDL.LU R16, [R1+0x880] ;  /* 0x0008800001107983 */ /* 0x001ea80000300800 */
[----:B------:R-:W-:Y:S01]  /*19a20*/  STL [R1+0x8a0], R20 ;  /* 0x0008a01401007387 */ /* 0x000fe20000100800 */
[----:B---3--:R-:W-:Y:S01]  /*19a30*/  IADD3 R15, P3, PT, R8, R15, RZ ;  /* 0x0000000f080f7210 */ /* 0x008fe20007f7e0ff */
[----:B------:R-:W-:-:S04]  /*19a40*/  IMAD.X R18, R10, 0x1, R18, P4 ;  /* 0x000000010a127824 */ /* 0x000fc800020e0612 */
[----:B------:R0:W-:Y:S04]  /*19a50*/  STL [R1+0x874], R15 ;  /* 0x0008740f01007387 */ /* 0x0001e80000100800 */
[----:B0-----:R-:W3:Y:S04]  /*19a60*/  LDL.LU R15, [R1+0x85c] ;  /* 0x00085c00010f7983 */ /* 0x001ee80000300800 */
[----:B------:R-:W-:Y:S01]  /*19a70*/  STL [R1+0x898], R19 ;  /* 0x0008981301007387 */ /* 0x000fe20000100800 */
[----:B----4-:R-:W-:-:S05]  /*19a80*/  IADD3 R14, P4, PT, R8, R14, RZ ;  /* 0x0000000e080e7210 */ /* 0x010fca0007f9e0ff */
[----:B------:R0:W-:Y:S04]  /*19a90*/  STL [R1+0x86c], R14 ;  /* 0x00086c0e01007387 */ /* 0x0001e80000100800 */
[----:B0-----:R-:W4:Y:S04]  /*19aa0*/  LDL.LU R14, [R1+0x878] ;  /* 0x00087800010e7983 */ /* 0x001f280000300800 */
[----:B------:R-:W-:Y:S01]  /*19ab0*/  STL [R1+0x890], R18 ;  /* 0x0008901201007387 */ /* 0x000fe20000100800 */
[----:B-----5:R-:W-:-:S03]  /*19ac0*/  IMAD.X R11, R10, 0x1, R11, P5 ;  /* 0x000000010a0b7824 */ /* 0x020fc600028e060b */
        /* <DEDUP_REMOVED lines=22> */
[----:B------:R-:W-:-:S05]  /*19c30*/  IADD3 R17, P5, PT, R8, R17, RZ ;  /* 0x0000001108117210 */ /* 0x000fca0007fbe0ff */
[----:B------:R0:W-:Y:S04]  /*19c40*/  STL [R1+0x864], R17 ;  /* 0x0008641101007387 */ /* 0x0001e80000100800 */
        /* <DEDUP_REMOVED lines=50> */
[----:B------:R0:W-:Y:S04]  /*19f70*/  STL [R1+0x828], R11 ;  /* 0x0008280b01007387 */ /* 0x0001e80000100800 */
[----:B------:R-:W-:Y:S04]  /*19f80*/  STL [R1+0x830], R22 ;  /* 0x0008301601007387 */ /* 0x000fe80000100800 */
        /* <DEDUP_REMOVED lines=14> */
[----:B0-----:R-:W3:Y:S04]  /*1a070*/  LDL.LU R15, [R1+0x7dc] ;  /* 0x0007dc00010f7983 */ /* 0x001ee80000300800 */
[----:B------:R-:W-:Y:S04]  /*1a080*/  STL [R1+0x7f4], R18 ;  /* 0x0007f41201007387 */ /* 0x000fe80000100800 */
[----:B------:R-:W3:Y:S04]  /*1a090*/  LDL.LU R39, [R1+0x7f8] ;  /* 0x0007f80001277983 */ /* 0x000ee80000300800 */
[----:B------:R-:W3:Y:S01]  /*1a0a0*/  LDL.LU R38, [R1+0x7d4] ;  /* 0x0007d40001267983 */ /* 0x000ee20000300800 */
[----:B----4-:R-:W-:-:S03]  /*1a0b0*/  IADD3 R14, P5, PT, R8, R14, RZ ;  /* 0x0000000e080e7210 */ /* 0x010fc60007fbe0ff */
        /* <DEDUP_REMOVED lines=20> */
[----:B-----5:R-:W-:-:S05]  /*1a200*/  IMAD.X R11, R10, 0x1, R11, P6 ;  /* 0x000000010a0b7824 */ /* 0x020fca00030e060b */
[----:B------:R0:W-:Y:S04]  /*1a210*/  STL [R1+0x808], R11 ;  /* 0x0008080b01007387 */ /* 0x0001e80000100800 */
        /* <DEDUP_REMOVED lines=11> */
[----:B------:R-:W-:Y:S01]  /*1a2d0*/  IMAD.X R39, R10, 0x1, R39, P3 ;  /* 0x000000010a277824 */ /* 0x000fe200018e0627 */
[----:B------:R-:W-:Y:S02]  /*1a2e0*/  IADD3 R38, P3, PT, R8, R38, RZ ;  /* 0x0000002608267210 */ /* 0x000fe40007f7e0ff */
[----:B0-----:R-:W3:Y:S01]  /*1a2f0*/  LDL.LU R15, [R1+0x790] ;  /* 0x00079000010f7983 */ /* 0x001ee20000300800 */
[----:B----4-:R-:W-:-:S03]  /*1a300*/  IMAD.X R37, R10, 0x1, R37, P4 ;  /* 0x000000010a257824 */ /* 0x010fc600020e0625 */
        /* <DEDUP_REMOVED lines=37> */
[----:B------:R-:W-:-:S03]  /*1a560*/  IMAD.X R20, R10, 0x1, R20, P3 ;  /* 0x000000010a147824 */ /* 0x000fc600018e0614 */
[----:B------:R-:W-:Y:S01]  /*1a570*/  STL [R1+0x7b0], R21 ;  /* 0x0007b01501007387 */ /* 0x000fe20000100800 */
[----:B-----5:R-:W-:Y:S01]  /*1a580*/  IADD3 R11, P3, PT, R8, R11, RZ ;  /* 0x0000000b080b7210 */ /* 0x020fe20007f7e0ff */
[----:B------:R-:W-:-:S04]  /*1a590*/  IMAD.X R19, R10, 0x1, R19, P4 ;  /* 0x000000010a137824 */ /* 0x000fc800020e0613 */
        /* <DEDUP_REMOVED lines=10> */
[----:B0-----:R-:W2:Y:S04]  /*1a640*/  LDL.LU R16, [R1+0x780] ;  /* 0x0007800001107983 */ /* 0x001ea80000300800 */
[----:B------:R-:W-:Y:S04]  /*1a650*/  STL [R1+0x798], R18 ;  /* 0x0007981201007387 */ /* 0x000fe80000100800 */
[----:B------:R-:W2:Y:S04]  /*1a660*/  LDL.LU R39, [R1+0x75c] ;  /* 0x00075c0001277983 */ /* 0x000ea80000300800 */
[----:B------:R-:W2:Y:S01]  /*1a670*/  LDL.LU R38, [R1+0x778] ;  /* 0x0007780001267983 */ /* 0x000ea20000300800 */
[----:B---3--:R-:W-:-:S03]  /*1a680*/  IMAD.X R15, R10, 0x1, R15, P6 ;  /* 0x000000010a0f7824 */ /* 0x008fc600030e060f */
        /* <DEDUP_REMOVED lines=20> */
[----:B----4-:R-:W-:-:S05]  /*1a7d0*/  IADD3 R14, P6, PT, R8, R14, RZ ;  /* 0x0000000e080e7210 */ /* 0x010fca0007fde0ff */
[----:B------:R0:W-:Y:S04]  /*1a7e0*/  STL [R1+0x76c], R14 ;  /* 0x00076c0e01007387 */ /* 0x0001e80000100800 */
        /* <DEDUP_REMOVED lines=8> */
[----:B0-----:R-:W5:Y:S01]  /*1a870*/  LDL.LU R17, [R1+0x718] ;  /* 0x0007180001117983 */ /* 0x001f620000300800 */
[----:B--2---:R-:W-:-:S05]  /*1a880*/  IMAD.X R16, R10, 0x1, R16, P3 ;  /* 0x000000010a107824 */ /* 0x004fca00018e0610 */
[----:B------:R0:W-:Y:S01]  /*1a890*/  STL [R1+0x780], R16 ;  /* 0x0007801001007387 */ /* 0x0001e20000100800 */
[----:B------:R-:W-:Y:S01]  /*1a8a0*/  IADD3 R39, P3, PT, R8, R39, RZ ;  /* 0x0000002708277210 */ /* 0x000fe20007f7e0ff */
[----:B------:R-:W-:Y:S02]  /*1a8b0*/  IMAD.X R38, R10, 0x1, R38, P4 ;  /* 0x000000010a267824 */ /* 0x000fe400020e0626 */
[----:B0-----:R-:W2:Y:S01]  /*1a8c0*/  LDL.LU R16, [R1+0x6f4] ;  /* 0x0006f40001107983 */ /* 0x001ea20000300800 */
[----:B---3--:R-:W-:-:S03]  /*1a8d0*/  IADD3 R37, P4, PT, R8, R37, RZ ;  /* 0x0000002508257210 */ /* 0x008fc60007f9e0ff */
        /* <DEDUP_REMOVED lines=36> */
[----:B0-----:R-:W3:Y:S04]  /*1ab20*/  LDL.LU R15, [R1+0x710] ;  /* 0x00071000010f7983 */ /* 0x001ee80000300800 */
[----:B------:R-:W-:Y:S01]  /*1ab30*/  STL [R1+0x714], R21 ;  /* 0x0007141501007387 */ /* 0x000fe20000100800 */
[----:B----4-:R-:W-:-:S05]  /*1ab40*/  IMAD.X R14, R10, 0x1, R14, P4 ;  /* 0x000000010a0e7824 */ /* 0x010fca00020e060e */
[----:B------:R0:W-:Y:S04]  /*1ab50*/  STL [R1+0x728], R14 ;  /* 0x0007280e01007387 */ /* 0x0001e80000100800 */
[----:B0-----:R-:W4:Y:S01]  /*1ab60*/  LDL.LU R14, [R1+0x6ec] ;  /* 0x0006ec00010e7983 */ /* 0x001f220000300800 */
[C---:B------:R-:W-:Y:S02]  /*1ab70*/  IADD3 R20, P3, PT, R8.reuse, R20, RZ ;  /* 0x0000001408147210 */ /* 0x040fe40007f7e0ff */
[----:B------:R-:W-:-:S03]  /*1ab80*/  IADD3 R19, P4, PT, R8, R19, RZ ;  /* 0x0000001308137210 */ /* 0x000fc60007f9e0ff */
[----:B------:R-:W-:Y:S01]  /*1ab90*/  STL [R1+0x70c], R20 ;  /* 0x00070c1401007387 */ /* 0x000fe20000100800 */
[----:B-----5:R-:W-:Y:S01]  /*1aba0*/  IMAD.X R11, R10, 0x1, R11, P5 ;  /* 0x000000010a0b7824 */ /* 0x020fe200028e060b */
[----:B------:R-:W-:-:S04]  /*1abb0*/  IADD3 R18, P5, PT, R8, R18, RZ ;  /* 0x0000001208127210 */ /* 0x000fc80007fbe0ff */
        /* <DEDUP_REMOVED lines=93> */
[----:B0-----:R-:W4:Y:S01]  /*1b190*/  LDL.LU R14, [R1+0x66c] ;  /* 0x00066c00010e7983 */ /* 0x001f220000300800 */
[----:B------:R-:W-:-:S03]  /*1b1a0*/  IMAD.X R18, R10, 0x1, R18, P6 ;  /* 0x000000010a127824 */ /* 0x000fc600030e0612 */
[----:B------:R-:W-:Y:S01]  /*1b1b0*/  STL [R1+0x6a8], R19 ;  /* 0x0006a81301007387 */ /* 0x000fe20000100800 */
[----:B-----5:R-:W-:-:S05]  /*1b1c0*/  IADD3 R11, P6, PT, R8, R11, RZ ;  /* 0x0000000b080b7210 */ /* 0x020fca0007fde0ff */
[----:B------:R0:W-:Y:S04]  /*1b1d0*/  STL [R1+0x67c], R11 ;  /* 0x00067c0b01007387 */ /* 0x0001e80000100800 */
[----:B0-----:R-:W5:Y:S04]  /*1b1e0*/  LDL.LU R11, [R1+0x688] ;  /* 0x00068800010b7983 */ /* 0x001f680000300800 */
[----:B------:R-:W-:Y:S01]  /*1b1f0*/  STL [R1+0x6a0], R18 ;  /* 0x0006a01201007387 */ /* 0x000fe20000100800 */
[----:B------:R-:W-:-:S03]  /*1b200*/  IMAD.X R17, R10, 0x1, R17, P2 ;  /* 0x000000010a117824 */ /* 0x000fc600010e0611 */
        /* <DEDUP_REMOVED lines=90> */
[----:B------:R-:W-:-:S05]  /*1b7b0*/  IADD3 R18, P6, PT, R8, R18, RZ ;  /* 0x0000001208127210 */ /* 0x000fca0007fde0ff */
[----:B------:R-:W-:Y:S04]  /*1b7c0*/  STL [R1+0x604], R18 ;  /* 0x0006041201007387 */ /* 0x000fe80000100800 */
[----:B------:R-:W4:Y:S04]  /*1b7d0*/  LDL.LU R39, [R1+0x608] ;  /* 0x0006080001277983 */ /* 0x000f280000300800 */
[----:B------:R-:W4:Y:S01]  /*1b7e0*/  LDL.LU R38, [R1+0x5e4] ;  /* 0x0005e40001267983 */ /* 0x000f220000300800 */
[----:B-----5:R-:W-:-:S03]  /*1b7f0*/  IADD3 R11, P2, PT, R8, R11, RZ ;  /* 0x0000000b080b7210 */ /* 0x020fc60007f5e0ff */
        /* <DEDUP_REMOVED lines=20> */
[----:B------:R-:W-:-:S05]  /*1b940*/  IMAD.X R17, R10, 0x1, R17, P3 ;  /* 0x000000010a117824 */ /* 0x000fca00018e0611 */
        /* <DEDUP_REMOVED lines=13> */
[----:B------:R-:W-:Y:S01]  /*1ba20*/  IMAD.X R39, R10, 0x1, R39, P5 ;  /* 0x000000010a277824 */ /* 0x000fe200028e0627 */
[----:B------:R-:W-:Y:S01]  /*1ba30*/  IADD3 R38, P5, PT, R8, R38, RZ ;  /* 0x0000002608267210 */ /* 0x000fe20007fbe0ff */
[----:B-----5:R-:W-:-:S03]  /*1ba40*/  IMAD.X R37, R10, 0x1, R37, P6 ;  /* 0x000000010a257824 */ /* 0x020fc600030e0625 */
        /* <DEDUP_REMOVED lines=39> */
[----:B------:R-:W-:Y:S01]  /*1bcc0*/  IADD3 R17, P5, PT, R8, R17, RZ ;  /* 0x0000001108117210 */ /* 0x000fe20007fbe0ff */
[----:B------:R-:W-:-:S04]  /*1bcd0*/  IMAD.X R19, R10, 0x1, R19, P6 ;  /* 0x000000010a137824 */ /* 0x000fc800030e0613 */
        /* <DEDUP_REMOVED lines=10> */
[----:B0-----:R-:W3:Y:S04]  /*1bd80*/  LDL.LU R15, [R1+0x384] ;  /* 0x00038400010f7983 */ /* 0x001ee80000300800 */
[----:B------:R-:W-:Y:S04]  /*1bd90*/  STL [R1+0x39c], R18 ;  /* 0x00039c1201007387 */ /* 0x000fe80000100800 */
[----:B------:R-:W3:Y:S04]  /*1bda0*/  LDL.LU R39, [R1+0x360] ;  /* 0x0003600001277983 */ /* 0x000ee80000300800 */
[----:B------:R-:W3:Y:S01]  /*1bdb0*/  LDL.LU R38, [R1+0x37c] ;  /* 0x00037c0001267983 */ /* 0x000ee20000300800 */
[----:B----4-:R-:W-:-:S03]  /*1bdc0*/  IMAD.X R14, R10, 0x1, R14, P3 ;  /* 0x000000010a0e7824 */ /* 0x010fc600018e060e */
        /* <DEDUP_REMOVED lines=33> */
[----:B------:R-:W-:Y:S01]  /*1bfe0*/  IADD3 R39, P5, PT, R8, R39, RZ ;  /* 0x0000002708277210 */ /* 0x000fe20007fbe0ff */
[----:B------:R-:W-:Y:S02]  /*1bff0*/  IMAD.X R38, R10, 0x1, R38, P6 ;  /* 0x000000010a267824 */ /* 0x000fe400030e0626 */
[----:B0-----:R-:W3:Y:S01]  /*1c000*/  LDL.LU R15, [R1+0x2f8] ;  /* 0x0002f800010f7983 */ /* 0x001ee20000300800 */
[----:B----4-:R-:W-:-:S03]  /*1c010*/  IADD3 R37, P6, PT, R8, R37, RZ ;  /* 0x0000002508257210 */ /* 0x010fc60007fde0ff */
        /* <DEDUP_REMOVED lines=37> */
[----:B------:R-:W-:-:S03]  /*1c270*/  IADD3 R20, P5, PT, R8, R20, RZ ;  /* 0x0000001408147210 */ /* 0x000fc60007fbe0ff */
[----:B------:R-:W-:Y:S01]  /*1c280*/  STL [R1+0x318], R21 ;  /* 0x0003181501007387 */ /* 0x000fe20000100800 */
[----:B-----5:R-:W-:Y:S01]  /*1c290*/  IMAD.X R11, R10, 0x1, R11, P6 ;  /* 0x000000010a0b7824 */ /* 0x020fe200030e060b */
[----:B------:R-:W-:-:S04]  /*1c2a0*/  IADD3 R19, P6, PT, R8, R19, RZ ;  /* 0x0000001308137210 */ /* 0x000fc80007fde0ff */
[----:B------:R0:W-:Y:S04]  /*1c2b0*/  STL [R1+0x32c], R11 ;  /* 0x00032c0b01007387 */ /* 0x0001e80000100800 */
[----:B0-----:R-:W5:Y:S04]  /*1c2c0*/  LDL.LU R11, [R1+0x2f0] ;  /* 0x0002f000010b7983 */ /* 0x001f680000300800 */
[----:B------:R-:W-:Y:S01]  /*1c2d0*/  STL [R1+0x310], R20 ;  /* 0x0003101401007387 */ /* 0x000fe20000100800 */
[----:B------:R-:W-:Y:S01]  /*1c2e0*/  IMAD.X R17, R10, 0x1, R17, P2 ;  /* 0x000000010a117824 */ /* 0x000fe200010e0611 */
[----:B------:R-:W-:-:S04]  /*1c2f0*/  IADD3 R18, P2, PT, R8, R18, RZ ;  /* 0x0000001208127210 */ /* 0x000fc80007f5e0ff */
[----:B------:R0:W-:Y:S04]  /*1c300*/  STL [R1+0x324], R17 ;  /* 0x0003241101007387 */ /* 0x0001e80000100800 */
        /* <DEDUP_REMOVED lines=88> */
[----:B------:R-:W-:-:S03]  /*1c890*/  IMAD.X R19, R10, 0x1, R19, P2 ;  /* 0x000000010a137824 */ /* 0x000fc600010e0613 */
[----:B------:R-:W-:Y:S01]  /*1c8a0*/  STL [R1+0x2b4], R20 ;  /* 0x0002b41401007387 */ /* 0x000fe20000100800 */
[----:B-----5:R-:W-:Y:S01]  /*1c8b0*/  IADD3 R11, P2, PT, R8, R11, RZ ;  /* 0x0000000b080b7210 */ /* 0x020fe20007f5e0ff */
[----:B------:R-:W-:-:S04]  /*1c8c0*/  IMAD.X R18, R10, 0x1, R18, P3 ;  /* 0x000000010a127824 */ /* 0x000fc800018e0612 */
[----:B------:R0:W-:Y:S04]  /*1c8d0*/  STL [R1+0x284], R11 ;  /* 0x0002840b01007387 */ /* 0x0001e80000100800 */
[----:B0-----:R-:W5:Y:S04]  /*1c8e0*/  LDL.LU R11, [R1+0x26c] ;  /* 0x00026c00010b7983 */ /* 0x001f680000300800 */
[----:B------:R-:W-:Y:S04]  /*1c8f0*/  STL [R1+0x2ac], R19 ;  /* 0x0002ac1301007387 */ /* 0x000fe80000100800 */
[----:B------:R-:W5:Y:S01]  /*1c900*/  LDL.LU R39, [R1+0x288] ;  /* 0x0002880001277983 */ /* 0x000f620000300800 */
[----:B------:R-:W-:-:S03]  /*1c910*/  IADD3 R17, P3, PT, R8, R17, RZ ;  /* 0x0000001108117210 */ /* 0x000fc60007f7e0ff */
[----:B------:R0:W-:Y:S04]  /*1c920*/  STL [R1+0x2a4], R18 ;  /* 0x0002a41201007387 */ /* 0x0001e80000100800 */
[----:B------:R-:W5:Y:S04]  /*1c930*/  LDL.LU R38, [R1+0x280] ;  /* 0x0002800001267983 */ /* 0x000f680000300800 */
[----:B------:R1:W-:Y:S04]  /*1c940*/  STL [R1+0x27c], R17 ;  /* 0x00027c1101007387 */ /* 0x0003e80000100800 */
[----:B------:R-:W5:Y:S04]  /*1c950*/  LDL.LU R37, [R1+0x264] ;  /* 0x0002640001257983 */ /* 0x000f680000300800 */
[----:B------:R-:W5:Y:S01]  /*1c960*/  LDL.LU R36, [R1+0x278] ;  /* 0x0002780001247983 */ /* 0x000f620000300800 */
[----:B--2---:R-:W-:-:S05]  /*1c970*/  IMAD.X R16, R10, 0x1, R16, P4 ;  /* 0x000000010a107824 */ /* 0x004fca00020e0610 */
        /* <DEDUP_REMOVED lines=14> */
[----:B0-----:R-:W5:Y:S04]  /*1ca60*/  LDL R18, [R1+0xc28] ;  /* 0x000c280001127983 */ /* 0x001f680000100800 */
[----:B------:R-:W5:Y:S04]  /*1ca70*/  LDL.LU R22, [R1+0x238] ;  /* 0x0002380001167983 */ /* 0x000f680000300800 */
[----:B------:R-:W5:Y:S04]  /*1ca80*/  LDL.LU R21, [R1+0x21c] ;  /* 0x00021c0001157983 */ /* 0x000f680000300800 */
[----:B------:R-:W5:Y:S04]  /*1ca90*/  LDL.LU R20, [R1+0x230] ;  /* 0x0002300001147983 */ /* 0x000f680000300800 */
[----:B------:R-:W5:Y:S04]  /*1caa0*/  LDL.LU R19, [R1+0x20c] ;  /* 0x00020c0001137983 */ /* 0x000f680000300800 */
[----:B-1----:R-:W5:Y:S01]  /*1cab0*/  LDL.LU R17, [R1+0x228] ;  /* 0x0002280001117983 */ /* 0x002f620000300800 */
[----:B---3--:R-:W-:-:S05]  /*1cac0*/  IADD3 R15, P4, PT, R8, R15, RZ ;  /* 0x0000000f080f7210 */ /* 0x008fca0007f9e0ff */
[----:B------:R0:W-:Y:S04]  /*1cad0*/  STL [R1+0x274], R15 ;  /* 0x0002740f01007387 */ /* 0x0001e80000100800 */
[----:B--2---:R-:W2:Y:S04]  /*1cae0*/  LDL.LU R16, [R1+0x220] ;  /* 0x0002200001107983 */ /* 0x004ea80000300800 */
[----:B0-----:R-:W3:Y:S01]  /*1caf0*/  LDL.LU R15, [R1+0x214] ;  /* 0x00021400010f7983 */ /* 0x001ee20000300800 */
[----:B----4-:R-:W-:-:S05]  /*1cb00*/  IMAD.X R14, R10, 0x1, R14, P5 ;  /* 0x000000010a0e7824 */ /* 0x010fca00028e060e */
[----:B------:R0:W-:Y:S04]  /*1cb10*/  STL [R1+0x290], R14 ;  /* 0x0002900e01007387 */ /* 0x0001e80000100800 */
[----:B0-----:R-:W4:Y:S01]  /*1cb20*/  LDL.LU R14, [R1+0x204] ;  /* 0x00020400010e7983 */ /* 0x001f220000300800 */
[----:B-----5:R-:W-:Y:S01]  /*1cb30*/  IADD3 R11, P5, PT, R8, R11, RZ ;  /* 0x0000000b080b7210 */ /* 0x020fe20007fbe0ff */
[----:B------:R-:W-:-:S04]  /*1cb40*/  IMAD.X R39, R10, 0x1, R39, P6 ;  /* 0x000000010a277824 */ /* 0x000fc800030e0627 */
[----:B------:R0:W-:Y:S01]  /*1cb50*/  STL [R1+0x26c], R11 ;  /* 0x00026c0b01007387 */ /* 0x0001e20000100800 */
[----:B------:R-:W1:Y:S03]  /*1cb60*/  SYNCS.PHASECHK.TRANS64.TRYWAIT P6, [UR6], R12 ;  /* 0x0000000cff0075a7 */ /* 0x000e6600080c1106 */
[----:B------:R0:W-:Y:S01]  /*1cb70*/  STL [R1+0x288], R39 ;  /* 0x0002882701007387 */ /* 0x0001e20000100800 */
[----:B------:R-:W-:Y:S01]  /*1cb80*/  IMAD.X R38, R10, 0x1, R38, P2 ;  /* 0x000000010a267824 */ /* 0x000fe200010e0626 */
[----:B------:R-:W-:-:S04]  /*1cb90*/  IADD3 R37, P2, PT, R8, R37, RZ ;  /* 0x0000002508257210 */ /* 0x000fc80007f5e0ff */
[----:B------:R1:W-:Y:S01]  /*1cba0*/  STL [R1+0x280], R38 ;  /* 0x0002802601007387 */ /* 0x0003e20000100800 */
[----:B0-----:R-:W0:Y:S01]  /*1cbb0*/  LDC R11, c[0x0][0x3a0] ;  /* 0x0000e800ff0b7b82 */ /* 0x001e220000000800 */
[----:B------:R-:W-:Y:S02]  /*1cbc0*/  IMAD.X R36, R10, 0x1, R36, P3 ;  /* 0x000000010a247824 */ /* 0x000fe400018e0624 */
[----:B------:R0:W-:Y:S04]  /*1cbd0*/  STL [R1+0x264], R37 ;  /* 0x0002642501007387 */ /* 0x0001e80000100800 */
[----:B------:R0:W-:Y:S01]  /*1cbe0*/  STL [R1+0x278], R36 ;  /* 0x0002782401007387 */ /* 0x0001e20000100800 */
[----:B------:R-:W-:Y:S02]  /*1cbf0*/  PRMT R13, RZ, 0x7610, R13 ;  /* 0x00007610ff0d7816 */ /* 0x000fe4000000000d */
[----:B------:R-:W-:Y:S01]  /*1cc00*/  IADD3 R35, P3, PT, R8, R35, RZ ;  /* 0x0000002308237210 */ /* 0x000fe20007f7e0ff */
[----:B------:R-:W-:-:S04]  /*1cc10*/  IMAD.X R34, R10, 0x1, R34, P4 ;  /* 0x000000010a227824 */ /* 0x000fc800020e0622 */
[----:B------:R0:W-:Y:S01]  /*1cc20*/  STL [R1+0x25c], R35 ;  /* 0x00025c2301007387 */ /* 0x0001e20000100800 */
[----:B------:R-:W-:-:S03]  /*1cc30*/  IADD3 R33, P4, PT, R8, R33, RZ ;  /* 0x0000002108217210 */ /* 0x000fc60007f9e0ff */
[----:B------:R0:W-:Y:S01]  /*1cc40*/  STL [R1+0x270], R34 ;  /* 0x0002702201007387 */ /* 0x0001e20000100800 */
[----:B------:R-:W-:-:S03]  /*1cc50*/  IMAD.X R32, R10, 0x1, R32, P5 ;  /* 0x000000010a207824 */ /* 0x000fc600028e0620 */
        /* <DEDUP_REMOVED lines=19> */
[----:B------:R-:W-:-:S03]  /*1cd90*/  VIADD R18, R18, 0x1 ;  /* 0x0000000112127836 */ /* 0x000fc60000000000 */
[----:B------:R0:W-:Y:S01]  /*1cda0*/  STL [R1+0x224], R23 ;  /* 0x0002241701007387 */ /* 0x0001e20000100800 */
[----:B------:R-:W-:-:S03]  /*1cdb0*/  IMAD.X R22, R10, 0x1, R22, P2 ;  /* 0x000000010a167824 */ /* 0x000fc600010e0616 */
[----:B------:R0:W-:Y:S01]  /*1cdc0*/  STL [R1+0xc34], R18 ;  /* 0x000c341201007387 */ /* 0x0001e20000100800 */
[----:B------:R-:W-:Y:S01]  /*1cdd0*/  IADD3 R21, P2, PT, R8, R21, RZ ;  /* 0x0000001508157210 */ /* 0x000fe20007f5e0ff */
[----:B------:R-:W-:Y:S02]  /*1cde0*/  IMAD.X R20, R10, 0x1, R20, P3 ;  /* 0x000000010a147824 */ /* 0x000fe400018e0614 */
[----:B------:R0:W-:Y:S01]  /*1cdf0*/  STL [R1+0x238], R22 ;  /* 0x0002381601007387 */ /* 0x0001e20000100800 */
[----:B------:R-:W-:-:S03]  /*1ce00*/  IADD3 R19, P3, PT, R8, R19, RZ ;  /* 0x0000001308137210 */ /* 0x000fc60007f7e0ff */
[----:B------:R0:W-:Y:S01]  /*1ce10*/  STL [R1+0x21c], R21 ;  /* 0x00021c1501007387 */ /* 0x0001e20000100800 */
[----:B------:R-:W-:-:S03]  /*1ce20*/  IMAD.X R17, R10, 0x1, R17, P4 ;  /* 0x000000010a117824 */ /* 0x000fc600020e0611 */
[----:B------:R0:W-:Y:S04]  /*1ce30*/  STL [R1+0x230], R20 ;  /* 0x0002301401007387 */ /* 0x0001e80000100800 */
[----:B------:R0:W-:Y:S04]  /*1ce40*/  STL [R1+0x20c], R19 ;  /* 0x00020c1301007387 */ /* 0x0001e80000100800 */
[----:B------:R0:W-:Y:S01]  /*1ce50*/  STL [R1+0x228], R17 ;  /* 0x0002281101007387 */ /* 0x0001e20000100800 */
[C---:B--2---:R-:W-:Y:S02]  /*1ce60*/  IMAD.X R16, R10.reuse, 0x1, R16, P5 ;  /* 0x000000010a107824 */ /* 0x044fe400028e0610 */
[----:B---3--:R-:W-:-:S03]  /*1ce70*/  IMAD.X R15, R10, 0x1, R15, P2 ;  /* 0x000000010a0f7824 */ /* 0x008fc600010e060f */
[----:B------:R2:W-:Y:S04]  /*1ce80*/  STL [R1+0x220], R16 ;  /* 0x0002201001007387 */ /* 0x0005e80000100800 */
[----:B------:R2:W-:Y:S01]  /*1ce90*/  STL [R1+0x214], R15 ;  /* 0x0002140f01007387 */ /* 0x0005e20000100800 */
[----:B0-----:R-:W-:Y:S01]  /*1cea0*/  IMAD R11, R18, -0x80, R11 ;  /* 0xffffff80120b7824 */ /* 0x001fe200078e020b */
[----:B------:R-:W-:Y:S01]  /*1ceb0*/  IADD3 R3, P4, PT, R8, R3, RZ ;  /* 0x0000000308037210 */ /* 0x000fe20007f9e0ff */
[----:B----4-:R-:W-:-:S05]  /*1cec0*/  IMAD.X R14, R10, 0x1, R14, P3 ;  /* 0x000000010a0e7824 */ /* 0x010fca00018e060e */
[----:B------:R2:W-:Y:S04]  /*1ced0*/  STL [R1+0x204], R14 ;  /* 0x0002040e01007387 */ /* 0x0005e80000100800 */
[----:B------:R2:W-:Y:S01]  /*1cee0*/  STL.S16 [R1+0x1d8], R13 ;  /* 0x0001d80d01007387 */ /* 0x0005e20000100600 */
[----:B------:R-:W-:Y:S01]  /*1cef0*/  IADD3 R0, P3, PT, R8, R0, RZ ;  /* 0x0000000008007210 */ /* 0x000fe20007f7e0ff */
[C---:B------:R-:W-:Y:S01]  /*1cf00*/  IMAD.X R4, R10.reuse, 0x1, R4, P4 ;  /* 0x000000010a047824 */ /* 0x040fe200020e0604 */
[C---:B------:R-:W-:Y:S02]  /*1cf10*/  ISETP.GT.AND P2, PT, R11.reuse, RZ, PT ;  /* 0x000000ff0b00720c */ /* 0x040fe40003f44270 */
[----:B------:R-:W-:Y:S01]  /*1cf20*/  ISETP.GT.AND P5, PT, R11, 0x1, PT ;  /* 0x000000010b00780c */ /* 0x000fe20003fa4270 */
[----:B------:R-:W-:Y:S01]  /*1cf30*/  IMAD.X R2, R10, 0x1, R2, P3 ;  /* 0x000000010a027824 */ /* 0x000fe200018e0602 */
[----:B-1----:R-:W-:Y:S11]  /*1cf40*/  @!P6 BRA `(.L_x_8) ;  /* 0x000001600054e947 */ /* 0x002ff60003800000 */
.L_x_16:
[----:B------:R0:W-:Y:S04]  /*1cf50*/  STL [R1+0xe2c], R31 ;  /* 0x000e2c1f01007387 */ /* 0x0001e80000100800 */
[----:B0-----:R-:W3:Y:S01]  /*1cf60*/  LDL R31, [R1+0x1d8] ;  /* 0x0001d800011f7983 */ /* 0x001ee20000100800 */
[----:B------:R-:W-:Y:S02]  /*1cf70*/  @P2 IMAD.MOV.U32 R12, RZ, RZ, R0 ;  /* 0x000000ffff0c2224 */ /* 0x000fe400078e0000 */
[----:B--2---:R-:W-:Y:S01]  /*1cf80*/  @P2 IMAD.MOV.U32 R13, RZ, RZ, R2 ;  /* 0x000000ffff0d2224 */ /* 0x004fe200078e0002 */
[----:B------:R0:W-:Y:S04]  /*1cf90*/  STL [R1+0xe28], R44 ;  /* 0x000e282c01007387 */ /* 0x0001e80000100800 */
[----:B------:R-:W-:Y:S04]  /*1cfa0*/  STL [R1+0xe24], R43 ;  /* 0x000e242b01007387 */ /* 0x000fe80000100800 */
[----:B------:R-:W-:Y:S01]  /*1cfb0*/  STL [R1+0xe20], R42 ;  /* 0x000e202a01007387 */ /* 0x000fe20000100800 */
[----:B0-----:R-:W-:-:S03]  /*1cfc0*/  PRMT R44, RZ, 0x7610, R44 ;  /* 0x00007610ff2c7816 */ /* 0x001fc6000000002c */
[----:B------:R-:W-:Y:S04]  /*1cfd0*/  STL [R1+0xe1c], R41 ;  /* 0x000e1c2901007387 */ /* 0x000fe80000100800 */
        /* <DEDUP_REMOVED lines=70> */
[----:B---3--:R0:W2:Y:S04]  /*1d440*/  @P2 LDG.E.U8 R31, desc[UR14][R12.64] ;  /* 0x0000000e0c1f2981 */ /* 0x0080a8000c1e1100 */
[----:B------:R-:W-:Y:S04]  /*1d450*/  STL [R1+0xd00], R115 ;  /* 0x000d007301007387 */ /* 0x000fe80000100800 */
[----:B------:R-:W-:Y:S01]  /*1d460*/  STL [R1+0xcfc], R117 ;  /* 0x000cfc7501007387 */ /* 0x000fe20000100800 */
[----:B0-----:R-:W-:-:S02]  /*1d470*/  @P2 IMAD.MOV.U32 R12, RZ, RZ, R3 ;  /* 0x000000ffff0c2224 */ /* 0x001fc400078e0003 */
[----:B------:R-:W-:Y:S01]  /*1d480*/  @P2 IMAD.MOV.U32 R13, RZ, RZ, R4 ;  /* 0x000000ffff0d2224 */ /* 0x000fe200078e0004 */
[----:B------:R-:W-:Y:S04]  /*1d490*/  STL [R1+0xcf8], R119 ;  /* 0x000cf87701007387 */ /* 0x000fe80000100800 */
[----:B------:R-:W3:Y:S04]  /*1d4a0*/  @P2 LDG.E.U8 R44, desc[UR14][R12.64] ;  /* 0x0000000e0c2c2981 */ /* 0x000ee8000c1e1100 */
        /* <DEDUP_REMOVED lines=13> */
[----:B--2---:R0:W-:Y:S04]  /*1d580*/  @P2 STL [R1+0x1d8], R31 ;  /* 0x0001d81f01002387 */ /* 0x0041e80000100800 */
[----:B0-----:R-:W2:Y:S04]  /*1d590*/  LDL.LU R31, [R1+0xe2c] ;  /* 0x000e2c00011f7983 */ /* 0x001ea80000300800 */
[----:B------:R-:W-:Y:S04]  /*1d5a0*/  STL [R1+0xc8c], R3 ;  /* 0x000c8c0301007387 */ /* 0x000fe80000100800 */
[----:B------:R-:W-:Y:S04]  /*1d5b0*/  STL [R1+0xc88], R4 ;  /* 0x000c880401007387 */ /* 0x000fe80000100800 */
[----:B---3--:R0:W-:Y:S04]  /*1d5c0*/  STL [R1+0x1d4], R44 ;  /* 0x0001d42c01007387 */ /* 0x0081e80000100800 */
[----:B0-----:R-:W3:Y:S04]  /*1d5d0*/  LDL.LU R44, [R1+0xe28] ;  /* 0x000e2800012c7983 */ /* 0x001ee80000300800 */
[----:B------:R-:W4:Y:S04]  /*1d5e0*/  LDL R12, [R1+0x204] ;  /* 0x00020400010c7983 */ /* 0x000f280000100800 */
[----:B------:R-:W4:Y:S01]  /*1d5f0*/  LDL R13, [R1+0x20c] ;  /* 0x00020c00010d7983 */ /* 0x000f220000100800 */
[----:B------:R-:W-:-:S02]  /*1d600*/  PRMT R43, RZ, 0x7610, R43 ;  /* 0x00007610ff2b7816 */ /* 0x000fc4000000002b */
[----:B----4-:R-:W-:-:S04]  /*1d610*/  @P5 LOP3.LUT R13, R13, R12, RZ, 0x3c, !PT ;  /* 0x0000000c0d0d5212 */ /* 0x010fc800078e3cff */
[----:B------:R-:W-:-:S04]  /*1d620*/  @P5 LOP3.LUT R12, R13, R12, RZ, 0x3c, !PT ;  /* 0x0000000c0d0c5212 */ /* 0x000fc800078e3cff */
[----:B------:R-:W-:-:S05]  /*1d630*/  @P5 LOP3.LUT R13, R13, R12, RZ, 0x3c, !PT ;  /* 0x0000000c0d0d5212 */ /* 0x000fca00078e3cff */
[----:B------:R-:W4:Y:S04]  /*1d640*/  @P5 LDG.E.U8 R43, desc[UR14][R12.64] ;  /* 0x0000000e0c2b5981 */ /* 0x000f28000c1e1100 */
[----:B----4-:R0:W-:Y:S04]  /*1d650*/  STL [R1+0x1d0], R43 ;  /* 0x0001d02b01007387 */ /* 0x0101e80000100800 */
[----:B0-----:R-:W4:Y:S04]  /*1d660*/  LDL.LU R43, [R1+0xe24] ;  /* 0x000e2400012b7983 */ /* 0x001f280000300800 */
[----:B------:R-:W2:Y:S04]  /*1d670*/  LDL R12, [R1+0x214] ;  /* 0x00021400010c7983 */ /* 0x000ea80000100800 */
[----:B------:R-:W2:Y:S01]  /*1d680*/  LDL R13, [R1+0x21c] ;  /* 0x00021c00010d7983 */ /* 0x000ea20000100800 */
[----:B------:R-:W-:-:S02]  /*1d690*/  PRMT R42, RZ, 0x7610, R42 ;  /* 0x00007610ff2a7816 */ /* 0x000fc4000000002a */
[----:B--2---:R-:W-:-:S04]  /*1d6a0*/  @P5 LOP3.LUT R13, R13, R12, RZ, 0x3c, !PT ;  /* 0x0000000c0d0d5212 */ /* 0x004fc800078e3cff */
[----:B------:R-:W-:-:S04]  /*1d6b0*/  @P5 LOP3.LUT R12, R13, R12, RZ, 0x3c, !PT ;  /* 0x0000000c0d0c5212 */ /* 0x000fc800078e3cff */
[----:B------:R-:W-:-:S05]  /*1d6c0*/  @P5 LOP3.LUT R13, R13, R12, RZ, 0x3c, !PT ;  /* 0x0000000c0d0d5212 */ /* 0x000fca00078e3cff */
[----:B------:R-:W2:Y:S01]  /*1d6d0*/  @P5 LDG.E.U8 R42, desc[UR14][R12.64] ;  /* 0x0000000e0c2a5981 */ /* 0x000ea2000c1e1100 */
[----:B------:R-:W-:-:S03]  /*1d6e0*/  ISETP.GT.AND P3, PT, R11, 0x2, PT ;  /* 0x000000020b00780c */ /* 0x000fc60003f64270 */
[----:B--2---:R0:W-:Y:S04]  /*1d6f0*/  STL [R1+0x1cc], R42 ;  /* 0x0001cc2a01007387 */ /* 0x0041e80000100800 */
[----:B0-----:R-:W2:Y:S04]  /*1d700*/  LDL.LU R42, [R1+0xe20] ;  /* 0x000e2000012a7983 */ /* 0x001ea80000300800 */
[----:B------:R-:W2:Y:S04]  /*1d710*/  LDL R12, [R1+0x220] ;  /* 0x00022000010c7983 */ /* 0x000ea80000100800 */
[----:B------:R-:W2:Y:S01]  /*1d720*/  LDL R13, [R1+0x224] ;  /* 0x00022400010d7983 */ /* 0x000ea20000100800 */
[----:B------:R-:W-:-:S02]  /*1d730*/  PRMT R41, RZ, 0x7610, R41 ;  /* 0x00007610ff297816 */ /* 0x000fc40000000029 */
[----:B--2---:R-:W-:-:S04]  /*1d740*/  @P3 LOP3.LUT R13, R13, R12, RZ, 0x3c, !PT ;  /* 0x0000000c0d0d3212 */ /* 0x004fc800078e3cff */
[----:B------:R-:W-:-:S04]  /*1d750*/  @P3 LOP3.LUT R12, R13, R12, RZ, 0x3c, !PT ;  /* 0x0000000c0d0c3212 */ /* 0x000fc800078e3cff */
[----:B------:R-:W-:-:S05]  /*1d760*/  @P3 LOP3.LUT R13, R13, R12, RZ, 0x3c, !PT ;  /* 0x0000000c0d0d3212 */ /* 0x000fca00078e3cff */
[----:B------:R-:W2:Y:S04]  /*1d770*/  @P3 LDG.E.U8 R41, desc[UR14][R12.64] ;  /* 0x0000000e0c293981 */ /* 0x000ea8000c1e1100 */
        /* <DEDUP_REMOVED lines=684> */
[----:B------:R-:W3:Y:S04]  /*20240*/  LDL R12, [R1+0x680] ;  /* 0x00068000010c7983 */ /* 0x000ee80000100800 */
[----:B------:R-:W3:Y:S01]  /*20250*/  LDL R13, [R1+0x684] ;  /* 0x00068400010d7983 */ /* 0x000ee20000100800 */
[----:B------:R-:W-:-:S03]  /*20260*/  PRMT R61, RZ, 0x7610, R61 ;  /* 0x00007610ff3d7816 */ /* 0x000fc6000000003d */
[----:B--2---:R0:W-:Y:S01]  /*20270*/  STL [R1+0x218], R62 ;  /* 0x0002183e01007387 */ /* 0x0041e20000100800 */
[----:B------:R-:W-:Y:S02]  /*20280*/  ISETP.GT.AND P2, PT, R11, 0x27, PT ;  /* 0x000000270b00780c */ /* 0x000fe40003f44270 */
[----:B------:R-:W-:Y:S01]  /*20290*/  PRMT R117, RZ, 0x7610, R117 ;  /* 0x00007610ff757816 */ /* 0x000fe20000000075 */
[----:B0-----:R-:W2:Y:S01]  /*202a0*/  LDL R62, [R1+0x6a4] ;  /* 0x0006a400013e7983 */ /* 0x001ea20000100800 */
[----:B---3--:R-:W-:-:S04]  /*202b0*/  @P3 LOP3.LUT R13, R13, R12, RZ, 0x3c, !PT ;  /* 0x0000000c0d0d3212 */ /* 0x008fc800078e3cff */
[----:B------:R-:W-:-:S04]  /*202c0*/  @P3 LOP3.LUT R12, R13, R12, RZ, 0x3c, !PT ;  /* 0x0000000c0d0c3212 */ /* 0x000fc800078e3cff */
[----:B------:R-:W-:-:S05]  /*202d0*/  @P3 LOP3.LUT R13, R13, R12, RZ, 0x3c, !PT ;  /* 0x0000000c0d0d3212 */ /* 0x000fca00078e3cff */
[----:B------:R0:W3:Y:S04]  /*202e0*/  @P3 LDG.E.U8 R61, desc[UR14][R12.64] ;  /* 0x0000000e0c3d3981 */ /* 0x0000e8000c1e1100 */
[----:B------:R-:W0:Y:S04]  /*202f0*/  LDL R12, [R1+0x688] ;  /* 0x00068800010c7983 */ /* 0x000e280000100800 */
[----:B------:R-:W0:Y:S02]  /*20300*/  LDL R13, [R1+0x68c] ;  /* 0x00068c00010d7983 */ /* 0x000e240000100800 */
[----:B0-----:R-:W-:-:S04]  /*20310*/  @P2 LOP3.LUT R13, R13, R12, RZ, 0x3c, !PT ;  /* 0x0000000c0d0d2212 */ /* 0x001fc800078e3cff */
[----:B------:R-:W-:-:S04]  /*20320*/  @P2 LOP3.LUT R12, R13, R12, RZ, 0x3c, !PT ;  /* 0x0000000c0d0c2212 */ /* 0x000fc800078e3cff */
[----:B------:R-:W-:-:S05]  /*20330*/  @P2 LOP3.LUT R13, R13, R12, RZ, 0x3c, !PT ;  /* 0x0000000c0d0d2212 */ /* 0x000fca00078e3cff */
[----:B------:R-:W2:Y:S04]  /*20340*/  @P2 LDG.E.U8 R117, desc[UR14][R12.64] ;  /* 0x0000000e0c752981 */ /* 0x000ea8000c1e1100 */
[----:B---3--:R0:W-:Y:S04]  /*20350*/  STL [R1+0x210], R61 ;  /* 0x0002103d01007387 */ /* 0x0081e80000100800 */
[----:B0-----:R-:W3:Y:S04]  /*20360*/  LDL R61, [R1+0x6ac] ;  /* 0x0006ac00013d7983 */ /* 0x001ee80000100800 */
        /* <DEDUP_REMOVED lines=19> */
[----:B------:R-:W-:-:S03]  /*204a0*/  PRMT R122, RZ, 0x7610, R122 ;  /* 0x00007610ff7a7816 */ /* 0x000fc6000000007a */
[----:B--2---:R0:W-:Y:S04]  /*204b0*/  STL [R1+0x98], R121 ;  /* 0x0000987901007387 */ /* 0x0041e80000100800 */
[----:B0-----:R-:W2:Y:S04]  /*204c0*/  LDL.LU R121, [R1+0xcf4] ;  /* 0x000cf40001797983 */ /* 0x001ea80000300800 */
[----:B------:R-:W2:Y:S01]  /*204d0*/  LDL R13, [R1+0x6a0] ;  /* 0x0006a000010d7983 */ /* 0x000ea20000100800 */
[----:B------:R-:W-:-:S03]  /*204e0*/  @P4 IMAD.MOV.U32 R12, RZ, RZ, R62 ;  /* 0x000000ffff0c4224 */ /* 0x000fc600078e003e */
[----:B------:R-:W3:Y:S04]  /*204f0*/  LDL R62, [R1+0x6c4] ;  /* 0x0006c400013e7983 */ /* 0x000ee80000100800 */
[----:B--2---:R-:W2:Y:S01]  /*20500*/  @P4 LDG.E.U8 R122, desc[UR14][R12.64] ;  /* 0x0000000e0c7a4981 */ /* 0x004ea2000c1e1100 */
[C---:B------:R-:W-:Y:S02]  /*20510*/  ISETP.GT.AND P3, PT, R11.reuse, 0x29, PT ;  /* 0x000000290b00780c */ /* 0x040fe40003f64270 */
[----:B------:R-:W-:Y:S01]  /*20520*/  PRMT R30, RZ, 0x7610, R30 ;  /* 0x00007610ff1e7816 */ /* 0x000fe2000000001e */
[----:B--2---:R0:W-:Y:S04]  /*20530*/  STL [R1+0x94], R122 ;  /* 0x0000947a01007387 */ /* 0x0041e80000100800 */
[----:B0-----:R-:W2:Y:S04]  /*20540*/  LDL.LU R122, [R1+0xcf0] ;  /* 0x000cf000017a7983 */ /* 0x001ea80000300800 */
[----:B------:R-:W2:Y:S02]  /*20550*/  LDL R13, [R1+0x6a8] ;  /* 0x0006a800010d7983 */ /* 0x000ea40000100800 */
[----:B---3--:R-:W-:Y:S01]  /*20560*/  @P3 IMAD.MOV.U32 R12, RZ, RZ, R61 ;  /* 0x000000ffff0c3224 */ /* 0x008fe200078e003d */
[----:B------:R-:W-:Y:S01]  /*20570*/  PRMT R19, RZ, 0x7610, R19 ;  /* 0x00007610ff137816 */ /* 0x000fe20000000013 */
[----:B------:R-:W3:Y:S04]  /*20580*/  LDL R61, [R1+0x6c8] ;  /* 0x0006c800013d7983 */ /* 0x000ee80000100800 */
[----:B--2---:R-:W2:Y:S04]  /*20590*/  @P3 LDG.E.U8 R30, desc[UR14][R12.64] ;  /* 0x0000000e0c1e3981 */ /* 0x004ea8000c1e1100 */
[----:B------:R-:W3:Y:S04]  /*205a0*/  LDL R12, [R1+0x6b0] ;  /* 0x0006b000010c7983 */ /* 0x000ee80000100800 */
[----:B------:R-:W3:Y:S04]  /*205b0*/  LDL R13, [R1+0x6b4] ;  /* 0x0006b400010d7983 */ /* 0x000ee80000100800 */
[----:B--2---:R0:W-:Y:S01]  /*205c0*/  STL [R1+0x90], R30 ;  /* 0x0000901e01007387 */ /* 0x0041e20000100800 */
[----:B------:R-:W-:-:S02]  /*205d0*/  ISETP.GT.AND P2, PT, R11, 0x2a, PT ;  /* 0x0000002a0b00780c */ /* 0x000fc40003f44270 */
        /* <DEDUP_REMOVED lines=16> */
[----:B------:R-:W2:Y:S01]  /*206e0*/  LDL R13, [R1+0x6c0] ;  /* 0x0006c000010d7983 */ /* 0x000ea20000100800 */
[----:B------:R-:W-:Y:S01]  /*206f0*/  ISETP.GT.AND P4, PT, R11, 0x2b, PT ;  /* 0x0000002b0b00780c */ /* 0x000fe20003f84270 */
[----:B------:R-:W-:Y:S01]  /*20700*/  @P2 IMAD.MOV.U32 R12, RZ, RZ, R62 ;  /* 0x000000ffff0c2224 */ /* 0x000fe200078e003e */
[----:B------:R-:W-:Y:S01]  /*20710*/  PRMT R58, RZ, 0x7610, R58 ;  /* 0x00007610ff3a7816 */ /* 0x000fe2000000003a */
[----:B------:R-:W3:Y:S01]  /*20720*/  LDL R62, [R1+0x6e0] ;  /* 0x0006e000013e7983 */ /* 0x000ee20000100800 */
[----:B------:R-:W-:-:S04]  /*20730*/  PRMT R6, RZ, 0x7610, R6 ;  /* 0x00007610ff067816 */ /* 0x000fc80000000006 */
[----:B--2---:R0:W2:Y:S05]  /*20740*/  @P2 LDG.E.U8 R58, desc[UR14][R12.64] ;  /* 0x0000000e0c3a2981 */ /* 0x0040aa000c1e1100 */
[----:B0-----:R-:W-:Y:S02]  /*20750*/  @P4 IMAD.MOV.U32 R12, RZ, RZ, R30 ;  /* 0x000000ffff0c4224 */ /* 0x001fe400078e001e */
[----:B------:R-:W-:-:S05]  /*20760*/  @P4 IMAD.MOV.U32 R13, RZ, RZ, R61 ;  /* 0x000000ffff0d4224 */ /* 0x000fca00078e003d */
[----:B------:R-:W3:Y:S04]  /*20770*/  @P4 LDG.E.U8 R6, desc[UR14][R12.64] ;  /* 0x0000000e0c064981 */ /* 0x000ee8000c1e1100 */
[----:B--2---:R0:W-:Y:S04]  /*20780*/  STL [R1+0x84], R58 ;  /* 0x0000843a01007387 */ /* 0x0041e80000100800 */
[----:B------:R-:W2:Y:S04]  /*20790*/  LDL R61, [R1+0x6e8] ;  /* 0x0006e800013d7983 */ /* 0x000ea80000100800 */
[----:B------:R-:W2:Y:S04]  /*207a0*/  LDL R30, [R1+0x6ec] ;  /* 0x0006ec00011e7983 */ /* 0x000ea80000100800 */
[----:B0-----:R-:W2:Y:S04]  /*207b0*/  LDL R58, [R1+0x6e4] ;  /* 0x0006e400013a7983 */ /* 0x001ea80000100800 */
[----:B---3--:R0:W-:Y:S04]  /*207c0*/  STL [R1+0x80], R6 ;  /* 0x0000800601007387 */ /* 0x0081e80000100800 */
[----:B0-----:R-:W3:Y:S04]  /*207d0*/  LDL.LU R6, [R1+0xce8] ;  /* 0x000ce80001067983 */ /* 0x001ee80000300800 */
[----:B------:R-:W2:Y:S01]  /*207e0*/  LDL R13, [R1+0x6d0] ;  /* 0x0006d000010d7983 */ /* 0x000ea20000100800 */
[----:B------:R-:W-:Y:S01]  /*207f0*/  PRMT R17, RZ, 0x7610, R17 ;  /* 0x00007610ff117816 */ /* 0x000fe20000000011 */
[----:B------:R-:W-:Y:S01]  /*20800*/  @P4 IMAD.MOV.U32 R12, RZ, RZ, R19 ;  /* 0x000000ffff0c4224 */ /* 0x000fe200078e0013 */
[----:B------:R-:W-:Y:S01]  /*20810*/  ISETP.GT.AND P3, PT, R11, 0x2c, PT ;  /* 0x0000002c0b00780c */ /* 0x000fe20003f64270 */
[----:B------:R-:W3:Y:S04]  /*20820*/  LDL R19, [R1+0x6f0] ;  /* 0x0006f00001137983 */ /* 0x000ee80000100800 */
[----:B--2---:R0:W2:Y:S04]  /*20830*/  @P4 LDG.E.U8 R17, desc[UR14][R12.64] ;  /* 0x0000000e0c114981 */ /* 0x0040a8000c1e1100 */
[----:B------:R-:W0:Y:S04]  /*20840*/  LDL R12, [R1+0x6d8] ;  /* 0x0006d800010c7983 */ /* 0x000e280000100800 */
[----:B------:R-:W0:Y:S01]  /*20850*/  LDL R13, [R1+0x6dc] ;  /* 0x0006dc00010d7983 */ /* 0x000e220000100800 */
[----:B------:R-:W-:-:S02]  /*20860*/  PRMT R5, RZ, 0x7610, R5 ;  /* 0x00007610ff057816 */ /* 0x000fc40000000005 */
[----:B0-----:R-:W-:-:S04]  /*20870*/  @P3 LOP3.LUT R13, R13, R12, RZ, 0x3c, !PT ;  /* 0x0000000c0d0d3212 */ /* 0x001fc800078e3cff */
[----:B------:R-:W-:-:S04]  /*20880*/  @P3 LOP3.LUT R12, R13, R12, RZ, 0x3c, !PT ;  /* 0x0000000c0d0c3212 */ /* 0x000fc800078e3cff */
[----:B------:R-:W-:-:S05]  /*20890*/  @P3 LOP3.LUT R13, R13, R12, RZ, 0x3c, !PT ;  /* 0x0000000c0d0d3212 */ /* 0x000fca00078e3cff */
[----:B------:R0:W3:Y:S01]  /*208a0*/  @P3 LDG.E.U8 R5, desc[UR14][R12.64] ;  /* 0x0000000e0c053981 */ /* 0x0000e2000c1e1100 */
[----:B------:R-:W-:-:S03]  /*208b0*/  ISETP.GT.AND P2, PT, R11, 0x2d, PT ;  /* 0x0000002d0b00780c */ /* 0x000fc60003f44270 */
[----:B--2---:R1:W-:Y:S01]  /*208c0*/  STL [R1+0x7c], R17 ;  /* 0x00007c1101007387 */ /* 0x0043e20000100800 */
[----:B------:R-:W-:-:S03]  /*208d0*/  PRMT R63, RZ, 0x7610, R63 ;  /* 0x00007610ff3f7816 */ /* 0x000fc6000000003f */
[----:B-1----:R-:W2:Y:S01]  /*208e0*/  LDL R17, [R1+0x6f4] ;  /* 0x0006f40001117983 */ /* 0x002ea20000100800 */
[----:B0-----:R-:W-:Y:S02]  /*208f0*/  @P3 IMAD.MOV.U32 R12, RZ, RZ, R58 ;  /* 0x000000ffff0c3224 */ /* 0x001fe400078e003a */
[----:B------:R-:W-:-:S05]  /*20900*/  @P3 IMAD.MOV.U32 R13, RZ, RZ, R62 ;  /* 0x000000ffff0d3224 */ /* 0x000fca00078e003e */
[----:B------:R0:W2:Y:S02]  /*20910*/  @P3 LDG.E.U8 R63, desc[UR14][R12.64] ;  /* 0x0000000e0c3f3981 */ /* 0x0000a4000c1e1100 */
[----:B0-----:R-:W-:Y:S02]  /*20920*/  @P2 IMAD.MOV.U32 R12, RZ, RZ, R30 ;  /* 0x000000ffff0c2224 */ /* 0x001fe400078e001e */
[----:B------:R-:W-:Y:S01]  /*20930*/  @P2 IMAD.MOV.U32 R13, RZ, RZ, R61 ;  /* 0x000000ffff0d2224 */ /* 0x000fe200078e003d */
[----:B---3--:R-:W-:Y:S04]  /*20940*/  STL [R1+0x78], R5 ;  /* 0x0000780501007387 */ /* 0x008fe80000100800 */
[----:B------:R-:W3:Y:S04]  /*20950*/  LDL R62, [R1+0x6f8] ;  /* 0x0006f800013e7983 */ /* 0x000ee80000100800 */
[----:B------:R-:W4:Y:S04]  /*20960*/  LDL R58, [R1+0x6fc] ;  /* 0x0006fc00013a7983 */ /* 0x000f280000100800 */
[----:B------:R-:W4:Y:S04]  /*20970*/  LDL R61, [R1+0x700] ;  /* 0x00070000013d7983 */ /* 0x000f280000100800 */
[----:B------:R-:W4:Y:S01]  /*20980*/  LDL R30, [R1+0x704] ;  /* 0x00070400011e7983 */ /* 0x000f220000100800 */
[----:B------:R-:W-:-:S02]  /*20990*/  ISETP.GT.AND P4, PT, R11, 0x2e, PT ;  /* 0x0000002e0b00780c */ /* 0x000fc40003f84270 */
[----:B------:R-:W-:Y:S02]  /*209a0*/  PRMT R29, RZ, 0x7610, R29 ;  /* 0x00007610ff1d7816 */ /* 0x000fe4000000001d */
[----:B------:R-:W-:-:S04]  /*209b0*/  PRMT R21, RZ, 0x7610, R21 ;  /* 0x00007610ff157816 */ /* 0x000fc80000000015 */
[----:B------:R2:W4:Y:S01]  /*209c0*/  @P2 LDG.E.U8 R29, desc[UR14][R12.64] ;  /* 0x0000000e0c1d2981 */ /* 0x000522000c1e1100 */
[----:B------:R-:W-:Y:S01]  /*209d0*/  PRMT R57, RZ, 0x7610, R57 ;  /* 0x00007610ff397816 */ /* 0x000fe20000000039 */
[----:B--2---:R-:W-:Y:S02]  /*209e0*/  @P2 IMAD.MOV.U32 R12, RZ, RZ, R17 ;  /* 0x000000ffff0c2224 */ /* 0x004fe400078e0011 */
[----:B------:R-:W-:Y:S01]  /*209f0*/  @P2 IMAD.MOV.U32 R13, RZ, RZ, R19 ;  /* 0x000000ffff0d2224 */ /* 0x000fe200078e0013 */
[----:B------:R-:W-:Y:S01]  /*20a00*/  PRMT R16, RZ, 0x7610, R16 ;  /* 0x00007610ff107816 */ /* 0x000fe20000000010 */
[----:B------:R-:W2:Y:S04]  /*20a10*/  LDL R19, [R1+0x708] ;  /* 0x0007080001137983 */ /* 0x000ea80000100800 */
[----:B------:R3:W2:Y:S04]  /*20a20*/  @P2 LDG.E.U8 R21, desc[UR14][R12.64] ;  /* 0x0000000e0c152981 */ /* 0x0006a8000c1e1100 */
[----:B------:R-:W2:Y:S01]  /*20a30*/  LDL R17, [R1+0x70c] ;  /* 0x00070c0001117983 */ /* 0x000ea20000100800 */
[----:B---3--:R-:W-:-:S02]  /*20a40*/  @P4 IMAD.MOV.U32 R13, RZ, RZ, R62 ;  /* 0x000000ffff0d4224 */ /* 0x008fc400078e003e */
[----:B----4-:R-:W-:-:S05]  /*20a50*/  @P4 IMAD.MOV.U32 R12, RZ, RZ, R58 ;  /* 0x000000ffff0c4224 */ /* 0x010fca00078e003a */
[----:B------:R0:W3:Y:S02]  /*20a60*/  @P4 LDG.E.U8 R57, desc[UR14][R12.64] ;  /* 0x0000000e0c394981 */ /* 0x0000e4000c1e1100 */
[----:B0-----:R-:W-:Y:S02]  /*20a70*/  @P4 IMAD.MOV.U32 R12, RZ, RZ, R30 ;  /* 0x000000ffff0c4224 */ /* 0x001fe400078e001e */
[----:B------:R-:W-:-:S05]  /*20a80*/  @P4 IMAD.MOV.U32 R13, RZ, RZ, R61 ;  /* 0x000000ffff0d4224 */ /* 0x000fca00078e003d */
[----:B------:R0:W4:Y:S04]  /*20a90*/  @P4 LDG.E.U8 R16, desc[UR14][R12.64] ;  /* 0x0000000e0c104981 */ /* 0x000128000c1e1100 */
[----:B------:R1:W-:Y:S01]  /*20aa0*/  STL [R1+0x70], R29 ;  /* 0x0000701d01007387 */ /* 0x0003e20000100800 */
[----:B------:R-:W-:-:S03]  /*20ab0*/  ISETP.GT.AND P3, PT, R11, 0x2f, PT ;  /* 0x0000002f0b00780c */ /* 0x000fc60003f64270 */
[----:B-1----:R-:W4:Y:S04]  /*20ac0*/  LDL R29, [R1+0x710] ;  /* 0x00071000011d7983 */ /* 0x002f280000100800 */
[----:B--2---:R1:W-:Y:S04]  /*20ad0*/  STL [R1+0x68], R21 ;  /* 0x0000681501007387 */ /* 0x0043e80000100800 */
[----:B------:R-:W2:Y:S04]  /*20ae0*/  LDL R58, [R1+0x718] ;  /* 0x00071800013a7983 */ /* 0x000ea80000100800 */
[----:B-1----:R-:W2:Y:S01]  /*20af0*/  LDL R21, [R1+0x714] ;  /* 0x0007140001157983 */ /* 0x002ea20000100800 */
[----:B0-----:R-:W-:-:S02]  /*20b00*/  @P3 IMAD.MOV.U32 R12, RZ, RZ, R17 ;  /* 0x000000ffff0c3224 */ /* 0x001fc400078e0011 */
[----:B------:R-:W-:Y:S01]  /*20b10*/  @P3 IMAD.MOV.U32 R13, RZ, RZ, R19 ;  /* 0x000000ffff0d3224 */ /* 0x000fe200078e0013 */
[----:B---3--:R0:W-:Y:S04]  /*20b20*/  STL [R1+0x1fc], R57 ;  /* 0x0001fc3901007387 */ /* 0x0081e80000100800 */
[----:B------:R-:W3:Y:S04]  /*20b30*/  LDL R30, [R1+0x720] ;  /* 0x00072000011e7983 */ /* 0x000ee80000100800 */
[----:B0-----:R-:W3:Y:S04]  /*20b40*/  LDL R57, [R1+0x71c] ;  /* 0x00071c0001397983 */ /* 0x001ee80000100800 */
[----:B----4-:R0:W-:Y:S04]  /*20b50*/  STL [R1+0x1f8], R16 ;  /* 0x0001f81001007387 */ /* 0x0101e80000100800 */
[----:B0-----:R-:W4:Y:S04]  /*20b60*/  LDL R16, [R1+0x724] ;  /* 0x0007240001107983 */ /* 0x001f280000100800 */
[----:B------:R-:W-:Y:S04]  /*20b70*/  STL [R1+0x74], R63 ;  /* 0x0000743f01007387 */ /* 0x000fe80000100800 */
[----:B------:R-:W4:Y:S04]  /*20b80*/  LDL R19, [R1+0x728] ;  /* 0x0007280001137983 */ /* 0x000f280000100800 */
[----:B------:R-:W4:Y:S01]  /*20b90*/  LDL R17, [R1+0x72c] ;  /* 0x00072c0001117983 */ /* 0x000f220000100800 */
[----:B------:R-:W-:-:S02]  /*20ba0*/  ISETP.GT.AND P2, PT, R11, 0x30, PT ;  /* 0x000000300b00780c */ /* 0x000fc40003f44270 */
[----:B------:R-:W-:Y:S02]  /*20bb0*/  PRMT R60, RZ, 0x7610, R60 ;  /* 0x00007610ff3c7816 */ /* 0x000fe4000000003c */
[----:B------:R-:W-:-:S04]  /*20bc0*/  PRMT R59, RZ, 0x7610, R59 ;  /* 0x00007610ff3b7816 */ /* 0x000fc8000000003b */
[----:B------:R2:W4:Y:S01]  /*20bd0*/  @P3 LDG.E.U8 R60, desc[UR14][R12.64] ;  /* 0x0000000e0c3c3981 */ /* 0x000522000c1e1100 */
[----:B------:R-:W-:Y:S02]  /*20be0*/  ISETP.GT.AND P4, PT, R11, 0x31, PT ;  /* 0x000000310b00780c */ /* 0x000fe40003f84270 */
[----:B------:R-:W-:Y:S01]  /*20bf0*/  PRMT R56, RZ, 0x7610, R56 ;  /* 0x00007610ff387816 */ /* 0x000fe20000000038 */
[----:B--2---:R-:W-:Y:S02]  /*20c00*/  @P3 IMAD.MOV.U32 R12, RZ, RZ, R21 ;  /* 0x000000ffff0c3224 */ /* 0x004fe400078e0015 */
[----:B------:R-:W-:Y:S01]  /*20c10*/  @P3 IMAD.MOV.U32 R13, RZ, RZ, R29 ;  /* 0x000000ffff0d3224 */ /* 0x000fe200078e001d */
[----:B------:R-:W-:Y:S01]  /*20c20*/  PRMT R51, RZ, 0x7610, R51 ;  /* 0x00007610ff337816 */ /* 0x000fe20000000033 */
[----:B------:R-:W2:Y:S04]  /*20c30*/  LDL R29, [R1+0x730] ;  /* 0x00073000011d7983 */ /* 0x000ea80000100800 */
[----:B------:R0:W2:Y:S01]  /*20c40*/  @P3 LDG.E.U8 R59, desc[UR14][R12.64] ;  /* 0x0000000e0c3b3981 */ /* 0x0000a2000c1e1100 */
[----:B------:R-:W-:-:S03]  /*20c50*/  PRMT R50, RZ, 0x7610, R50 ;  /* 0x00007610ff327816 */ /* 0x000fc60000000032 */
[----:B------:R-:W2:Y:S01]  /*20c60*/  LDL R21, [R1+0x734] ;  /* 0x0007340001157983 */ /* 0x000ea20000100800 */
[----:B0-----:R-:W-:Y:S02]  /*20c70*/  @P2 IMAD.MOV.U32 R13, RZ, RZ, R58 ;  /* 0x000000ffff0d2224 */ /* 0x001fe400078e003a */
[----:B---3--:R-:W-:-:S05]  /*20c80*/  @P2 IMAD.MOV.U32 R12, RZ, RZ, R57 ;  /* 0x000000ffff0c2224 */ /* 0x008fca00078e0039 */
[----:B------:R0:W3:Y:S02]  /*20c90*/  @P2 LDG.E.U8 R56, desc[UR14][R12.64] ;  /* 0x0000000e0c382981 */ /* 0x0000e4000c1e1100 */
[----:B0-----:R-:W-:Y:S02]  /*20ca0*/  @P2 IMAD.MOV.U32 R13, RZ, RZ, R30 ;  /* 0x000000ffff0d2224 */ /* 0x001fe400078e001e */
[----:B----4-:R-:W-:Y:S01]  /*20cb0*/  @P2 IMAD.MOV.U32 R12, RZ, RZ, R16 ;  /* 0x000000ffff0c2224 */ /* 0x010fe200078e0010 */
[----:B------:R-:W4:Y:S04]  /*20cc0*/  LDL R30, [R1+0x738] ;  /* 0x00073800011e7983 */ /* 0x000f280000100800 */
[----:B------:R0:W3:Y:S04]  /*20cd0*/  @P2 LDG.E.U8 R51, desc[UR14][R12.64] ;  /* 0x0000000e0c332981 */ /* 0x0000e8000c1e1100 */
[----:B------:R-:W4:Y:S01]  /*20ce0*/  LDL R16, [R1+0x73c] ;  /* 0x00073c0001107983 */ /* 0x000f220000100800 */
[----:B0-----:R-:W-:-:S02]  /*20cf0*/  @P4 IMAD.MOV.U32 R12, RZ, RZ, R17 ;  /* 0x000000ffff0c4224 */ /* 0x001fc400078e0011 */
[----:B------:R-:W-:Y:S01]  /*20d00*/  @P4 IMAD.MOV.U32 R13, RZ, RZ, R19 ;  /* 0x000000ffff0d4224 */ /* 0x000fe200078e0013 */
[----:B------:R-:W4:Y:S04]  /*20d10*/  LDL R17, [R1+0x744] ;  /* 0x0007440001117983 */ /* 0x000f280000100800 */
[----:B------:R2:W4:Y:S04]  /*20d20*/  @P4 LDG.E.U8 R50, desc[UR14][R12.64] ;  /* 0x0000000e0c324981 */ /* 0x000528000c1e1100 */
[----:B------:R-:W4:Y:S01]  /*20d30*/  LDL R19, [R1+0x740] ;  /* 0x0007400001137983 */ /* 0x000f220000100800 */
[----:B--2---:R-:W-:-:S03]  /*20d40*/  @P4 IMAD.MOV.U32 R13, RZ, RZ, R29 ;  /* 0x000000ffff0d4224 */ /* 0x004fc600078e001d */
[----:B------:R-:W2:Y:S01]  /*20d50*/  LDL R29, [R1+0x748] ;  /* 0x00074800011d7983 */ /* 0x000ea20000100800 */
[----:B------:R-:W-:-:S03]  /*20d60*/  @P4 IMAD.MOV.U32 R12, RZ, RZ, R21 ;  /* 0x000000ffff0c4224 */ /* 0x000fc600078e0015 */
[----:B------:R-:W2:Y:S01]  /*20d70*/  LDL R21, [R1+0x74c] ;  /* 0x00074c0001157983 */ /* 0x000ea20000100800 */
[----:B------:R-:W-:Y:S02]  /*20d80*/  ISETP.GT.AND P3, PT, R11, 0x32, PT ;  /* 0x000000320b00780c */ /* 0x000fe40003f64270 */
[----:B------:R-:W-:-:S06]  /*20d90*/  PRMT R55, RZ, 0x7610, R55 ;  /* 0x00007610ff377816 */ /* 0x000fcc0000000037 */
[----:B------:R0:W2:Y:S04]  /*20da0*/  @P4 LDG.E.U8 R55, desc[UR14][R12.64] ;  /* 0x0000000e0c374981 */ /* 0x0000a8000c1e1100 */
[----:B---3--:R1:W-:Y:S04]  /*20db0*/  STL [R1+0x60], R51 ;  /* 0x0000603301007387 */ /* 0x0083e80000100800 */
[----:B-1----:R-:W3:Y:S04]  /*20dc0*/  LDL R51, [R1+0x750] ;  /* 0x0007500001337983 */ /* 0x002ee80000100800 */
[----:B----4-:R1:W-:Y:S04]  /*20dd0*/  STL [R1+0x5c], R50 ;  /* 0x00005c3201007387 */ /* 0x0103e80000100800 */
[----:B-1----:R-:W4:Y:S01]  /*20de0*/  LDL R50, [R1+0x754] ;  /* 0x0007540001327983 */ /* 0x002f220000100800 */
[----:B0-----:R-:W-:-:S02]  /*20df0*/  @P3 IMAD.MOV.U32 R12, RZ, RZ, R16 ;  /* 0x000000ffff0c3224 */ /* 0x001fc400078e0010 */
[----:B------:R-:W-:Y:S01]  /*20e00*/  @P3 IMAD.MOV.U32 R13, RZ, RZ, R30 ;  /* 0x000000ffff0d3224 */ /* 0x000fe200078e001e */
[----:B------:R-:W-:Y:S04]  /*20e10*/  STL [R1+0x1f4], R60 ;  /* 0x0001f43c01007387 */ /* 0x000fe80000100800 */
[----:B------:R-:W4:Y:S04]  /*20e20*/  LDL R30, [R1+0x758] ;  /* 0x00075800011e7983 */ /* 0x000f280000100800 */
[----:B------:R-:W4:Y:S01]  /*20e30*/  LDL R16, [R1+0x75c] ;  /* 0x00075c0001107983 */ /* 0x000f220000100800 */
[----:B------:R-:W-:-:S02]  /*20e40*/  ISETP.GT.AND P2, PT, R11, 0x33, PT ;  /* 0x000000330b00780c */ /* 0x000fc40003f44270 */
[----:B------:R-:W-:Y:S02]  /*20e50*/  PRMT R54, RZ, 0x7610, R54 ;  /* 0x00007610ff367816 */ /* 0x000fe40000000036 */
[----:B------:R-:W-:-:S04]  /*20e60*/  PRMT R53, RZ, 0x7610, R53 ;  /* 0x00007610ff357816 */ /* 0x000fc80000000035 */
[----:B------:R0:W4:Y:S01]  /*20e70*/  @P3 LDG.E.U8 R54, desc[UR14][R12.64] ;  /* 0x0000000e0c363981 */ /* 0x000122000c1e1100 */
[----:B------:R-:W-:Y:S01]  /*20e80*/  PRMT R52, RZ, 0x7610, R52 ;  /* 0x00007610ff347816 */ /* 0x000fe20000000034 */
[----:B0-----:R-:W-:Y:S02]  /*20e90*/  @P3 IMAD.MOV.U32 R12, RZ, RZ, R17 ;  /* 0x000000ffff0c3224 */ /* 0x001fe400078e0011 */
[----:B------:R-:W-:-:S05]  /*20ea0*/  @P3 IMAD.MOV.U32 R13, RZ, RZ, R19 ;  /* 0x000000ffff0d3224 */ /* 0x000fca00078e0013 */
[----:B------:R2:W4:Y:S01]  /*20eb0*/  @P3 LDG.E.U8 R53, desc[UR14][R12.64] ;  /* 0x0000000e0c353981 */ /* 0x000522000c1e1100 */
[----:B------:R-:W-:Y:S01]  /*20ec0*/  PRMT R32, RZ, 0x7610, R32 ;  /* 0x00007610ff207816 */ /* 0x000fe20000000020 */
[----:B--2---:R-:W-:Y:S02]  /*20ed0*/  @P2 IMAD.MOV.U32 R12, RZ, RZ, R21 ;  /* 0x000000ffff0c2224 */ /* 0x004fe400078e0015 */
[----:B------:R-:W-:-:S05]  /*20ee0*/  @P2 IMAD.MOV.U32 R13, RZ, RZ, R29 ;  /* 0x000000ffff0d2224 */ /* 0x000fca00078e001d */
[----:B------:R3:W2:Y:S04]  /*20ef0*/  @P2 LDG.E.U8 R52, desc[UR14][R12.64] ;  /* 0x0000000e0c342981 */ /* 0x0006a8000c1e1100 */
[----:B------:R-:W-:Y:S04]  /*20f00*/  STL [R1+0x1f0], R59 ;  /* 0x0001f03b01007387 */ /* 0x000fe80000100800 */
[----:B------:R-:W2:Y:S01]  /*20f10*/  LDL R17, [R1+0x764] ;  /* 0x0007640001117983 */ /* 0x000ea20000100800 */
[----:B------:R-:W-:Y:S02]  /*20f20*/  ISETP.GT.AND P4, PT, R11, 0x34, PT ;  /* 0x000000340b00780c */ /* 0x000fe40003f84270 */
[----:B------:R-:W-:Y:S01]  /*20f30*/  PRMT R25, RZ, 0x7610, R25 ;  /* 0x00007610ff197816 */ /* 0x000fe20000000019 */
[----:B------:R-:W2:Y:S01]  /*20f40*/  LDL R19, [R1+0x760] ;  /* 0x0007600001137983 */ /* 0x000ea20000100800 */
[----:B---3--:R-:W-:-:S02]  /*20f50*/  @P2 IMAD.MOV.U32 R13, RZ, RZ, R51 ;  /* 0x000000ffff0d2224 */ /* 0x008fc400078e0033 */
[----:B----4-:R-:W-:-:S05]  /*20f60*/  @P2 IMAD.MOV.U32 R12, RZ, RZ, R50 ;  /* 0x000000ffff0c2224 */ /* 0x010fca00078e0032 */
[----:B------:R0:W3:Y:S02]  /*20f70*/  @P2 LDG.E.U8 R32, desc[UR14][R12.64] ;  /* 0x0000000e0c202981 */ /* 0x0000e4000c1e1100 */
[----:B0-----:R-:W-:Y:S02]  /*20f80*/  @P4 IMAD.MOV.U32 R12, RZ, RZ, R16 ;  /* 0x000000ffff0c4224 */ /* 0x001fe400078e0010 */
[----:B------:R-:W-:-:S05]  /*20f90*/  @P4 IMAD.MOV.U32 R13, RZ, RZ, R30 ;  /* 0x000000ffff0d4224 */ /* 0x000fca00078e001e */
[----:B------:R2:W4:Y:S04]  /*20fa0*/  @P4 LDG.E.U8 R25, desc[UR14][R12.64] ;  /* 0x0000000e0c194981 */ /* 0x000528000c1e1100 */
[----:B------:R-:W-:Y:S04]  /*20fb0*/  STL [R1+0x64], R56 ;  /* 0x0000643801007387 */ /* 0x000fe80000100800 */
[----:B------:R-:W4:Y:S04]  /*20fc0*/  LDL R29, [R1+0x768] ;  /* 0x00076800011d7983 */ /* 0x000f280000100800 */
[----:B------:R-:W4:Y:S01]  /*20fd0*/  LDL R21, [R1+0x76c] ;  /* 0x00076c0001157983 */ /* 0x000f220000100800 */
[----:B--2---:R-:W-:-:S02]  /*20fe0*/  @P4 IMAD.MOV.U32 R12, RZ, RZ, R17 ;  /* 0x000000ffff0c4224 */ /* 0x004fc400078e0011 */
[----:B------:R-:W-:Y:S01]  /*20ff0*/  @P4 IMAD.MOV.U32 R13, RZ, RZ, R19 ;  /* 0x000000ffff0d4224 */ /* 0x000fe200078e0013 */
[----:B---3--:R0:W-:Y:S04]  /*21000*/  STL [R1+0x48], R32 ;  /* 0x0000482001007387 */ /* 0x0081e80000100800 */
[----:B------:R-:W2:Y:S04]  /*21010*/  LDL R30, [R1+0x774] ;  /* 0x00077400011e7983 */ /* 0x000ea80000100800 */
[----:B------:R-:W3:Y:S04]  /*21020*/  LDL R16, [R1+0x77c] ;  /* 0x00077c0001107983 */ /* 0x000ee80000100800 */
[----:B0-----:R-:W3:Y:S04]  /*21030*/  LDL R32, [R1+0x770] ;  /* 0x0007700001207983 */ /* 0x001ee80000100800 */
[----:B------:R-:W3:Y:S04]  /*21040*/  LDL R17, [R1+0x778] ;  /* 0x0007780001117983 */ /* 0x000ee80000100800 */
[----:B------:R-:W-:Y:S04]  /*21050*/  STL [R1+0x58], R55 ;  /* 0x0000583701007387 */ /* 0x000fe80000100800 */
[----:B----4-:R0:W-:Y:S04]  /*21060*/  STL [R1+0x44], R25 ;  /* 0x0000441901007387 */ /* 0x0101e80000100800 */
[----:B------:R-:W4:Y:S04]  /*21070*/  LDL R19, [R1+0x784] ;  /* 0x0007840001137983 */ /* 0x000f280000100800 */
[----:B0-----:R-:W4:Y:S01]  /*21080*/  LDL R25, [R1+0x780] ;  /* 0x0007800001197983 */ /* 0x001f220000100800 */
[----:B------:R-:W-:-:S02]  /*21090*/  ISETP.GT.AND P3, PT, R11, 0x35, PT ;  /* 0x000000350b00780c */ /* 0x000fc40003f64270 */
[----:B------:R-:W-:Y:S01]  /*210a0*/  PRMT R49, RZ, 0x7610, R49 ;  /* 0x00007610ff317816 */ /* 0x000fe20000000031 */
[----:B------:R-:W-:Y:S01]  /*210b0*/  STL [R1+0x54], R54 ;  /* 0x0000543601007387 */ /* 0x000fe20000100800 */
[----:B------:R-:W-:Y:S02]  /*210c0*/  PRMT R48, RZ, 0x7610, R48 ;  /* 0x00007610ff307816 */ /* 0x000fe40000000030 */
[----:B------:R-:W-:Y:S02]  /*210d0*/  ISETP.GT.AND P2, PT, R11, 0x36, PT ;  /* 0x000000360b00780c */ /* 0x000fe40003f44270 */
[----:B------:R0:W4:Y:S01]  /*210e0*/  @P4 LDG.E.U8 R49, desc[UR14][R12.64] ;  /* 0x0000000e0c314981 */ /* 0x000122000c1e1100 */
[----:B------:R-:W-:-:S04]  /*210f0*/  PRMT R47, RZ, 0x7610, R47 ;  /* 0x00007610ff2f7816 */ /* 0x000fc8000000002f */
[----:B0-----:R-:W-:Y:S02]  /*21100*/  @P3 IMAD.MOV.U32 R12, RZ, RZ, R21 ;  /* 0x000000ffff0c3224 */ /* 0x001fe400078e0015 */
[----:B------:R-:W-:Y:S01]  /*21110*/  @P3 IMAD.MOV.U32 R13, RZ, RZ, R29 ;  /* 0x000000ffff0d3224 */ /* 0x000fe200078e001d */
[----:B------:R-:W4:Y:S04]  /*21120*/  LDL R21, [R1+0x78c] ;  /* 0x00078c0001157983 */ /* 0x000f280000100800 */
[----:B------:R-:W4:Y:S04]  /*21130*/  LDL R29, [R1+0x788] ;  /* 0x00078800011d7983 */ /* 0x000f280000100800 */
[----:B------:R2:W4:Y:S04]  /*21140*/  @P3 LDG.E.U8 R48, desc[UR14][R12.64] ;  /* 0x0000000e0c303981 */ /* 0x000528000c1e1100 */
[----:B------:R-:W-:Y:S01]  /*21150*/  STL [R1+0x50], R53 ;  /* 0x0000503501007387 */ /* 0x000fe20000100800 */
[----:B------:R-:W-:-:S02]  /*21160*/  PRMT R46, RZ, 0x7610, R46 ;  /* 0x00007610ff2e7816 */ /* 0x000fc4000000002e */
[----:B------:R-:W-:Y:S01]  /*21170*/  PRMT R34, RZ, 0x7610, R34 ;  /* 0x00007610ff227816 */ /* 0x000fe20000000022 */
[----:B--2---:R-:W-:Y:S02]  /*21180*/  @P3 IMAD.MOV.U32 R12, RZ, RZ, R30 ;  /* 0x000000ffff0c3224 */ /* 0x004fe400078e001e */
[----:B------:R-:W2:Y:S01]  /*21190*/  LDL R30, [R1+0x794] ;  /* 0x00079400011e7983 */ /* 0x000ea20000100800 */
[----:B---3--:R-:W-:-:S03]  /*211a0*/  @P3 IMAD.MOV.U32 R13, RZ, RZ, R32 ;  /* 0x000000ffff0d3224 */ /* 0x008fc600078e0020 */
[----:B------:R-:W3:Y:S04]  /*211b0*/  LDL R32, [R1+0x790] ;  /* 0x0007900001207983 */ /* 0x000ee80000100800 */
[----:B------:R0:W3:Y:S04]  /*211c0*/  @P3 LDG.E.U8 R47, desc[UR14][R12.64] ;  /* 0x0000000e0c2f3981 */ /* 0x0000e8000c1e1100 */
[----:B------:R-:W-:Y:S01]  /*211d0*/  STL [R1+0x4c], R52 ;  /* 0x00004c3401007387 */ /* 0x000fe20000100800 */
[----:B0-----:R-:W-:Y:S02]  /*211e0*/  @P2 IMAD.MOV.U32 R12, RZ, RZ, R16 ;  /* 0x000000ffff0c2224 */ /* 0x001fe400078e0010 */
[----:B------:R-:W-:Y:S01]  /*211f0*/  @P2 IMAD.MOV.U32 R13, RZ, RZ, R17 ;  /* 0x000000ffff0d2224 */ /* 0x000fe200078e0011 */
[----:B------:R-:W3:Y:S04]  /*21200*/  LDL R16, [R1+0x79c] ;  /* 0x00079c0001107983 */ /* 0x000ee80000100800 */
[----:B------:R-:W3:Y:S04]  /*21210*/  LDL R17, [R1+0x798] ;  /* 0x0007980001117983 */ /* 0x000ee80000100800 */
[----:B------:R4:W3:Y:S02]  /*21220*/  @P2 LDG.E.U8 R46, desc[UR14][R12.64] ;  /* 0x0000000e0c2e2981 */ /* 0x0008e4000c1e1100 */
[----:B----4-:R-:W-:-:S02]  /*21230*/  @P2 IMAD.MOV.U32 R12, RZ, RZ, R19 ;  /* 0x000000ffff0c2224 */ /* 0x010fc400078e0013 */
[----:B------:R-:W-:Y:S01]  /*21240*/  @P2 IMAD.MOV.U32 R13, RZ, RZ, R25 ;  /* 0x000000ffff0d2224 */ /* 0x000fe200078e0019 */
[C---:B------:R-:W-:Y:S01]  /*21250*/  ISETP.GT.AND P4, PT, R11.reuse, 0x37, PT ;  /* 0x000000370b00780c */ /* 0x040fe20003f84270 */
[----:B------:R-:W4:Y:S04]  /*21260*/  LDL R25, [R1+0x7a0] ;  /* 0x0007a00001197983 */ /* 0x000f280000100800 */
[----:B------:R0:W4:Y:S01]  /*21270*/  @P2 LDG.E.U8 R34, desc[UR14][R12.64] ;  /* 0x0000000e0c222981 */ /* 0x000122000c1e1100 */
[----:B------:R-:W-:Y:S02]  /*21280*/  PRMT R45, RZ, 0x7610, R45 ;  /* 0x00007610ff2d7816 */ /* 0x000fe4000000002d */
[----:B------:R-:W-:Y:S01]  /*21290*/  ISETP.GT.AND P3, PT, R11, 0x38, PT ;  /* 0x000000380b00780c */ /* 0x000fe20003f64270 */
[----:B------:R-:W4:Y:S01]  /*212a0*/  LDL R19, [R1+0x7a4] ;  /* 0x0007a40001137983 */ /* 0x000f220000100800 */
[----:B------:R-:W-:-:S03]  /*212b0*/  PRMT R3, RZ, 0x7610, R3 ;  /* 0x00007610ff037816 */ /* 0x000fc60000000003 */
[----:B0-----:R-:W-:Y:S02]  /*212c0*/  @P4 IMAD.MOV.U32 R12, RZ, RZ, R21 ;  /* 0x000000ffff0c4224 */ /* 0x001fe400078e0015 */
[----:B------:R-:W-:-:S05]  /*212d0*/  @P4 IMAD.MOV.U32 R13, RZ, RZ, R29 ;  /* 0x000000ffff0d4224 */ /* 0x000fca00078e001d */
[----:B------:R2:W4:Y:S01]  /*212e0*/  @P4 LDG.E.U8 R45, desc[UR14][R12.64] ;  /* 0x0000000e0c2d4981 */ /* 0x000522000c1e1100 */
[----:B------:R-:W-:Y:S01]  /*212f0*/  PRMT R31, RZ, 0x7610, R31 ;  /* 0x00007610ff1f7816 */ /* 0x000fe2000000001f */
[----:B--2---:R-:W-:Y:S02]  /*21300*/  @P4 IMAD.MOV.U32 R12, RZ, RZ, R30 ;  /* 0x000000ffff0c4224 */ /* 0x004fe400078e001e */
[----:B---3--:R-:W-:-:S05]  /*21310*/  @P4 IMAD.MOV.U32 R13, RZ, RZ, R32 ;  /* 0x000000ffff0d4224 */ /* 0x008fca00078e0020 */
[----:B------:R0:W2:Y:S02]  /*21320*/  @P4 LDG.E.U8 R3, desc[UR14][R12.64] ;  /* 0x0000000e0c034981 */ /* 0x0000a4000c1e1100 */
[----:B0-----:R-:W-:Y:S02]  /*21330*/  @P3 IMAD.MOV.U32 R12, RZ, RZ, R16 ;  /* 0x000000ffff0c3224 */ /* 0x001fe400078e0010 */
[----:B------:R-:W-:-:S05]  /*21340*/  @P3 IMAD.MOV.U32 R13, RZ, RZ, R17 ;  /* 0x000000ffff0d3224 */ /* 0x000fca00078e0011 */
[----:B------:R0:W3:Y:S04]  /*21350*/  @P3 LDG.E.U8 R31, desc[UR14][R12.64] ;  /* 0x0000000e0c1f3981 */ /* 0x0000e8000c1e1100 */
[----:B----4-:R1:W-:Y:S04]  /*21360*/  STL [R1+0x1e8], R34 ;  /* 0x0001e82201007387 */ /* 0x0103e80000100800 */
[----:B------:R-:W4:Y:S04]  /*21370*/  LDL R21, [R1+0x7ac] ;  /* 0x0007ac0001157983 */ /* 0x000f280000100800 */
[----:B------:R-:W4:Y:S04]  /*21380*/  LDL R29, [R1+0x7b4] ;  /* 0x0007b400011d7983 */ /* 0x000f280000100800 */
[----:B-1----:R-:W4:Y:S04]  /*21390*/  LDL R34, [R1+0x7a8] ;  /* 0x0007a80001227983 */ /* 0x002f280000100800 */
[----:B------:R-:W-:Y:S04]  /*213a0*/  STL [R1+0x40], R49 ;  /* 0x0000403101007387 */ /* 0x000fe80000100800 */
[----:B------:R-:W4:Y:S01]  /*213b0*/  LDL R32, [R1+0x7b0] ;  /* 0x0007b00001207983 */ /* 0x000f220000100800 */
[----:B------:R-:W-:Y:S01]  /*213c0*/  ISETP.GT.AND P2, PT, R11, 0x39, PT ;  /* 0x000000390b00780c */ /* 0x000fe20003f44270 */
[----:B0-----:R-:W-:Y:S01]  /*213d0*/  @P3 IMAD.MOV.U32 R12, RZ, RZ, R19 ;  /* 0x000000ffff0c3224 */ /* 0x001fe200078e0013 */
[----:B------:R-:W-:Y:S01]  /*213e0*/  PRMT R44, RZ, 0x7610, R44 ;  /* 0x00007610ff2c7816 */ /* 0x000fe2000000002c */
[----:B------:R-:W-:Y:S01]  /*213f0*/  @P3 IMAD.MOV.U32 R13, RZ, RZ, R25 ;  /* 0x000000ffff0d3224 */ /* 0x000fe200078e0019 */
[----:B------:R-:W-:-:S04]  /*21400*/  PRMT R43, RZ, 0x7610, R43 ;  /* 0x00007610ff2b7816 */ /* 0x000fc8000000002b */
[----:B------:R4:W4:Y:S04]  /*21410*/  @P3 LDG.E.U8 R44, desc[UR14][R12.64] ;  /* 0x0000000e0c2c3981 */ /* 0x000928000c1e1100 */
[----:B--2---:R-:W-:Y:S04]  /*21420*/  STL [R1+0xc90], R3 ;  /* 0x000c900301007387 */ /* 0x004fe80000100800 */
[----:B------:R-:W-:Y:S04]  /*21430*/  STL [R1+0x3c], R48 ;  /* 0x00003c3001007387 */ /* 0x000fe80000100800 */
[----:B------:R-:W2:Y:S04]  /*21440*/  LDL R17, [R1+0x7b8] ;  /* 0x0007b80001117983 */ /* 0x000ea80000100800 */
[----:B------:R-:W2:Y:S04]  /*21450*/  LDL R16, [R1+0x7bc] ;  /* 0x0007bc0001107983 */ /* 0x000ea80000100800 */
[----:B------:R-:W2:Y:S04]  /*21460*/  LDL R30, [R1+0x7c4] ;  /* 0x0007c400011e7983 */ /* 0x000ea80000100800 */
[----:B------:R-:W-:Y:S04]  /*21470*/  STL [R1+0x38], R47 ;  /* 0x0000382f01007387 */ /* 0x000fe80000100800 */
[----:B---3--:R0:W-:Y:S04]  /*21480*/  STL [R1+0x34], R31 ;  /* 0x0000341f01007387 */ /* 0x0081e80000100800 */
[----:B------:R-:W3:Y:S04]  /*21490*/  LDL R25, [R1+0x7c8] ;  /* 0x0007c80001197983 */ /* 0x000ee80000100800 */
[----:B------:R-:W3:Y:S04]  /*214a0*/  LDL R19, [R1+0x7cc] ;  /* 0x0007cc0001137983 */ /* 0x000ee80000100800 */
[----:B0-----:R-:W3:Y:S04]  /*214b0*/  LDL R31, [R1+0x7c0] ;  /* 0x0007c000011f7983 */ /* 0x001ee80000100800 */
[----:B------:R-:W-:Y:S01]  /*214c0*/  STL [R1+0x1ec], R46 ;  /* 0x0001ec2e01007387 */ /* 0x000fe20000100800 */
[----:B----4-:R-:W-:-:S03]  /*214d0*/  @P2 IMAD.MOV.U32 R12, RZ, RZ, R21 ;  /* 0x000000ffff0c2224 */ /* 0x010fc600078e0015 */
[----:B------:R-:W4:Y:S01]  /*214e0*/  LDL R21, [R1+0x7d4] ;  /* 0x0007d40001157983 */ /* 0x000f220000100800 */
[----:B------:R-:W-:-:S03]  /*214f0*/  @P2 IMAD.MOV.U32 R13, RZ, RZ, R34 ;  /* 0x000000ffff0d2224 */ /* 0x000fc600078e0022 */
[----:B------:R-:W4:Y:S04]  /*21500*/  LDL R34, [R1+0x7d0] ;  /* 0x0007d00001227983 */ /* 0x000f280000100800 */
[----:B------:R0:W4:Y:S02]  /*21510*/  @P2 LDG.E.U8 R43, desc[UR14][R12.64] ;  /* 0x0000000e0c2b2981 */ /* 0x000124000c1e1100 */
[----:B0-----:R-:W-:Y:S02]  /*21520*/  @P2 IMAD.MOV.U32 R12, RZ, RZ, R29 ;  /* 0x000000ffff0c2224 */ /* 0x001fe400078e001d */
[----:B------:R-:W-:Y:S01]  /*21530*/  @P2 IMAD.MOV.U32 R13, RZ, RZ, R32 ;  /* 0x000000ffff0d2224 */ /* 0x000fe200078e0020 */
[----:B------:R-:W4:Y:S04]  /*21540*/  LDL R29, [R1+0x7dc] ;  /* 0x0007dc00011d7983 */ /* 0x000f280000100800 */
[----:B------:R-:W4:Y:S01]  /*21550*/  LDL R32, [R1+0x7d8] ;  /* 0x0007d80001207983 */ /* 0x000f220000100800 */
[----:B------:R-:W-:-:S02]  /*21560*/  ISETP.GT.AND P4, PT, R11, 0x3a, PT ;  /* 0x0000003a0b00780c */ /* 0x000fc40003f84270 */
[----:B------:R-:W-:Y:S01]  /*21570*/  PRMT R42, RZ, 0x7610, R42 ;  /* 0x00007610ff2a7816 */ /* 0x000fe2000000002a */
[----:B------:R-:W-:Y:S01]  /*21580*/  STL [R1+0x1e4], R45 ;  /* 0x0001e42d01007387 */ /* 0x000fe20000100800 */
[----:B------:R-:W-:-:S04]  /*21590*/  PRMT R41, RZ, 0x7610, R41 ;  /* 0x00007610ff297816 */ /* 0x000fc80000000029 */
[----:B------:R2:W4:Y:S01]  /*215a0*/  @P2 LDG.E.U8 R42, desc[UR14][R12.64] ;  /* 0x0000000e0c2a2981 */ /* 0x000522000c1e1100 */
[C---:B------:R-:W-:Y:S02]  /*215b0*/  ISETP.GT.AND P3, PT, R11.reuse, 0x3b, PT ;  /* 0x0000003b0b00780c */ /* 0x040fe40003f64270 */
[----:B------:R-:W-:Y:S02]  /*215c0*/  PRMT R40, RZ, 0x7610, R40 ;  /* 0x00007610ff287816 */ /* 0x000fe40000000028 */
[----:B------:R-:W-:Y:S02]  /*215d0*/  PRMT R35, RZ, 0x7610, R35 ;  /* 0x00007610ff237816 */ /* 0x000fe40000000023 */
[----:B------:R-:W-:Y:S02]  /*215e0*/  ISETP.GT.AND P2, PT, R11, 0x3c, PT ;  /* 0x0000003c0b00780c */ /* 0x000fe40003f44270 */
[----:B------:R-:W-:Y:S02]  /*215f0*/  PRMT R37, RZ, 0x7610, R37 ;  /* 0x00007610ff257816 */ /* 0x000fe40000000025 */
[----:B------:R-:W-:Y:S01]  /*21600*/  PRMT R28, RZ, 0x7610, R28 ;  /* 0x00007610ff1c7816 */ /* 0x000fe2000000001c */
[----:B--2---:R-:W-:-:S02]  /*21610*/  @P4 IMAD.MOV.U32 R13, RZ, RZ, R17 ;  /* 0x000000ffff0d4224 */ /* 0x004fc400078e0011 */
[----:B------:R-:W2:Y:S01]  /*21620*/  LDL R17, [R1+0x7e0] ;  /* 0x0007e00001117983 */ /* 0x000ea20000100800 */
[----:B------:R-:W-:-:S03]  /*21630*/  @P4 IMAD.MOV.U32 R12, RZ, RZ, R16 ;  /* 0x000000ffff0c4224 */ /* 0x000fc600078e0010 */
[----:B------:R-:W2:Y:S04]  /*21640*/  LDL R16, [R1+0x7e4] ;  /* 0x0007e40001107983 */ /* 0x000ea80000100800 */
[----:B------:R0:W2:Y:S02]  /*21650*/  @P4 LDG.E.U8 R41, desc[UR14][R12.64] ;  /* 0x0000000e0c294981 */ /* 0x0000a4000c1e1100 */
[----:B0-----:R-:W-:Y:S02]  /*21660*/  @P4 IMAD.MOV.U32 R12, RZ, RZ, R30 ;  /* 0x000000ffff0c4224 */ /* 0x001fe400078e001e */
[----:B------:R-:W2:Y:S01]  /*21670*/  LDL R30, [R1+0x7ec] ;  /* 0x0007ec00011e7983 */ /* 0x000ea20000100800 */
[----:B---3--:R-:W-:-:S03]  /*21680*/  @P4 IMAD.MOV.U32 R13, RZ, RZ, R31 ;  /* 0x000000ffff0d4224 */ /* 0x008fc600078e001f */
[----:B------:R-:W3:Y:S04]  /*21690*/  LDL R31, [R1+0x7e8] ;  /* 0x0007e800011f7983 */ /* 0x000ee80000100800 */
[----:B------:R0:W3:Y:S02]  /*216a0*/  @P4 LDG.E.U8 R40, desc[UR14][R12.64] ;  /* 0x0000000e0c284981 */ /* 0x0000e4000c1e1100 */
[----:B0-----:R-:W-:Y:S02]  /*216b0*/  @P3 IMAD.MOV.U32 R12, RZ, RZ, R19 ;  /* 0x000000ffff0c3224 */ /* 0x001fe400078e0013 */
[----:B------:R-:W-:Y:S01]  /*216c0*/  @P3 IMAD.MOV.U32 R13, RZ, RZ, R25 ;  /* 0x000000ffff0d3224 */ /* 0x000fe200078e0019 */
[----:B------:R-:W3:Y:S04]  /*216d0*/  LDL R19, [R1+0x7f4] ;  /* 0x0007f40001137983 */ /* 0x000ee80000100800 */
[----:B------:R4:W3:Y:S04]  /*216e0*/  @P3 LDG.E.U8 R35, desc[UR14][R12.64] ;  /* 0x0000000e0c233981 */ /* 0x0008e8000c1e1100 */
[----:B------:R-:W3:Y:S01]  /*216f0*/  LDL R25, [R1+0x7f0] ;  /* 0x0007f00001197983 */ /* 0x000ee20000100800 */
[----:B----4-:R-:W-:-:S02]  /*21700*/  @P3 IMAD.MOV.U32 R12, RZ, RZ, R21 ;  /* 0x000000ffff0c3224 */ /* 0x010fc400078e0015 */
[----:B------:R-:W-:-:S05]  /*21710*/  @P3 IMAD.MOV.U32 R13, RZ, RZ, R34 ;  /* 0x000000ffff0d3224 */ /* 0x000fca00078e0022 */
[----:B------:R0:W4:Y:S02]  /*21720*/  @P3 LDG.E.U8 R37, desc[UR14][R12.64] ;  /* 0x0000000e0c253981 */ /* 0x000124000c1e1100 */
[----:B0-----:R-:W-:Y:S02]  /*21730*/  @P2 IMAD.MOV.U32 R12, RZ, RZ, R29 ;  /* 0x000000ffff0c2224 */ /* 0x001fe400078e001d */
[----:B------:R-:W-:-:S05]  /*21740*/  @P2 IMAD.MOV.U32 R13, RZ, RZ, R32 ;  /* 0x000000ffff0d2224 */ /* 0x000fca00078e0020 */
[----:B------:R2:W4:Y:S01]  /*21750*/  @P2 LDG.E.U8 R28, desc[UR14][R12.64] ;  /* 0x0000000e0c1c2981 */ /* 0x000522000c1e1100 */
[----:B------:R-:W-:Y:S02]  /*21760*/  ISETP.GT.AND P4, PT, R11, 0x3d, PT ;  /* 0x0000003d0b00780c */ /* 0x000fe40003f84270 */
[----:B------:R-:W-:Y:S02]  /*21770*/  PRMT R36, RZ, 0x7610, R36 ;  /* 0x00007610ff247816 */ /* 0x000fe40000000024 */
[----:B------:R-:W-:Y:S02]  /*21780*/  PRMT R23, RZ, 0x7610, R23 ;  /* 0x00007610ff177816 */ /* 0x000fe40000000017 */
[----:B------:R-:W-:Y:S01]  /*21790*/  PRMT R15, RZ, 0x7610, R15 ;  /* 0x00007610ff0f7816 */ /* 0x000fe2000000000f */
[----:B--2---:R-:W-:Y:S02]  /*217a0*/  @P2 IMAD.MOV.U32 R13, RZ, RZ, R17 ;  /* 0x000000ffff0d2224 */ /* 0x004fe400078e0011 */
[----:B------:R-:W-:-:S05]  /*217b0*/  @P2 IMAD.MOV.U32 R12, RZ, RZ, R16 ;  /* 0x000000ffff0c2224 */ /* 0x000fca00078e0010 */
[----:B------:R0:W2:Y:S02]  /*217c0*/  @P2 LDG.E.U8 R36, desc[UR14][R12.64] ;  /* 0x0000000e0c242981 */ /* 0x0000a4000c1e1100 */
[----:B0-----:R-:W-:Y:S02]  /*217d0*/  @P4 IMAD.MOV.U32 R12, RZ, RZ, R30 ;  /* 0x000000ffff0c4224 */ /* 0x001fe400078e001e */
[----:B---3--:R-:W-:-:S05]  /*217e0*/  @P4 IMAD.MOV.U32 R13, RZ, RZ, R31 ;  /* 0x000000ffff0d4224 */ /* 0x008fca00078e001f */
[----:B------:R0:W3:Y:S04]  /*217f0*/  @P4 LDG.E.U8 R23, desc[UR14][R12.64] ;  /* 0x0000000e0c174981 */ /* 0x0000e8000c1e1100 */
[----:B------:R1:W-:Y:S04]  /*21800*/  STL [R1+0x1c], R35 ;  /* 0x00001c2301007387 */ /* 0x0003e80000100800 */
[----:B------:R-:W-:Y:S04]  /*21810*/  STL [R1+0x30], R44 ;  /* 0x0000302c01007387 */ /* 0x000fe80000100800 */
[----:B------:R-:W2:Y:S04]  /*21820*/  LDL R34, [R1+0x7fc] ;  /* 0x0007fc0001227983 */ /* 0x000ea80000100800 */
[----:B-1----:R-:W2:Y:S04]  /*21830*/  LDL R35, [R1+0x7f8] ;  /* 0x0007f80001237983 */ /* 0x002ea80000100800 */
[----:B------:R-:W2:Y:S01]  /*21840*/  LDL R21, [R1+0x804] ;  /* 0x0008040001157983 */ /* 0x000ea20000100800 */
[----:B0-----:R-:W-:-:S03]  /*21850*/  @P4 IMAD.MOV.U32 R12, RZ, RZ, R19 ;  /* 0x000000ffff0c4224 */ /* 0x001fc600078e0013 */
[----:B------:R-:W-:Y:S01]  /*21860*/  STL [R1+0x2c], R43 ;  /* 0x00002c2b01007387 */ /* 0x000fe20000100800 */
[----:B------:R-:W-:-:S03]  /*21870*/  @P4 IMAD.MOV.U32 R13, RZ, RZ, R25 ;  /* 0x000000ffff0d4224 */ /* 0x000fc600078e0019 */
[----:B------:R-:W2:Y:S04]  /*21880*/  LDL R32, [R1+0x800] ;  /* 0x0008000001207983 */ /* 0x000ea80000100800 */
[----:B------:R-:W2:Y:S04]  /*21890*/  LDL R29, [R1+0x808] ;  /* 0x00080800011d7983 */ /* 0x000ea80000100800 */
[----:B------:R2:W2:Y:S04]  /*218a0*/  @P4 LDG.E.U8 R15, desc[UR14][R12.64] ;  /* 0x0000000e0c0f4981 */ /* 0x0004a8000c1e1100 */
[----:B----4-:R0:W-:Y:S04]  /*218b0*/  STL [R1+0x14], R28 ;  /* 0x0000141c01007387 */ /* 0x0101e80000100800 */
[----:B0-----:R-:W4:Y:S04]  /*218c0*/  LDL R28, [R1+0x80c] ;  /* 0x00080c00011c7983 */ /* 0x001f280000100800 */
[----:B------:R-:W-:Y:S04]  /*218d0*/  STL [R1+0x28], R42 ;  /* 0x0000282a01007387 */ /* 0x000fe80000100800 */
[----:B------:R-:W4:Y:S04]  /*218e0*/  LDL R17, [R1+0x810] ;  /* 0x0008100001117983 */ /* 0x000f280000100800 */
[----:B------:R-:W4:Y:S04]  /*218f0*/  LDL R16, [R1+0x814] ;  /* 0x0008140001107983 */ /* 0x000f280000100800 */
[----:B------:R-:W-:Y:S04]  /*21900*/  STL [R1+0x24], R41 ;  /* 0x0000242901007387 */ /* 0x000fe80000100800 */
[----:B------:R-:W4:Y:S01]  /*21910*/  LDL R31, [R1+0x818] ;  /* 0x00081800011f7983 */ /* 0x000f220000100800 */
[----:B------:R-:W-:-:S02]  /*21920*/  ISETP.GT.AND P3, PT, R11, 0x3e, PT ;  /* 0x0000003e0b00780c */ /* 0x000fc40003f64270 */
[----:B------:R-:W-:Y:S02]  /*21930*/  ISETP.GT.AND P2, PT, R11, 0x3f, PT ;  /* 0x0000003f0b00780c */ /* 0x000fe40003f44270 */
[----:B------:R-:W-:Y:S02]  /*21940*/  PRMT R33, RZ, 0x7610, R33 ;  /* 0x00007610ff217816 */ /* 0x000fe40000000021 */
[----:B------:R-:W-:Y:S02]  /*21950*/  PRMT R20, RZ, 0x7610, R20 ;  /* 0x00007610ff147816 */ /* 0x000fe40000000014 */
[----:B------:R-:W-:Y:S01]  /*21960*/  PRMT R4, RZ, 0x7610, R4 ;  /* 0x00007610ff047816 */ /* 0x000fe20000000004 */
[----:B---3--:R0:W-:Y:S04]  /*21970*/  STL [R1+0xc], R23 ;  /* 0x00000c1701007387 */ /* 0x0081e80000100800 */
[----:B------:R-:W-:Y:S04]  /*21980*/  STL [R1+0x20], R40 ;  /* 0x0000202801007387 */ /* 0x000fe80000100800 */
[----:B------:R-:W3:Y:S04]  /*21990*/  LDL R30, [R1+0x820] ;  /* 0x00082000011e7983 */ /* 0x000ee80000100800 */
[----:B0-----:R-:W3:Y:S04]  /*219a0*/  LDL R23, [R1+0x81c] ;  /* 0x00081c0001177983 */ /* 0x001ee80000100800 */
[----:B------:R-:W3:Y:S04]  /*219b0*/  LDL R25, [R1+0x824] ;  /* 0x0008240001197983 */ /* 0x000ee80000100800 */
[----:B------:R-:W3:Y:S01]  /*219c0*/  LDL R19, [R1+0x828] ;  /* 0x0008280001137983 */ /* 0x000ee20000100800 */
[----:B--2---:R-:W-:-:S02]  /*219d0*/  @P3 IMAD.MOV.U32 R12, RZ, RZ, R34 ;  /* 0x000000ffff0c3224 */ /* 0x004fc400078e0022 */
[----:B------:R-:W-:-:S05]  /*219e0*/  @P3 IMAD.MOV.U32 R13, RZ, RZ, R35 ;  /* 0x000000ffff0d3224 */ /* 0x000fca00078e0023 */
[----:B------:R0:W2:Y:S02]  /*219f0*/  @P3 LDG.E.U8 R33, desc[UR14][R12.64] ;  /* 0x0000000e0c213981 */ /* 0x0000a4000c1e1100 */
[----:B0-----:R-:W-:Y:S02]  /*21a00*/  @P3 IMAD.MOV.U32 R12, RZ, RZ, R21 ;  /* 0x000000ffff0c3224 */ /* 0x001fe400078e0015 */
[----:B------:R-:W-:Y:S01]  /*21a10*/  @P3 IMAD.MOV.U32 R13, RZ, RZ, R32 ;  /* 0x000000ffff0d3224 */ /* 0x000fe200078e0020 */
[----:B------:R0:W-:Y:S04]  /*21a20*/  STL [R1+0x8], R15 ;  /* 0x0000080f01007387 */ /* 0x0001e80000100800 */
[----:B------:R4:W2:Y:S04]  /*21a30*/  @P3 LDG.E.U8 R20, desc[UR14][R12.64] ;  /* 0x0000000e0c143981 */ /* 0x0008a8000c1e1100 */
[----:B0-----:R-:W2:Y:S01]  /*21a40*/  LDL R15, [R1+0x82c] ;  /* 0x00082c00010f7983 */ /* 0x001ea20000100800 */
[----:B----4-:R-:W-:-:S02]  /*21a50*/  @P2 IMAD.MOV.U32 R12, RZ, RZ, R28 ;  /* 0x000000ffff0c2224 */ /* 0x010fc400078e001c */
[----:B------:R-:W-:-:S05]  /*21a60*/  @P2 IMAD.MOV.U32 R13, RZ, RZ, R29 ;  /* 0x000000ffff0d2224 */ /* 0x000fca00078e001d */
[----:B------:R0:W4:Y:S01]  /*21a70*/  @P2 LDG.E.U8 R4, desc[UR14][R12.64] ;  /* 0x0000000e0c042981 */ /* 0x000122000c1e1100 */
[----:B------:R-:W-:Y:S02]  /*21a80*/  ISETP.GT.AND P4, PT, R11, 0x40, PT ;  /* 0x000000400b00780c */ /* 0x000fe40003f84270 */
[----:B------:R-:W-:Y:S02]  /*21a90*/  PRMT R0, RZ, 0x7610, R0 ;  /* 0x00007610ff007816 */ /* 0x000fe40000000000 */
[----:B------:R-:W-:Y:S01]  /*21aa0*/  PRMT R22, RZ, 0x7610, R22 ;  /* 0x00007610ff167816 */ /* 0x000fe20000000016 */
[----:B0-----:R-:W-:Y:S02]  /*21ab0*/  @P2 IMAD.MOV.U32 R12, RZ, RZ, R16 ;  /* 0x000000ffff0c2224 */ /* 0x001fe400078e0010 */
[----:B------:R-:W-:-:S05]  /*21ac0*/  @P2 IMAD.MOV.U32 R13, RZ, RZ, R17 ;  /* 0x000000ffff0d2224 */ /* 0x000fca00078e0011 */
[----:B------:R0:W4:Y:S02]  /*21ad0*/  @P2 LDG.E.U8 R0, desc[UR14][R12.64] ;  /* 0x0000000e0c002981 */ /* 0x000124000c1e1100 */
[----:B0-----:R-:W-:Y:S01]  /*21ae0*/  @P4 IMAD.MOV.U32 R13, RZ, RZ, R31 ;  /* 0x000000ffff0d4224 */ /* 0x001fe200078e001f */
[----:B------:R-:W-:Y:S02]  /*21af0*/  ISETP.GT.AND P3, PT, R11, 0x41, PT ;  /* 0x000000410b00780c */ /* 0x000fe40003f64270 */
[----:B------:R-:W-:Y:S01]  /*21b00*/  PRMT R24, RZ, 0x7610, R24 ;  /* 0x00007610ff187816 */ /* 0x000fe20000000018 */
[----:B------:R-:W-:Y:S01]  /*21b10*/  STL [R1+0x18], R37 ;  /* 0x0000182501007387 */ /* 0x000fe20000100800 */
[----:B------:R-:W-:-:S03]  /*21b20*/  PRMT R125, RZ, 0x7610, R125 ;  /* 0x00007610ff7d7816 */ /* 0x000fc6000000007d */
[----:B------:R-:W4:Y:S01]  /*21b30*/  LDL R21, [R1+0x830] ;  /* 0x0008300001157983 */ /* 0x000f220000100800 */
[----:B---3--:R-:W-:-:S05]  /*21b40*/  @P4 IMAD.MOV.U32 R12, RZ, RZ, R23 ;  /* 0x000000ffff0c4224 */ /* 0x008fca00078e0017 */
[----:B------:R0:W3:Y:S02]  /*21b50*/  @P4 LDG.E.U8 R22, desc[UR14][R12.64] ;  /* 0x0000000e0c164981 */ /* 0x0000e4000c1e1100 */
[----:B0-----:R-:W-:Y:S02]  /*21b60*/  @P4 IMAD.MOV.U32 R12, RZ, RZ, R25 ;  /* 0x000000ffff0c4224 */ /* 0x001fe400078e0019 */
[----:B------:R-:W-:-:S05]  /*21b70*/  @P4 IMAD.MOV.U32 R13, RZ, RZ, R30 ;  /* 0x000000ffff0d4224 */ /* 0x000fca00078e001e */
[----:B------:R0:W3:Y:S02]  /*21b80*/  @P4 LDG.E.U8 R24, desc[UR14][R12.64] ;  /* 0x0000000e0c184981 */ /* 0x0000e4000c1e1100 */
[----:B0-----:R-:W-:Y:S02]  /*21b90*/  @P3 IMAD.MOV.U32 R13, RZ, RZ, R19 ;  /* 0x000000ffff0d3224 */ /* 0x001fe400078e0013 */
[----:B--2---:R0:W-:Y:S01]  /*21ba0*/  STL [R1+0x1dc], R20 ;  /* 0x0001dc1401007387 */ /* 0x0041e20000100800 */
[----:B------:R-:W-:-:S03]  /*21bb0*/  @P3 IMAD.MOV.U32 R12, RZ, RZ, R15 ;  /* 0x000000ffff0c3224 */ /* 0x000fc600078e000f */
[----:B0-----:R-:W2:Y:S04]  /*21bc0*/  LDL R20, [R1+0x834] ;  /* 0x0008340001147983 */ /* 0x001ea80000100800 */
[----:B------:R0:W2:Y:S04]  /*21bd0*/  @P3 LDG.E.U8 R125, desc[UR14][R12.64] ;  /* 0x0000000e0c7d3981 */ /* 0x0000a8000c1e1100 */
[----:B----4-:R-:W-:Y:S04]  /*21be0*/  STL [R1+0xc94], R4 ;  /* 0x000c940401007387 */ /* 0x010fe80000100800 */
[----:B------:R-:W-:Y:S04]  /*21bf0*/  STL [R1+0x10], R36 ;  /* 0x0000102401007387 */ /* 0x000fe80000100800 */
[----:B------:R-:W4:Y:S04]  /*21c00*/  LDL R29, [R1+0x838] ;  /* 0x00083800011d7983 */ /* 0x000f280000100800 */
[----:B------:R-:W4:Y:S04]  /*21c10*/  LDL R28, [R1+0x83c] ;  /* 0x00083c00011c7983 */ /* 0x000f280000100800 */
[----:B------:R-:W4:Y:S04]  /*21c20*/  LDL R17, [R1+0x840] ;  /* 0x0008400001117983 */ /* 0x000f280000100800 */
[----:B------:R-:W4:Y:S04]  /*21c30*/  LDL R16, [R1+0x844] ;  /* 0x0008440001107983 */ /* 0x000f280000100800 */
[----:B------:R-:W-:Y:S04]  /*21c40*/  STL [R1+0xc98], R0 ;  /* 0x000c980001007387 */ /* 0x000fe80000100800 */
[----:B------:R-:W4:Y:S01]  /*21c50*/  LDL R23, [R1+0x848] ;  /* 0x0008480001177983 */ /* 0x000f220000100800 */
[----:B------:R-:W-:-:S02]  /*21c60*/  ISETP.GT.AND P2, PT, R11, 0x42, PT ;  /* 0x000000420b00780c */ /* 0x000fc40003f44270 */
[----:B------:R-:W-:Y:S01]  /*21c70*/  PRMT R120, RZ, 0x7610, R120 ;  /* 0x00007610ff787816 */ /* 0x000fe20000000078 */
[----:B0-----:R-:W-:Y:S01]  /*21c80*/  @P3 IMAD.MOV.U32 R13, RZ, RZ, R21 ;  /* 0x000000ffff0d3224 */ /* 0x001fe200078e0015 */
[----:B------:R-:W-:Y:S01]  /*21c90*/  PRMT R118, RZ, 0x7610, R118 ;  /* 0x00007610ff767816 */ /* 0x000fe20000000076 */
[----:B---3--:R0:W-:Y:S04]  /*21ca0*/  STL [R1+0x4], R22 ;  /* 0x0000041601007387 */ /* 0x0081e80000100800 */
[----:B0-----:R-:W3:Y:S04]  /*21cb0*/  LDL R22, [R1+0x84c] ;  /* 0x00084c0001167983 */ /* 0x001ee80000100800 */
[----:B------:R-:W-:Y:S04]  /*21cc0*/  STL [R1+0x1e0], R33 ;  /* 0x0001e02101007387 */ /* 0x000fe80000100800 */
[----:B------:R-:W3:Y:S04]  /*21cd0*/  LDL R25, [R1+0x850] ;  /* 0x0008500001197983 */ /* 0x000ee80000100800 */
[----:B------:R-:W3:Y:S04]  /*21ce0*/  LDL R19, [R1+0x854] ;  /* 0x0008540001137983 */ /* 0x000ee80000100800 */
[----:B------:R0:W-:Y:S04]  /*21cf0*/  STL [R1], R24 ;  /* 0x0000001801007387 */ /* 0x0001e80000100800 */
[----:B------:R-:W3:Y:S04]  /*21d00*/  LDL R15, [R1+0x85c] ;  /* 0x00085c00010f7983 */ /* 0x000ee80000100800 */
[----:B0-----:R-:W3:Y:S01]  /*21d10*/  LDL R24, [R1+0x858] ;  /* 0x0008580001187983 */ /* 0x001ee20000100800 */
[----:B--2---:R-:W-:-:S03]  /*21d20*/  @P3 IMAD.MOV.U32 R12, RZ, RZ, R20 ;  /* 0x000000ffff0c3224 */ /* 0x004fc600078e0014 */
[----:B------:R-:W-:Y:S04]  /*21d30*/  STL [R1+0xca4], R125 ;  /* 0x000ca47d01007387 */ /* 0x000fe80000100800 */
[----:B------:R4:W2:Y:S04]  /*21d40*/  @P3 LDG.E.U8 R120, desc[UR14][R12.64] ;  /* 0x0000000e0c783981 */ /* 0x0008a8000c1e1100 */
[----:B------:R-:W2:Y:S04]  /*21d50*/  LDL R21, [R1+0x860] ;  /* 0x0008600001157983 */ /* 0x000ea80000100800 */
[----:B------:R-:W2:Y:S01]  /*21d60*/  LDL R20, [R1+0x864] ;  /* 0x0008640001147983 */ /* 0x000ea20000100800 */
        /* <DEDUP_REMOVED lines=8> */
[----:B------:R0:W4:Y:S01]  /*21df0*/  @P2 LDG.E.U8 R116, desc[UR14][R12.64] ;  /* 0x0000000e0c742981 */ /* 0x000122000c1e1100 */
[----:B------:R-:W-:Y:S01]  /*21e00*/  ISETP.GT.AND P3, PT, R11, 0x44, PT ;  /* 0x000000440b00780c */ /* 0x000fe20003f64270 */
[----:B0-----:R-:W-:Y:S01]  /*21e10*/  @P4 IMAD.MOV.U32 R13, RZ, RZ, R23 ;  /* 0x000000ffff0d4224 */ /* 0x001fe200078e0017 */
[----:B------:R-:W-:Y:S02]  /*21e20*/  PRMT R112, RZ, 0x7610, R112 ;  /* 0x00007610ff707816 */ /* 0x000fe40000000070 */
[----:B------:R-:W-:Y:S02]  /*21e30*/  PRMT R110, RZ, 0x7610, R110 ;  /* 0x00007610ff6e7816 */ /* 0x000fe4000000006e */
[----:B------:R-:W-:Y:S01]  /*21e40*/  PRMT R108, RZ, 0x7610, R108 ;  /* 0x00007610ff6c7816 */ /* 0x000fe2000000006c */
[----:B---3--:R-:W-:-:S05]  /*21e50*/  @P4 IMAD.MOV.U32 R12, RZ, RZ, R22 ;  /* 0x000000ffff0c4224 */ /* 0x008fca00078e0016 */
[----:B------:R0:W3:Y:S02]  /*21e60*/  @P4 LDG.E.U8 R114, desc[UR14][R12.64] ;  /* 0x0000000e0c724981 */ /* 0x0000e4000c1e1100 */
[----:B0-----:R-:W-:Y:S02]  /*21e70*/  @P4 IMAD.MOV.U32 R12, RZ, RZ, R19 ;  /* 0x000000ffff0c4224 */ /* 0x001fe400078e0013 */
[----:B------:R-:W-:-:S05]  /*21e80*/  @P4 IMAD.MOV.U32 R13, RZ, RZ, R25 ;  /* 0x000000ffff0d4224 */ /* 0x000fca00078e0019 */
[----:B------:R0:W3:Y:S02]  /*21e90*/  @P4 LDG.E.U8 R112, desc[UR14][R12.64] ;  /* 0x0000000e0c704981 */ /* 0x0000e4000c1e1100 */
[----:B0-----:R-:W-:Y:S02]  /*21ea0*/  @P3 IMAD.MOV.U32 R12, RZ, RZ, R15 ;  /* 0x000000ffff0c3224 */ /* 0x001fe400078e000f */
[----:B------:R-:W-:-:S05]  /*21eb0*/  @P3 IMAD.MOV.U32 R13, RZ, RZ, R24 ;  /* 0x000000ffff0d3224 */ /* 0x000fca00078e0018 */
[----:B------:R0:W3:Y:S04]  /*21ec0*/  @P3 LDG.E.U8 R110, desc[UR14][R12.64] ;  /* 0x0000000e0c6e3981 */ /* 0x0000e8000c1e1100 */
[----:B--2---:R-:W-:Y:S01]  /*21ed0*/  STL [R1+0xca8], R120 ;  /* 0x000ca87801007387 */ /* 0x004fe20000100800 */
[----:B0-----:R-:W-:Y:S02]  /*21ee0*/  @P3 IMAD.MOV.U32 R13, RZ, RZ, R21 ;  /* 0x000000ffff0d3224 */ /* 0x001fe400078e0015 */
[----:B------:R-:W-:-:S05]  /*21ef0*/  @P3 IMAD.MOV.U32 R12, RZ, RZ, R20 ;  /* 0x000000ffff0c3224 */ /* 0x000fca00078e0014 */
[----:B------:R-:W2:Y:S04]  /*21f00*/  @P3 LDG.E.U8 R108, desc[UR14][R12.64] ;  /* 0x0000000e0c6c3981 */ /* 0x000ea8000c1e1100 */
[----:B----4-:R-:W-:Y:S04]  /*21f10*/  STL [R1+0xcac], R118 ;  /* 0x000cac7601007387 */ /* 0x010fe80000100800 */
[----:B------:R-:W4:Y:S04]  /*21f20*/  LDL R17, [R1+0x868] ;  /* 0x0008680001117983 */ /* 0x000f280000100800 */
[----:B------:R-:W4:Y:S04]  /*21f30*/  LDL R16, [R1+0x86c] ;  /* 0x00086c0001107983 */ /* 0x000f280000100800 */
[----:B------:R-:W-:Y:S04]  /*21f40*/  STL [R1+0xcb0], R116 ;  /* 0x000cb07401007387 */ /* 0x000fe80000100800 */
[----:B------:R-:W4:Y:S04]  /*21f50*/  LDL R23, [R1+0x870] ;  /* 0x0008700001177983 */ /* 0x000f280000100800 */
[----:B------:R-:W4:Y:S01]  /*21f60*/  LDL R22, [R1+0x874] ;  /* 0x0008740001167983 */ /* 0x000f220000100800 */
[----:B------:R-:W-:-:S02]  /*21f70*/  ISETP.GT.AND P2, PT, R11, 0x45, PT ;  /* 0x000000450b00780c */ /* 0x000fc40003f44270 */
[----:B------:R-:W-:Y:S01]  /*21f80*/  PRMT R106, RZ, 0x7610, R106 ;  /* 0x00007610ff6a7816 */ /* 0x000fe2000000006a */
[----:B---3--:R-:W-:Y:S04]  /*21f90*/  STL [R1+0xcb4], R114 ;  /* 0x000cb47201007387 */ /* 0x008fe80000100800 */
[----:B------:R-:W3:Y:S04]  /*21fa0*/  LDL R29, [R1+0x878] ;  /* 0x00087800011d7983 */ /* 0x000ee80000100800 */
[----:B------:R-:W3:Y:S04]  /*21fb0*/  LDL R19, [R1+0x87c] ;  /* 0x00087c0001137983 */ /* 0x000ee80000100800 */
[----:B------:R-:W-:Y:S04]  /*21fc0*/  STL [R1+0xcb8], R112 ;  /* 0x000cb87001007387 */ /* 0x000fe80000100800 */
[----:B------:R-:W3:Y:S04]  /*21fd0*/  LDL R28, [R1+0x880] ;  /* 0x00088000011c7983 */ /* 0x000ee80000100800 */
[----:B------:R-:W3:Y:S04]  /*21fe0*/  LDL R15, [R1+0x884] ;  /* 0x00088400010f7983 */ /* 0x000ee80000100800 */
[----:B------:R-:W-:Y:S04]  /*21ff0*/  STL [R1+0xcbc], R110 ;  /* 0x000cbc6e01007387 */ /* 0x000fe80000100800 */
[----:B------:R-:W3:Y:S04]  /*22000*/  LDL R25, [R1+0x888] ;  /* 0x0008880001197983 */ /* 0x000ee80000100800 */
[----:B------:R-:W3:Y:S04]  /*22010*/  LDL R24, [R1+0x88c] ;  /* 0x00088c0001187983 */ /* 0x000ee80000100800 */
[----:B------:R-:W3:Y:S04]  /*22020*/  LDL R21, [R1+0x890] ;  /* 0x0008900001157983 */ /* 0x000ee80000100800 */
[----:B------:R-:W3:Y:S04]  /*22030*/  LDL R20, [R1+0x894] ;  /* 0x0008940001147983 */ /* 0x000ee80000100800 */
[----:B--2---:R-:W-:Y:S01]  /*22040*/  STL [R1+0xcc0], R108 ;  /* 0x000cc06c01007387 */ /* 0x004fe20000100800 */
[----:B----4-:R-:W-:-:S03]  /*22050*/  @P2 IMAD.MOV.U32 R13, RZ, RZ, R17 ;  /* 0x000000ffff0d2224 */ /* 0x010fc600078e0011 */
[----:B------:R-:W2:Y:S01]  /*22060*/  LDL R17, [R1+0x898] ;  /* 0x0008980001117983 */ /* 0x000ea20000100800 */
[----:B------:R-:W-:-:S03]  /*22070*/  @P2 IMAD.MOV.U32 R12, RZ, RZ, R16 ;  /* 0x000000ffff0c2224 */ /* 0x000fc600078e0010 */
[----:B------:R-:W4:Y:S04]  /*22080*/  LDL R16, [R1+0x89c] ;  /* 0x00089c0001107983 */ /* 0x000f280000100800 */
[----:B------:R0:W2:Y:S01]  /*22090*/  @P2 LDG.E.U8 R106, desc[UR14][R12.64] ;  /* 0x0000000e0c6a2981 */ /* 0x0000a2000c1e1100 */
[----:B------:R-:W-:Y:S02]  /*220a0*/  ISETP.GT.AND P4, PT, R11, 0x46, PT ;  /* 0x000000460b00780c */ /* 0x000fe40003f84270 */
[----:B------:R-:W-:Y:S02]  /*220b0*/  PRMT R104, RZ, 0x7610, R104 ;  /* 0x00007610ff687816 */ /* 0x000fe40000000068 */
[----:B------:R-:W-:Y:S01]  /*220c0*/  PRMT R18, RZ, 0x7610, R18 ;  /* 0x00007610ff127816 */ /* 0x000fe20000000012 */
[----:B0-----:R-:W-:-:S02]  /*220d0*/  @P2 IMAD.MOV.U32 R13, RZ, RZ, R23 ;  /* 0x000000ffff0d2224 */ /* 0x001fc400078e0017 */
[----:B------:R-:W-:-:S05]  /*220e0*/  @P2 IMAD.MOV.U32 R12, RZ, RZ, R22 ;  /* 0x000000ffff0c2224 */ /* 0x000fca00078e0016 */
[----:B------:R3:W4:Y:S01]  /*220f0*/  @P2 LDG.E.U8 R104, desc[UR14][R12.64] ;  /* 0x0000000e0c682981 */ /* 0x000722000c1e1100 */
[C---:B------:R-:W-:Y:S02]  /*22100*/  ISETP.GT.AND P3, PT, R11.reuse, 0x47, PT ;  /* 0x000000470b00780c */ /* 0x040fe40003f64270 */
[----:B------:R-:W-:Y:S02]  /*22110*/  PRMT R14, RZ, 0x7610, R14 ;  /* 0x00007610ff0e7816 */ /* 0x000fe4000000000e */
[----:B------:R-:W-:Y:S02]  /*22120*/  ISETP.GT.AND P2, PT, R11, 0x48, PT ;  /* 0x000000480b00780c */ /* 0x000fe40003f44270 */
[----:B------:R-:W-:Y:S02]  /*22130*/  PRMT R2, RZ, 0x7610, R2 ;  /* 0x00007610ff027816 */ /* 0x000fe40000000002 */
[----:B------:R-:W-:Y:S02]  /*22140*/  PRMT R7, RZ, 0x7610, R7 ;  /* 0x00007610ff077816 */ /* 0x000fe40000000007 */
[----:B------:R-:W-:Y:S01]  /*22150*/  PRMT R102, RZ, 0x7610, R102 ;  /* 0x00007610ff667816 */ /* 0x000fe20000000066 */
[----:B---3--:R-:W-:-:S02]  /*22160*/  @P4 IMAD.MOV.U32 R13, RZ, RZ, R29 ;  /* 0x000000ffff0d4224 */ /* 0x008fc400078e001d */
[----:B------:R-:W-:-:S05]  /*22170*/  @P4 IMAD.MOV.U32 R12, RZ, RZ, R19 ;  /* 0x000000ffff0c4224 */ /* 0x000fca00078e0013 */
[----:B------:R0:W3:Y:S02]  /*22180*/  @P4 LDG.E.U8 R18, desc[UR14][R12.64] ;  /* 0x0000000e0c124981 */ /* 0x0000e4000c1e1100 */
[----:B0-----:R-:W-:Y:S02]  /*22190*/  @P4 IMAD.MOV.U32 R13, RZ, RZ, R28 ;  /* 0x000000ffff0d4224 */ /* 0x001fe400078e001c */
[----:B------:R-:W-:-:S05]  /*221a0*/  @P4 IMAD.MOV.U32 R12, RZ, RZ, R15 ;  /* 0x000000ffff0c4224 */ /* 0x000fca00078e000f */
[----:B------:R0:W3:Y:S02]  /*221b0*/  @P4 LDG.E.U8 R14, desc[UR14][R12.64] ;  /* 0x0000000e0c0e4981 */ /* 0x0000e4000c1e1100 */
[----:B0-----:R-:W-:Y:S02]  /*221c0*/  @P3 IMAD.MOV.U32 R13, RZ, RZ, R25 ;  /* 0x000000ffff0d3224 */ /* 0x001fe400078e0019 */
[----:B------:R-:W-:-:S05]  /*221d0*/  @P3 IMAD.MOV.U32 R12, RZ, RZ, R24 ;  /* 0x000000ffff0c3224 */ /* 0x000fca00078e0018 */
[----:B------:R0:W3:Y:S02]  /*221e0*/  @P3 LDG.E.U8 R2, desc[UR14][R12.64] ;  /* 0x0000000e0c023981 */ /* 0x0000e4000c1e1100 */
[----:B0-----:R-:W-:Y:S02]  /*221f0*/  @P3 IMAD.MOV.U32 R12, RZ, RZ, R20 ;  /* 0x000000ffff0c3224 */ /* 0x001fe400078e0014 */
[----:B------:R-:W-:-:S05]  /*22200*/  @P3 IMAD.MOV.U32 R13, RZ, RZ, R21 ;  /* 0x000000ffff0d3224 */ /* 0x000fca00078e0015 */
[----:B------:R4:W3:Y:S04]  /*22210*/  @P3 LDG.E.U8 R7, desc[UR14][R12.64] ;  /* 0x0000000e0c073981 */ /* 0x0008e8000c1e1100 */
[----:B--2---:R-:W-:Y:S04]  /*22220*/  STL [R1+0xcc4], R106 ;  /* 0x000cc46a01007387 */ /* 0x004fe80000100800 */
[----:B------:R-:W2:Y:S01]  /*22230*/  LDL R23, [R1+0x8a0] ;  /* 0x0008a00001177983 */ /* 0x000ea20000100800 */
[----:B----4-:R-:W-:Y:S02]  /*22240*/  @P2 IMAD.MOV.U32 R12, RZ, RZ, R16 ;  /* 0x000000ffff0c2224 */ /* 0x010fe400078e0010 */
[----:B------:R-:W-:Y:S01]  /*22250*/  @P2 IMAD.MOV.U32 R13, RZ, RZ, R17 ;  /* 0x000000ffff0d2224 */ /* 0x000fe200078e0011 */
[----:B------:R-:W4:Y:S04]  /*22260*/  LDL R22, [R1+0x8a4] ;  /* 0x0008a40001167983 */ /* 0x000f280000100800 */
[----:B------:R2:W4:Y:S04]  /*22270*/  @P2 LDG.E.U8 R102, desc[UR14][R12.64] ;  /* 0x0000000e0c662981 */ /* 0x000528000c1e1100 */
[----:B------:R-:W-:Y:S04]  /*22280*/  STL [R1+0xcc8], R104 ;  /* 0x000cc86801007387 */ /* 0x000fe80000100800 */
[----:B------:R-:W4:Y:S01]  /*22290*/  LDL R19, [R1+0x8a8] ;  /* 0x0008a80001137983 */ /* 0x000f220000100800 */
[----:B------:R-:W-:-:S03]  /*222a0*/  PRMT R100, RZ, 0x7610, R100 ;  /* 0x00007610ff647816 */ /* 0x000fc60000000064 */
[----:B---3--:R0:W-:Y:S04]  /*222b0*/  STL [R1+0x1ac], R18 ;  /* 0x0001ac1201007387 */ /* 0x0081e80000100800 */
[----:B------:R-:W3:Y:S04]  /*222c0*/  LDL R15, [R1+0x8b0] ;  /* 0x0008b000010f7983 */ /* 0x000ee80000100800 */
[----:B0-----:R-:W3:Y:S04]  /*222d0*/  LDL R18, [R1+0x8ac] ;  /* 0x0008ac0001127983 */ /* 0x001ee80000100800 */
[----:B------:R0:W-:Y:S04]  /*222e0*/  STL [R1+0x19c], R14 ;  /* 0x00019c0e01007387 */ /* 0x0001e80000100800 */
[----:B0-----:R-:W3:Y:S04]  /*222f0*/  LDL R14, [R1+0x8b4] ;  /* 0x0008b400010e7983 */ /* 0x001ee80000100800 */
[----:B------:R-:W-:Y:S04]  /*22300*/  STL [R1+0xc9c], R2 ;  /* 0x000c9c0201007387 */ /* 0x000fe80000100800 */
[----:B------:R-:W3:Y:S04]  /*22310*/  LDL R21, [R1+0x8b8] ;  /* 0x0008b80001157983 */ /* 0x000ee80000100800 */
[----:B------:R-:W3:Y:S04]  /*22320*/  LDL R20, [R1+0x8bc] ;  /* 0x0008bc0001147983 */ /* 0x000ee80000100800 */
[----:B------:R-:W-:Y:S04]  /*22330*/  STL [R1+0xca0], R7 ;  /* 0x000ca00701007387 */ /* 0x000fe80000100800 */
[----:B------:R-:W3:Y:S04]  /*22340*/  LDL R17, [R1+0x8c0] ;  /* 0x0008c00001117983 */ /* 0x000ee80000100800 */
[----:B------:R-:W3:Y:S01]  /*22350*/  LDL R16, [R1+0x8c4] ;  /* 0x0008c40001107983 */ /* 0x000ee20000100800 */
[----:B--2---:R-:W-:-:S02]  /*22360*/  @P2 IMAD.MOV.U32 R13, RZ, RZ, R23 ;  /* 0x000000ffff0d2224 */ /* 0x004fc400078e0017 */
[----:B----4-:R-:W-:Y:S01]  /*22370*/  @P2 IMAD.MOV.U32 R12, RZ, RZ, R22 ;  /* 0x000000ffff0c2224 */ /* 0x010fe200078e0016 */
[----:B------:R-:W-:Y:S04]  /*22380*/  STL [R1+0xccc], R102 ;  /* 0x000ccc6601007387 */ /* 0x000fe80000100800 */
[----:B------:R-:W2:Y:S04]  /*22390*/  LDL R25, [R1+0x8c8] ;  /* 0x0008c80001197983 */ /* 0x000ea80000100800 */
[----:B------:R-:W4:Y:S04]  /*223a0*/  LDL R24, [R1+0x8cc] ;  /* 0x0008cc0001187983 */ /* 0x000f280000100800 */
[----:B------:R0:W2:Y:S01]  /*223b0*/  @P2 LDG.E.U8 R100, desc[UR14][R12.64] ;  /* 0x0000000e0c642981 */ /* 0x0000a2000c1e1100 */
[----:B------:R-:W-:-:S02]  /*223c0*/  ISETP.GT.AND P4, PT, R11, 0x49, PT ;  /* 0x000000490b00780c */ /* 0x000fc40003f84270 */
[----:B------:R-:W-:Y:S02]  /*223d0*/  PRMT R98, RZ, 0x7610, R98 ;  /* 0x00007610ff627816 */ /* 0x000fe40000000062 */
[----:B------:R-:W-:-:S09]  /*223e0*/  ISETP.GT.AND P3, PT, R11, 0x4a, PT ;  /* 0x0000004a0b00780c */ /* 0x000fd20003f64270 */
[----:B0-----:R-:W-:Y:S01]  /*223f0*/  @P4 IMAD.MOV.U32 R13, RZ, RZ, R19 ;  /* 0x000000ffff0d4224 */ /* 0x001fe200078e0013 */
[----:B------:R-:W-:Y:S02]  /*22400*/  PRMT R97, RZ, 0x7610, R97 ;  /* 0x00007610ff617816 */ /* 0x000fe40000000061 */
[----:B------:R-:W-:Y:S02]  /*22410*/  ISETP.GT.AND P2, PT, R11, 0x4b, PT ;  /* 0x0000004b0b00780c */ /* 0x000fe40003f44270 */
        /* <DEDUP_REMOVED lines=14> */
[----:B----4-:R-:W-:Y:S02]  /*22500*/  @P2 IMAD.MOV.U32 R12, RZ, RZ, R24 ;  /* 0x000000ffff0c2224 */ /* 0x010fe400078e0018 */
[----:B--2---:R-:W-:Y:S01]  /*22510*/  @P2 IMAD.MOV.U32 R13, RZ, RZ, R25 ;  /* 0x000000ffff0d2224 */ /* 0x004fe200078e0019 */
[----:B------:R-:W-:Y:S04]  /*22520*/  STL [R1+0xcd0], R100 ;  /* 0x000cd06401007387 */ /* 0x000fe80000100800 */
[----:B------:R-:W2:Y:S04]  /*22530*/  LDL R19, [R1+0x8d0] ;  /* 0x0008d00001137983 */ /* 0x000ea80000100800 */
[----:B------:R-:W4:Y:S04]  /*22540*/  LDL R18, [R1+0x8d4] ;  /* 0x0008d40001127983 */ /* 0x000f280000100800 */
[----:B------:R2:W4:Y:S04]  /*22550*/  @P2 LDG.E.U8 R92, desc[UR14][R12.64] ;  /* 0x0000000e0c5c2981 */ /* 0x000528000c1e1100 */
[----:B---3--:R-:W-:Y:S04]  /*22560*/  STL [R1+0xcd4], R98 ;  /* 0x000cd46201007387 */ /* 0x008fe80000100800 */
[----:B------:R-:W3:Y:S04]  /*22570*/  LDL R23, [R1+0x8d8] ;  /* 0x0008d80001177983 */ /* 0x000ee80000100800 */
[----:B------:R-:W3:Y:S04]  /*22580*/  LDL R22, [R1+0x8dc] ;  /* 0x0008dc0001167983 */ /* 0x000ee80000100800 */
        /* <DEDUP_REMOVED lines=15> */
[----:B------:R-:W4:Y:S01]  /*22680*/  LDL R18, [R1+0x904] ;  /* 0x0009040001127983 */ /* 0x000f220000100800 */
[----:B------:R-:W-:-:S02]  /*22690*/  ISETP.GT.AND P4, PT, R11, 0x4c, PT ;  /* 0x0000004c0b00780c */ /* 0x000fc40003f84270 */
[----:B------:R-:W-:Y:S01]  /*226a0*/  PRMT R90, RZ, 0x7610, R90 ;  /* 0x00007610ff5a7816 */ /* 0x000fe2000000005a */
[----:B------:R-:W2:Y:S01]  /*226b0*/  LDL R25, [R1+0x918] ;  /* 0x0009180001197983 */ /* 0x000ea20000100800 */
[----:B------:R-:W-:Y:S02]  /*226c0*/  PRMT R88, RZ, 0x7610, R88 ;  /* 0x00007610ff587816 */ /* 0x000fe40000000058 */
[----:B------:R-:W-:Y:S01]  /*226d0*/  ISETP.GT.AND P3, PT, R11, 0x4d, PT ;  /* 0x0000004d0b00780c */ /* 0x000fe20003f64270 */
[----:B------:R-:W2:Y:S04]  /*226e0*/  LDL R24, [R1+0x91c] ;  /* 0x00091c0001187983 */ /* 0x000ea80000100800 */
[----:B------:R3:W2:Y:S01]  /*226f0*/  @P2 LDG.E.U8 R90, desc[UR14][R12.64] ;  /* 0x0000000e0c5a2981 */ /* 0x0006a2000c1e1100 */
[----:B------:R-:W-:-:S02]  /*22700*/  PRMT R86, RZ, 0x7610, R86 ;  /* 0x00007610ff567816 */ /* 0x000fc40000000056 */
[----:B------:R-:W-:Y:S02]  /*22710*/  ISETP.GT.AND P2, PT, R11, 0x4e, PT ;  /* 0x0000004e0b00780c */ /* 0x000fe40003f44270 */
[----:B------:R-:W-:Y:S02]  /*22720*/  PRMT R84, RZ, 0x7610, R84 ;  /* 0x00007610ff547816 */ /* 0x000fe40000000054 */
[----:B------:R-:W-:Y:S02]  /*22730*/  PRMT R82, RZ, 0x7610, R82 ;  /* 0x00007610ff527816 */ /* 0x000fe40000000052 */
[----:B------:R-:W-:Y:S02]  /*22740*/  PRMT R27, RZ, 0x7610, R27 ;  /* 0x00007610ff1b7816 */ /* 0x000fe4000000001b */
[----:B------:R-:W-:Y:S01]  /*22750*/  PRMT R26, RZ, 0x7610, R26 ;  /* 0x00007610ff1a7816 */ /* 0x000fe2000000001a */
[----:B---3--:R-:W-:Y:S02]  /*22760*/  @P4 IMAD.MOV.U32 R13, RZ, RZ, R23 ;  /* 0x000000ffff0d4224 */ /* 0x008fe400078e0017 */
[----:B------:R-:W3:Y:S01]  /*22770*/  LDL R23, [R1+0x908] ;  /* 0x0009080001177983 */ /* 0x000ee20000100800 */
[----:B------:R-:W-:-:S03]  /*22780*/  @P4 IMAD.MOV.U32 R12, RZ, RZ, R22 ;  /* 0x000000ffff0c4224 */ /* 0x000fc600078e0016 */
[----:B------:R-:W3:Y:S04]  /*22790*/  LDL R22, [R1+0x90c] ;  /* 0x00090c0001167983 */ /* 0x000ee80000100800 */
[----:B------:R0:W3:Y:S02]  /*227a0*/  @P4 LDG.E.U8 R88, desc[UR14][R12.64] ;  /* 0x0000000e0c584981 */ /* 0x0000e4000c1e1100 */
[----:B0-----:R-:W-:Y:S02]  /*227b0*/  @P4 IMAD.MOV.U32 R12, RZ, RZ, R14 ;  /* 0x000000ffff0c4224 */ /* 0x001fe400078e000e */
[----:B------:R-:W-:Y:S01]  /*227c0*/  @P4 IMAD.MOV.U32 R13, RZ, RZ, R15 ;  /* 0x000000ffff0d4224 */ /* 0x000fe200078e000f */
[----:B------:R-:W3:Y:S04]  /*227d0*/  LDL R14, [R1+0x914] ;  /* 0x00091400010e7983 */ /* 0x000ee80000100800 */
[----:B------:R-:W3:Y:S04]  /*227e0*/  LDL R15, [R1+0x910] ;  /* 0x00091000010f7983 */ /* 0x000ee80000100800 */
[----:B------:R0:W3:Y:S02]  /*227f0*/  @P4 LDG.E.U8 R86, desc[UR14][R12.64] ;  /* 0x0000000e0c564981 */ /* 0x0000e4000c1e1100 */
[----:B0-----:R-:W-:-:S02]  /*22800*/  @P3 IMAD.MOV.U32 R12, RZ, RZ, R20 ;  /* 0x000000ffff0c3224 */ /* 0x001fc400078e0014 */
[----:B------:R-:W-:Y:S01]  /*22810*/  @P3 IMAD.MOV.U32 R13, RZ, RZ, R21 ;  /* 0x000000ffff0d3224 */ /* 0x000fe200078e0015 */
[----:B------:R-:W3:Y:S04]  /*22820*/  LDL R20, [R1+0x92c] ;  /* 0x00092c0001147983 */ /* 0x000ee80000100800 */
[----:B------:R0:W3:Y:S04]  /*22830*/  @P3 LDG.E.U8 R84, desc[UR14][R12.64] ;  /* 0x0000000e0c543981 */ /* 0x0000e8000c1e1100 */
[----:B------:R-:W3:Y:S01]  /*22840*/  LDL R21, [R1+0x928] ;  /* 0x0009280001157983 */ /* 0x000ee20000100800 */
[----:B0-----:R-:W-:-:S02]  /*22850*/  @P3 IMAD.MOV.U32 R12, RZ, RZ, R16 ;  /* 0x000000ffff0c3224 */ /* 0x001fc400078e0010 */
[----:B------:R-:W-:Y:S01]  /*22860*/  @P3 IMAD.MOV.U32 R13, RZ, RZ, R17 ;  /* 0x000000ffff0d3224 */ /* 0x000fe200078e0011 */
[----:B------:R-:W3:Y:S04]  /*22870*/  LDL R16, [R1+0x924] ;  /* 0x0009240001107983 */ /* 0x000ee80000100800 */
[----:B------:R-:W3:Y:S04]  /*22880*/  LDL R17, [R1+0x920] ;  /* 0x0009200001117983 */ /* 0x000ee80000100800 */
[----:B------:R0:W3:Y:S02]  /*22890*/  @P3 LDG.E.U8 R82, desc[UR14][R12.64] ;  /* 0x0000000e0c523981 */ /* 0x0000e4000c1e1100 */
[----:B0-----:R-:W-:-:S02]  /*228a0*/  @P2 IMAD.MOV.U32 R12, RZ, RZ, R28 ;  /* 0x000000ffff0c2224 */ /* 0x001fc400078e001c */
[----:B------:R-:W-:-:S05]  /*228b0*/  @P2 IMAD.MOV.U32 R13, RZ, RZ, R29 ;  /* 0x000000ffff0d2224 */ /* 0x000fca00078e001d */
[----:B------:R4:W3:Y:S02]  /*228c0*/  @P2 LDG.E.U8 R27, desc[UR14][R12.64] ;  /* 0x0000000e0c1b2981 */ /* 0x0008e4000c1e1100 */
[----:B----4-:R-:W-:Y:S02]  /*228d0*/  @P2 IMAD.MOV.U32 R12, RZ, RZ, R18 ;  /* 0x000000ffff0c2224 */ /* 0x010fe400078e0012 */
[----:B--2---:R-:W-:Y:S01]  /*228e0*/  @P2 IMAD.MOV.U32 R13, RZ, RZ, R19 ;  /* 0x000000ffff0d2224 */ /* 0x004fe200078e0013 */
[----:B------:R-:W2:Y:S04]  /*228f0*/  LDL R18, [R1+0x934] ;  /* 0x0009340001127983 */ /* 0x000ea80000100800 */
[----:B------:R-:W4:Y:S04]  /*22900*/  LDL R19, [R1+0x930] ;  /* 0x0009300001137983 */ /* 0x000f280000100800 */
[----:B------:R3:W2:Y:S01]  /*22910*/  @P2 LDG.E.U8 R26, desc[UR14][R12.64] ;  /* 0x0000000e0c1a2981 */ /* 0x0006a2000c1e1100 */
[----:B------:R-:W-:-:S02]  /*22920*/  ISETP.GT.AND P4, PT, R11, 0x4f, PT ;  /* 0x0000004f0b00780c */ /* 0x000fc40003f84270 */
[C---:B------:R-:W-:Y:S02]  /*22930*/  ISETP.GT.AND P3, PT, R11.reuse, 0x50, PT ;  /* 0x000000500b00780c */ /* 0x040fe40003f64270 */
[----:B------:R-:W-:Y:S02]  /*22940*/  PRMT R74, RZ, 0x7610, R74 ;  /* 0x00007610ff4a7816 */ /* 0x000fe4000000004a */
[----:B------:R-:W-:Y:S02]  /*22950*/  PRMT R72, RZ, 0x7610, R72 ;  /* 0x00007610ff487816 */ /* 0x000fe40000000048 */
[----:B------:R-:W-:Y:S02]  /*22960*/  ISETP.GT.AND P2, PT, R11, 0x51, PT ;  /* 0x000000510b00780c */ /* 0x000fe40003f44270 */
[----:B------:R-:W-:Y:S02]  /*22970*/  PRMT R80, RZ, 0x7610, R80 ;  /* 0x00007610ff507816 */ /* 0x000fe40000000050 */
[----:B------:R-:W-:-:S02]  /*22980*/  PRMT R78, RZ, 0x7610, R78 ;  /* 0x00007610ff4e7816 */ /* 0x000fc4000000004e */
[----:B------:R-:W-:Y:S01]  /*22990*/  PRMT R76, RZ, 0x7610, R76 ;  /* 0x00007610ff4c7816 */ /* 0x000fe2000000004c */
[----:B---3--:R-:W-:Y:S02]  /*229a0*/  @P4 IMAD.MOV.U32 R13, RZ, RZ, R23 ;  /* 0x000000ffff0d4224 */ /* 0x008fe400078e0017 */
[----:B------:R-:W3:Y:S01]  /*229b0*/  LDL R23, [R1+0x938] ;  /* 0x0009380001177983 */ /* 0x000ee20000100800 */
[----:B------:R-:W-:-:S03]  /*229c0*/  @P4 IMAD.MOV.U32 R12, RZ, RZ, R22 ;  /* 0x000000ffff0c4224 */ /* 0x000fc600078e0016 */
[----:B------:R-:W3:Y:S04]  /*229d0*/  LDL R22, [R1+0x93c] ;  /* 0x00093c0001167983 */ /* 0x000ee80000100800 */
[----:B------:R0:W3:Y:S02]  /*229e0*/  @P4 LDG.E.U8 R74, desc[UR14][R12.64] ;  /* 0x0000000e0c4a4981 */ /* 0x0000e4000c1e1100 */
[----:B0-----:R-:W-:Y:S02]  /*229f0*/  @P4 IMAD.MOV.U32 R12, RZ, RZ, R14 ;  /* 0x000000ffff0c4224 */ /* 0x001fe400078e000e */
        /* <DEDUP_REMOVED lines=18> */
[----:B------:R4:W3:Y:S04]  /*22b20*/  @P2 LDG.E.U8 R76, desc[UR14][R12.64] ;  /* 0x0000000e0c4c2981 */ /* 0x0008e8000c1e1100 */
[----:B------:R0:W-:Y:S01]  /*22b30*/  STL [R1+0x15c], R27 ;  /* 0x00015c1b01007387 */ /* 0x0001e20000100800 */
[----:B----4-:R-:W-:-:S03]  /*22b40*/  @P2 IMAD.MOV.U32 R13, RZ, RZ, R19 ;  /* 0x000000ffff0d2224 */ /* 0x010fc600078e0013 */
[----:B------:R-:W4:Y:S01]  /*22b50*/  LDL R19, [R1+0x960] ;  /* 0x0009600001137983 */ /* 0x000f220000100800 */
[----:B--2---:R-:W-:-:S03]  /*22b60*/  @P2 IMAD.MOV.U32 R12, RZ, RZ, R18 ;  /* 0x000000ffff0c2224 */ /* 0x004fc600078e0012 */
[----:B------:R1:W-:Y:S04]  /*22b70*/  STL [R1+0x14c], R26 ;  /* 0x00014c1a01007387 */ /* 0x0003e80000100800 */
[----:B------:R-:W4:Y:S04]  /*22b80*/  LDL R18, [R1+0x964] ;  /* 0x0009640001127983 */ /* 0x000f280000100800 */
[----:B------:R-:W2:Y:S04]  /*22b90*/  LDL R29, [R1+0x968] ;  /* 0x00096800011d7983 */ /* 0x000ea80000100800 */
[----:B------:R-:W2:Y:S01]  /*22ba0*/  LDL R28, [R1+0x96c] ;  /* 0x00096c00011c7983 */ /* 0x000ea20000100800 */
[----:B------:R-:W-:-:S02]  /*22bb0*/  ISETP.GT.AND P4, PT, R11, 0x52, PT ;  /* 0x000000520b00780c */ /* 0x000fc40003f84270 */
[----:B------:R-:W-:Y:S01]  /*22bc0*/  PRMT R70, RZ, 0x7610, R70 ;  /* 0x00007610ff467816 */ /* 0x000fe20000000046 */
[----:B------:R-:W2:Y:S01]  /*22bd0*/  LDL R33, [R1+0x978] ;  /* 0x0009780001217983 */ /* 0x000ea20000100800 */
[----:B------:R-:W-:Y:S02]  /*22be0*/  ISETP.GT.AND P3, PT, R11, 0x53, PT ;  /* 0x000000530b00780c */ /* 0x000fe40003f64270 */
[----:B------:R-:W-:Y:S01]  /*22bf0*/  PRMT R64, RZ, 0x7610, R64 ;  /* 0x00007610ff407816 */ /* 0x000fe20000000040 */
[----:B------:R-:W2:Y:S04]  /*22c00*/  LDL R32, [R1+0x97c] ;  /* 0x00097c0001207983 */ /* 0x000ea80000100800 */
[----:B------:R3:W2:Y:S01]  /*22c10*/  @P2 LDG.E.U8 R70, desc[UR14][R12.64] ;  /* 0x0000000e0c462981 */ /* 0x0006a2000c1e1100 */
[----:B------:R-:W-:-:S03]  /*22c20*/  PRMT R67, RZ, 0x7610, R67 ;  /* 0x00007610ff437816 */ /* 0x000fc60000000043 */
[----:B0-----:R-:W2:Y:S01]  /*22c30*/  LDL R27, [R1+0x988] ;  /* 0x00098800011b7983 */ /* 0x001ea20000100800 */
[----:B------:R-:W-:-:S03]  /*22c40*/  ISETP.GT.AND P2, PT, R11, 0x54, PT ;  /* 0x000000540b00780c */ /* 0x000fc60003f44270 */
[----:B-1----:R-:W2:Y:S04]  /*22c50*/  LDL R26, [R1+0x98c] ;  /* 0x00098c00011a7983 */ /* 0x002ea80000100800 */
[----:B------:R-:W2:Y:S04]  /*22c60*/  LDL R31, [R1+0x9a8] ;  /* 0x0009a800011f7983 */ /* 0x000ea80000100800 */
[----:B------:R-:W2:Y:S01]  /*22c70*/  LDL R30, [R1+0x9ac] ;  /* 0x0009ac00011e7983 */ /* 0x000ea20000100800 */
[----:B------:R-:W-:Y:S02]  /*22c80*/  PRMT R7, RZ, 0x7610, R7 ;  /* 0x00007610ff077816 */ /* 0x000fe40000000007 */
[----:B------:R-:W-:Y:S01]  /*22c90*/  PRMT R2, RZ, 0x7610, R2 ;  /* 0x00007610ff027816 */ /* 0x000fe20000000002 */
[----:B------:R-:W2:Y:S04]  /*22ca0*/  LDL R37, [R1+0x9c8] ;  /* 0x0009c80001257983 */ /* 0x000ea80000100800 */
[----:B------:R-:W2:Y:S04]  /*22cb0*/  LDL R36, [R1+0x9cc] ;  /* 0x0009cc0001247983 */ /* 0x000ea80000100800 */
[----:B------:R-:W2:Y:S04]  /*22cc0*/  LDL R41, [R1+0x9b8] ;  /* 0x0009b80001297983 */ /* 0x000ea80000100800 */
[----:B------:R-:W2:Y:S01]  /*22cd0*/  LDL R40, [R1+0x9bc] ;  /* 0x0009bc0001287983 */ /* 0x000ea20000100800 */
[----:B------:R-:W-:-:S02]  /*22ce0*/  PRMT R10, RZ, 0x7610, R10 ;  /* 0x00007610ff0a7816 */ /* 0x000fc4000000000a */
[----:B------:R-:W-:Y:S01]  /*22cf0*/  PRMT R68, RZ, 0x7610, R68 ;  /* 0x00007610ff447816 */ /* 0x000fe20000000044 */
[----:B------:R-:W2:Y:S04]  /*22d00*/  LDL R35, [R1+0x9e8] ;  /* 0x0009e80001237983 */ /* 0x000ea80000100800 */
[----:B------:R-:W2:Y:S04]  /*22d10*/  LDL R34, [R1+0x9ec] ;  /* 0x0009ec0001227983 */ /* 0x000ea80000100800 */
[----:B------:R-:W2:Y:S04]  /*22d20*/  LDL R47, [R1+0x9f0] ;  /* 0x0009f000012f7983 */ /* 0x000ea80000100800 */
[----:B------:R-:W2:Y:S04]  /*22d30*/  LDL R46, [R1+0x9f4] ;  /* 0x0009f400012e7983 */ /* 0x000ea80000100800 */
[----:B------:R-:W2:Y:S04]  /*22d40*/  LDL R43, [R1+0x9f8] ;  /* 0x0009f800012b7983 */ /* 0x000ea80000100800 */
[----:B------:R-:W2:Y:S04]  /*22d50*/  LDL R42, [R1+0x9fc] ;  /* 0x0009fc00012a7983 */ /* 0x000ea80000100800 */
[----:B------:R-:W2:Y:S04]  /*22d60*/  LDL R45, [R1+0xa08] ;  /* 0x000a0800012d7983 */ /* 0x000ea80000100800 */
[----:B------:R-:W2:Y:S01]  /*22d70*/  LDL R44, [R1+0xa0c] ;  /* 0x000a0c00012c7983 */ /* 0x000ea20000100800 */
[----:B------:R-:W-:-:S02]  /*22d80*/  PRMT R0, RZ, 0x7610, R0 ;  /* 0x00007610ff007816 */ /* 0x000fc40000000000 */
[----:B------:R-:W-:Y:S01]  /*22d90*/  PRMT R4, RZ, 0x7610, R4 ;  /* 0x00007610ff047816 */ /* 0x000fe20000000004 */
[----:B------:R-:W2:Y:S04]  /*22da0*/  LDL R49, [R1+0xa38] ;  /* 0x000a380001317983 */ /* 0x000ea80000100800 */
[----:B------:R-:W2:Y:S01]  /*22db0*/  LDL R48, [R1+0xa3c] ;  /* 0x000a3c0001307983 */ /* 0x000ea20000100800 */
[----:B------:R-:W-:-:S03]  /*22dc0*/  PRMT R8, RZ, 0x7610, R8 ;  /* 0x00007610ff087816 */ /* 0x000fc60000000008 */
[----:B------:R-:W2:Y:S01]  /*22dd0*/  LDL R51, [R1+0xa54] ;  /* 0x000a540001337983 */ /* 0x000ea20000100800 */
[----:B------:R-:W-:Y:S02]  /*22de0*/  PRMT R9, RZ, 0x7610, R9 ;  /* 0x00007610ff097816 */ /* 0x000fe40000000009 */
[----:B------:R-:W-:Y:S01]  /*22df0*/  ISETP.GT.AND P5, PT, R11, 0x62, PT ;  /* 0x000000620b00780c */ /* 0x000fe20003fa4270 */
[----:B------:R-:W2:Y:S04]  /*22e00*/  LDL R52, [R1+0xa50] ;  /* 0x000a500001347983 */ /* 0x000ea80000100800 */
[----:B------:R-:W2:Y:S04]  /*22e10*/  LDL R53, [R1+0xa68] ;  /* 0x000a680001357983 */ /* 0x000ea80000100800 */
[----:B------:R-:W2:Y:S04]  /*22e20*/  LDL R54, [R1+0xa70] ;  /* 0x000a700001367983 */ /* 0x000ea80000100800 */
[----:B------:R-:W2:Y:S04]  /*22e30*/  LDL R50, [R1+0xa9c] ;  /* 0x000a9c0001327983 */ /* 0x000ea80000100800 */
[----:B------:R-:W2:Y:S01]  /*22e40*/  LDL R56, [R1+0xaa0] ;  /* 0x000aa00001387983 */ /* 0x000ea20000100800 */
[----:B------:R-:W-:-:S02]  /*22e50*/  PRMT R39, RZ, 0x7610, R39 ;  /* 0x00007610ff277816 */ /* 0x000fc40000000027 */
[----:B------:R-:W-:Y:S01]  /*22e60*/  PRMT R38, RZ, 0x7610, R38 ;  /* 0x00007610ff267816 */ /* 0x000fe20000000026 */
[----:B------:R-:W2:Y:S01]  /*22e70*/  LDL R58, [R1+0xab0] ;  /* 0x000ab000013a7983 */ /* 0x000ea20000100800 */
[----:B------:R-:W-:-:S03]  /*22e80*/  PRMT R3, RZ, 0x7610, R3 ;  /* 0x00007610ff037816 */ /* 0x000fc60000000003 */
[----:B------:R-:W2:Y:S04]  /*22e90*/  LDL R55, [R1+0xac0] ;  /* 0x000ac00001377983 */ /* 0x000ea80000100800 */
        /* <DEDUP_REMOVED lines=12> */
[----:B------:R-:W-:-:S03]  /*22f60*/  PRMT R65, RZ, 0x7610, R65 ;  /* 0x00007610ff417816 */ /* 0x000fc60000000041 */
[----:B------:R-:W2:Y:S04]  /*22f70*/  LDL R100, [R1+0xb44] ;  /* 0x000b440001647983 */ /* 0x000ea80000100800 */
[----:B------:R-:W2:Y:S01]  /*22f80*/  LDL R98, [R1+0xb48] ;  /* 0x000b480001627983 */ /* 0x000ea20000100800 */
[----:B------:R-:W-:Y:S02]  /*22f90*/  PRMT R66, RZ, 0x7610, R66 ;  /* 0x00007610ff427816 */ /* 0x000fe40000000042 */
[----:B------:R-:W-:Y:S01]  /*22fa0*/  PRMT R69, RZ, 0x7610, R69 ;  /* 0x00007610ff457816 */ /* 0x000fe20000000045 */
[----:B------:R-:W2:Y:S01]  /*22fb0*/  LDL R108, [R1+0xb74] ;  /* 0x000b7400016c7983 */ /* 0x000ea20000100800 */
[----:B------:R-:W-:Y:S02]  /*22fc0*/  PRMT R71, RZ, 0x7610, R71 ;  /* 0x00007610ff477816 */ /* 0x000fe40000000047 */
[----:B------:R-:W-:Y:S01]  /*22fd0*/  PRMT R73, RZ, 0x7610, R73 ;  /* 0x00007610ff497816 */ /* 0x000fe20000000049 */
[----:B------:R-:W2:Y:S01]  /*22fe0*/  LDL R106, [R1+0xb78] ;  /* 0x000b7800016a7983 */ /* 0x000ea20000100800 */
[----:B---3--:R-:W-:-:S03]  /*22ff0*/  @P4 IMAD.MOV.U32 R13, RZ, RZ, R23 ;  /* 0x000000ffff0d4224 */ /* 0x008fc600078e0017 */
[----:B------:R-:W3:Y:S01]  /*23000*/  LDL R23, [R1+0x970] ;  /* 0x0009700001177983 */ /* 0x000ee20000100800 */
[----:B------:R-:W-:-:S03]  /*23010*/  @P4 IMAD.MOV.U32 R12, RZ, RZ, R22 ;  /* 0x000000ffff0c4224 */ /* 0x000fc600078e0016 */
[----:B------:R-:W3:Y:S04]  /*23020*/  LDL R22, [R1+0x974] ;  /* 0x0009740001167983 */ /* 0x000ee80000100800 */
[----:B------:R0:W3:Y:S04]  /*23030*/  @P4 LDG.E.U8 R67, desc[UR14][R12.64] ;  /* 0x0000000e0c434981 */ /* 0x0000e8000c1e1100 */
[----:B------:R1:W3:Y:S01]  /*23040*/  @P4 LDG.E.U8 R64, desc[UR14][R14.64] ;  /* 0x0000000e0e404981 */ /* 0x0002e2000c1e1100 */
[----:B0-----:R-:W-:Y:S02]  /*23050*/  PRMT R12, RZ, 0x7610, R12 ;  /* 0x00007610ff0c7816 */ /* 0x001fe4000000000c */
[----:B------:R-:W-:Y:S01]  /*23060*/  ISETP.GT.AND P4, PT, R11, 0x55, PT ;  /* 0x000000550b00780c */ /* 0x000fe20003f84270 */
[----:B-1----:R-:W-:-:S02]  /*23070*/  @P3 IMAD.MOV.U32 R14, RZ, RZ, R24 ;  /* 0x000000ffff0e3224 */ /* 0x002fc400078e0018 */
[----:B------:R-:W3:Y:S01]  /*23080*/  LDL R24, [R1+0x984] ;  /* 0x0009840001187983 */ /* 0x000ee20000100800 */
[----:B------:R-:W-:-:S03]  /*23090*/  @P3 IMAD.MOV.U32 R15, RZ, RZ, R25 ;  /* 0x000000ffff0f3224 */ /* 0x000fc600078e0019 */
[----:B------:R-:W3:Y:S01]  /*230a0*/  LDL R25, [R1+0x980] ;  /* 0x0009800001197983 */ /* 0x000ee20000100800 */
[----:B------:R-:W-:-:S03]  /*230b0*/  PRMT R13, RZ, 0x7610, R13 ;  /* 0x00007610ff0d7816 */ /* 0x000fc6000000000d */
[----:B------:R0:W3:Y:S02]  /*230c0*/  @P3 LDG.E.U8 R12, desc[UR14][R14.64] ;  /* 0x0000000e0e0c3981 */ /* 0x0000e4000c1e1100 */
[----:B0-----:R-:W-:Y:S02]  /*230d0*/  PRMT R15, RZ, 0x7610, R15 ;  /* 0x00007610ff0f7816 */ /* 0x001fe4000000000f */
[----:B------:R0:W3:Y:S02]  /*230e0*/  @P3 LDG.E.U8 R13, desc[UR14][R16.64] ;  /* 0x0000000e100d3981 */ /* 0x0000e4000c1e1100 */
[----:B0-----:R-:W-:Y:S02]  /*230f0*/  @P2 IMAD.MOV.U32 R16, RZ, RZ, R20 ;  /* 0x000000ffff102224 */ /* 0x001fe400078e0014 */
[----:B------:R-:W3:Y:S01]  /*23100*/  LDL R20, [R1+0x994] ;  /* 0x0009940001147983 */ /* 0x000ee20000100800 */
[----:B------:R-:W-:-:S03]  /*23110*/  @P2 IMAD.MOV.U32 R17, RZ, RZ, R21 ;  /* 0x000000ffff112224 */ /* 0x000fc600078e0015 */
[----:B------:R-:W3:Y:S04]  /*23120*/  LDL R21, [R1+0x990] ;  /* 0x0009900001157983 */ /* 0x000ee80000100800 */
[----:B----4-:R2:W4:Y:S02]  /*23130*/  @P2 LDG.E.U8 R15, desc[UR14][R18.64] ;  /* 0x0000000e120f2981 */ /* 0x010524000c1e1100 */
[----:B--2---:R-:W-:Y:S02]  /*23140*/  @P4 IMAD.MOV.U32 R18, RZ, RZ, R28 ;  /* 0x000000ffff124224 */ /* 0x004fe400078e001c */
[----:B------:R-:W-:Y:S01]  /*23150*/  @P4 IMAD.MOV.U32 R19, RZ, RZ, R29 ;  /* 0x000000ffff134224 */ /* 0x000fe200078e001d */
[----:B------:R-:W2:Y:S04]  /*23160*/  LDL R28, [R1+0x99c] ;  /* 0x00099c00011c7983 */ /* 0x000ea80000100800 */
[----:B------:R-:W4:Y:S01]  /*23170*/  LDL R29, [R1+0x998] ;  /* 0x00099800011d7983 */ /* 0x000f220000100800 */
[----:B------:R-:W-:-:S02]  /*23180*/  PRMT R14, RZ, 0x7610, R14 ;  /* 0x00007610ff0e7816 */ /* 0x000fc4000000000e */
[----:B------:R-:W-:-:S04]  /*23190*/  ISETP.GT.AND P3, PT, R11, 0x56, PT ;  /* 0x000000560b00780c */ /* 0x000fc80003f64270 */
[----:B------:R0:W4:Y:S02]  /*231a0*/  @P2 LDG.E.U8 R14, desc[UR14][R16.64] ;  /* 0x0000000e100e2981 */ /* 0x000124000c1e1100 */
[----:B0-----:R-:W-:Y:S02]  /*231b0*/  PRMT R16, RZ, 0x7610, R16 ;  /* 0x00007610ff107816 */ /* 0x001fe40000000010 */
[----:B------:R-:W-:-:S04]  /*231c0*/  PRMT R17, RZ, 0x7610, R17 ;  /* 0x00007610ff117816 */ /* 0x000fc80000000011 */
[----:B------:R3:W4:Y:S01]  /*231d0*/  @P4 LDG.E.U8 R16, desc[UR14][R18.64] ;  /* 0x0000000e12104981 */ /* 0x000722000c1e1100 */
[----:B------:R-:W-:Y:S01]  /*231e0*/  ISETP.GT.AND P2, PT, R11, 0x57, PT ;  /* 0x000000570b00780c */ /* 0x000fe20003f44270 */
[----:B---3--:R-:W-:Y:S02]  /*231f0*/  @P4 IMAD.MOV.U32 R19, RZ, RZ, R23 ;  /* 0x000000ffff134224 */ /* 0x008fe400078e0017 */
[----:B------:R-:W3:Y:S01]  /*23200*/  LDL R23, [R1+0x9a0] ;  /* 0x0009a00001177983 */ /* 0x000ee20000100800 */
[----:B------:R-:W-:-:S03]  /*23210*/  @P4 IMAD.MOV.U32 R18, RZ, RZ, R22 ;  /* 0x000000ffff124224 */ /* 0x000fc600078e0016 */
[----:B------:R-:W3:Y:S04]  /*23220*/  LDL R22, [R1+0x9a4] ;  /* 0x0009a40001167983 */ /* 0x000ee80000100800 */
[----:B------:R0:W3:Y:S02]  /*23230*/  @P4 LDG.E.U8 R17, desc[UR14][R18.64] ;  /* 0x0000000e12114981 */ /* 0x0000e4000c1e1100 */
[----:B0-----:R-:W-:Y:S02]  /*23240*/  @P3 IMAD.MOV.U32 R18, RZ, RZ, R32 ;  /* 0x000000ffff123224 */ /* 0x001fe400078e0020 */
[----:B------:R-:W-:Y:S01]  /*23250*/  @P3 IMAD.MOV.U32 R19, RZ, RZ, R33 ;  /* 0x000000ffff133224 */ /* 0x000fe200078e0021 */
[----:B------:R-:W-:Y:S01]  /*23260*/  ISETP.GT.AND P4, PT, R11, 0x58, PT ;  /* 0x000000580b00780c */ /* 0x000fe20003f84270 */
[----:B------:R-:W3:Y:S04]  /*23270*/  LDL R33, [R1+0x9d8] ;  /* 0x0009d80001217983 */ /* 0x000ee80000100800 */
[----:B------:R0:W3:Y:S04]  /*23280*/  @P3 LDG.E.U8 R7, desc[UR14][R18.64] ;  /* 0x0000000e12073981 */ /* 0x0000e8000c1e1100 */
[----:B------:R-:W3:Y:S01]  /*23290*/  LDL R32, [R1+0x9dc] ;  /* 0x0009dc0001207983 */ /* 0x000ee20000100800 */
[----:B0-----:R-:W-:-:S03]  /*232a0*/  @P3 IMAD.MOV.U32 R18, RZ, RZ, R24 ;  /* 0x000000ffff123224 */ /* 0x001fc600078e0018 */
        /* <DEDUP_REMOVED lines=8> */
[----:B------:R2:W3:Y:S01]  /*23330*/  @P2 LDG.E.U8 R10, desc[UR14][R20.64] ;  /* 0x0000000e140a2981 */ /* 0x0004e2000c1e1100 */
[----:B------:R-:W-:-:S03]  /*23340*/  ISETP.GT.AND P3, PT, R11, 0x59, PT ;  /* 0x000000590b00780c */ /* 0x000fc60003f64270 */
[----:B------:R0:W3:Y:S01]  /*23350*/  @P2 LDG.E.U8 R68, desc[UR14][R18.64] ;  /* 0x0000000e12442981 */ /* 0x0000e2000c1e1100 */
[----:B--2---:R-:W-:-:S03]  /*23360*/  @P4 IMAD.MOV.U32 R20, RZ, RZ, R28 ;  /* 0x000000ffff144224 */ /* 0x004fc600078e001c */
[----:B------:R-:W2:Y:S01]  /*23370*/  LDL R28, [R1+0x9d4] ;  /* 0x0009d400011c7983 */ /* 0x000ea20000100800 */
[----:B----4-:R-:W-:-:S03]  /*23380*/  @P4 IMAD.MOV.U32 R21, RZ, RZ, R29 ;  /* 0x000000ffff154224 */ /* 0x010fc600078e001d */
[----:B------:R-:W2:Y:S01]  /*23390*/  LDL R29, [R1+0x9d0] ;  /* 0x0009d000011d7983 */ /* 0x000ea20000100800 */
[----:B0-----:R-:W-:Y:S02]  /*233a0*/  PRMT R19, RZ, 0x7610, R19 ;  /* 0x00007610ff137816 */ /* 0x001fe40000000013 */
[----:B------:R-:W-:Y:S02]  /*233b0*/  PRMT R18, RZ, 0x7610, R18 ;  /* 0x00007610ff127816 */ /* 0x000fe40000000012 */
[----:B------:R-:W-:-:S04]  /*233c0*/  ISETP.GT.AND P2, PT, R11, 0x5a, PT ;  /* 0x0000005a0b00780c */ /* 0x000fc80003f44270 */
[----:B------:R0:W4:Y:S02]  /*233d0*/  @P4 LDG.E.U8 R18, desc[UR14][R20.64] ;  /* 0x0000000e14124981 */ /* 0x000124000c1e1100 */
[----:B0-----:R-:W-:Y:S02]  /*233e0*/  PRMT R20, RZ, 0x7610, R20 ;  /* 0x00007610ff147816 */ /* 0x001fe40000000014 */
[----:B------:R-:W-:Y:S01]  /*233f0*/  PRMT R21, RZ, 0x7610, R21 ;  /* 0x00007610ff157816 */ /* 0x000fe20000000015 */
[----:B---3--:R0:W3:Y:S01]  /*23400*/  @P4 LDG.E.U8 R19, desc[UR14][R22.64] ;  /* 0x0000000e16134981 */ /* 0x0080e2000c1e1100 */
[----:B------:R-:W-:Y:S01]  /*23410*/  ISETP.GT.AND P4, PT, R11, 0x5b, PT ;  /* 0x0000005b0b00780c */ /* 0x000fe20003f84270 */
[----:B0-----:R-:W-:Y:S02]  /*23420*/  @P3 IMAD.MOV.U32 R22, RZ, RZ, R30 ;  /* 0x000000ffff163224 */ /* 0x001fe400078e001e */
[----:B------:R-:W-:Y:S01]  /*23430*/  @P3 IMAD.MOV.U32 R23, RZ, RZ, R31 ;  /* 0x000000ffff173224 */ /* 0x000fe200078e001f */
[----:B------:R-:W3:Y:S04]  /*23440*/  LDL R30, [R1+0x9e4] ;  /* 0x0009e400011e7983 */ /* 0x000ee80000100800 */
[----:B------:R-:W3:Y:S04]  /*23450*/  LDL R31, [R1+0x9e0] ;  /* 0x0009e000011f7983 */ /* 0x000ee80000100800 */
[----:B------:R0:W4:Y:S02]  /*23460*/  @P3 LDG.E.U8 R20, desc[UR14][R22.64] ;  /* 0x0000000e16143981 */ /* 0x000124000c1e1100 */
[----:B0-----:R-:W-:-:S02]  /*23470*/  PRMT R23, RZ, 0x7610, R23 ;  /* 0x00007610ff177816 */ /* 0x001fc40000000017 */
[----:B------:R-:W-:Y:S01]  /*23480*/  PRMT R22, RZ, 0x7610, R22 ;  /* 0x00007610ff167816 */ /* 0x000fe20000000016 */
[----:B------:R0:W4:Y:S01]  /*23490*/  @P3 LDG.E.U8 R21, desc[UR14][R24.64] ;  /* 0x0000000e18153981 */ /* 0x000122000c1e1100 */
[----:B------:R-:W-:Y:S01]  /*234a0*/  ISETP.GT.AND P3, PT, R11, 0x5c, PT ;  /* 0x0000005c0b00780c */ /* 0x000fe20003f64270 */
[----:B0-----:R-:W-:Y:S02]  /*234b0*/  @P2 IMAD.MOV.U32 R24, RZ, RZ, R40 ;  /* 0x000000ffff182224 */ /* 0x001fe400078e0028 */
[----:B------:R-:W-:Y:S01]  /*234c0*/  @P2 IMAD.MOV.U32 R25, RZ, RZ, R41 ;  /* 0x000000ffff192224 */ /* 0x000fe200078e0029 */
[----:B------:R-:W4:Y:S04]  /*234d0*/  LDL R40, [R1+0xa1c] ;  /* 0x000a1c0001287983 */ /* 0x000f280000100800 */
[----:B------:R-:W4:Y:S04]  /*234e0*/  @P2 LDG.E.U8 R22, desc[UR14][R24.64] ;  /* 0x0000000e18162981 */ /* 0x000f28000c1e1100 */
[----:B------:R0:W4:Y:S04]  /*234f0*/  @P2 LDG.E.U8 R23, desc[UR14][R26.64] ;  /* 0x0000000e1a172981 */ /* 0x000128000c1e1100 */
[----:B------:R-:W4:Y:S01]  /*23500*/  LDL R41, [R1+0xa18] ;  /* 0x000a180001297983 */ /* 0x000f220000100800 */
[----:B0-----:R-:W-:-:S02]  /*23510*/  @P4 IMAD.MOV.U32 R26, RZ, RZ, R36 ;  /* 0x000000ffff1a4224 */ /* 0x001fc400078e0024 */
[----:B------:R-:W-:Y:S01]  /*23520*/  @P4 IMAD.MOV.U32 R27, RZ, RZ, R37 ;  /* 0x000000ffff1b4224 */ /* 0x000fe200078e0025 */
[----:B------:R-:W4:Y:S04]  /*23530*/  LDL R36, [R1+0xa04] ;  /* 0x000a040001247983 */ /* 0x000f280000100800 */
[----:B------:R-:W4:Y:S01]  /*23540*/  LDL R37, [R1+0xa00] ;  /* 0x000a000001257983 */ /* 0x000f220000100800 */
[----:B------:R-:W-:-:S06]  /*23550*/  PRMT R25, RZ, 0x7610, R25 ;  /* 0x00007610ff197816 */ /* 0x000fcc0000000019 */
[----:B--2---:R0:W2:Y:S02]  /*23560*/  @P4 LDG.E.U8 R25, desc[UR14][R28.64] ;  /* 0x0000000e1c194981 */ /* 0x0040a4000c1e1100 */
[----:B0-----:R-:W-:Y:S02]  /*23570*/  @P3 IMAD.MOV.U32 R28, RZ, RZ, R32 ;  /* 0x000000ffff1c3224 */ /* 0x001fe400078e0020 */
[----:B------:R-:W-:Y:S01]  /*23580*/  @P3 IMAD.MOV.U32 R29, RZ, RZ, R33 ;  /* 0x000000ffff1d3224 */ /* 0x000fe200078e0021 */
[----:B------:R-:W2:Y:S04]  /*23590*/  LDL R32, [R1+0xa14] ;  /* 0x000a140001207983 */ /* 0x000ea80000100800 */
[----:B------:R-:W2:Y:S01]  /*235a0*/  LDL R33, [R1+0xa10] ;  /* 0x000a100001217983 */ /* 0x000ea20000100800 */
[----:B------:R-:W-:-:S02]  /*235b0*/  PRMT R24, RZ, 0x7610, R24 ;  /* 0x00007610ff187816 */ /* 0x000fc40000000018 */
[----:B------:R-:W-:-:S04]  /*235c0*/  ISETP.GT.AND P2, PT, R11, 0x5d, PT ;  /* 0x0000005d0b00780c */ /* 0x000fc80003f44270 */
[----:B------:R0:W2:Y:S01]  /*235d0*/  @P4 LDG.E.U8 R24, desc[UR14][R26.64] ;  /* 0x0000000e1a184981 */ /* 0x0000a2000c1e1100 */
[----:B------:R-:W-:Y:S02]  /*235e0*/  ISETP.GT.AND P4, PT, R11, 0x5e, PT ;  /* 0x0000005e0b00780c */ /* 0x000fe40003f84270 */
[----:B0-----:R-:W-:Y:S02]  /*235f0*/  PRMT R26, RZ, 0x7610, R26 ;  /* 0x00007610ff1a7816 */ /* 0x001fe4000000001a */
[----:B------:R-:W-:-:S04]  /*23600*/  PRMT R27, RZ, 0x7610, R27 ;  /* 0x00007610ff1b7816 */ /* 0x000fc8000000001b */
[----:B------:R0:W2:Y:S02]  /*23610*/  @P3 LDG.E.U8 R26, desc[UR14][R28.64] ;  /* 0x0000000e1c1a3981 */ /* 0x0000a4000c1e1100 */
[----:B0-----:R-:W-:Y:S02]  /*23620*/  PRMT R28, RZ, 0x7610, R28 ;  /* 0x00007610ff1c7816 */ /* 0x001fe4000000001c */
[----:B------:R-:W-:Y:S01]  /*23630*/  PRMT R29, RZ, 0x7610, R29 ;  /* 0x00007610ff1d7816 */ /* 0x000fe2000000001d */
[----:B---3--:R0:W3:Y:S02]  /*23640*/  @P3 LDG.E.U8 R27, desc[UR14][R30.64] ;  /* 0x0000000e1e1b3981 */ /* 0x0080e4000c1e1100 */
[----:B0-----:R-:W-:Y:S02]  /*23650*/  @P2 IMAD.MOV.U32 R30, RZ, RZ, R34 ;  /* 0x000000ffff1e2224 */ /* 0x001fe400078e0022 */
[----:B------:R-:W-:Y:S01]  /*23660*/  @P2 IMAD.MOV.U32 R31, RZ, RZ, R35 ;  /* 0x000000ffff1f2224 */ /* 0x000fe200078e0023 */
[----:B------:R-:W3:Y:S04]  /*23670*/  LDL R34, [R1+0xa24] ;  /* 0x000a240001227983 */ /* 0x000ee80000100800 */
[----:B------:R0:W3:Y:S01]  /*23680*/  @P2 LDG.E.U8 R28, desc[UR14][R30.64] ;  /* 0x0000000e1e1c2981 */ /* 0x0000e2000c1e1100 */
[----:B------:R-:W-:-:S03]  /*23690*/  ISETP.GT.AND P3, PT, R11, 0x5f, PT ;  /* 0x0000005f0b00780c */ /* 0x000fc60003f64270 */
[----:B------:R-:W3:Y:S01]  /*236a0*/  LDL R35, [R1+0xa20] ;  /* 0x000a200001237983 */ /* 0x000ee20000100800 */
[----:B0-----:R-:W-:Y:S02]  /*236b0*/  @P2 IMAD.MOV.U32 R30, RZ, RZ, R46 ;  /* 0x000000ffff1e2224 */ /* 0x001fe400078e002e */
        /* <DEDUP_REMOVED lines=8> */
[----:B------:R4:W3:Y:S01]  /*23740*/  @P4 LDG.E.U8 R0, desc[UR14][R30.64] ;  /* 0x0000000e1e004981 */ /* 0x0008e2000c1e1100 */
[----:B------:R-:W-:Y:S01]  /*23750*/  ISETP.GT.AND P2, PT, R11, 0x60, PT ;  /* 0x000000600b00780c */ /* 0x000fe20003f44270 */
[----:B----4-:R-:W-:-:S02]  /*23760*/  @P4 IMAD.MOV.U32 R30, RZ, RZ, R36 ;  /* 0x000000ffff1e4224 */ /* 0x010fc400078e0024 */
[----:B------:R-:W-:Y:S01]  /*23770*/  @P4 IMAD.MOV.U32 R31, RZ, RZ, R37 ;  /* 0x000000ffff1f4224 */ /* 0x000fe200078e0025 */
[----:B------:R-:W4:Y:S04]  /*23780*/  LDL R36, [R1+0xa34] ;  /* 0x000a340001247983 */ /* 0x000f280000100800 */
[----:B------:R-:W4:Y:S04]  /*23790*/  LDL R37, [R1+0xa30] ;  /* 0x000a300001257983 */ /* 0x000f280000100800 */
[----:B------:R0:W4:Y:S02]  /*237a0*/  @P4 LDG.E.U8 R4, desc[UR14][R30.64] ;  /* 0x0000000e1e044981 */ /* 0x000124000c1e1100 */
[----:B0-----:R-:W-:-:S02]  /*237b0*/  @P3 IMAD.MOV.U32 R30, RZ, RZ, R44 ;  /* 0x000000ffff1e3224 */ /* 0x001fc400078e002c */
[----:B------:R-:W-:Y:S01]  /*237c0*/  @P3 IMAD.MOV.U32 R31, RZ, RZ, R45 ;  /* 0x000000ffff1f3224 */ /* 0x000fe200078e002d */
[----:B------:R-:W4:Y:S04]  /*237d0*/  LDL R44, [R1+0xa44] ;  /* 0x000a4400012c7983 */ /* 0x000f280000100800 */
[----:B------:R-:W4:Y:S04]  /*237e0*/  LDL R45, [R1+0xa40] ;  /* 0x000a4000012d7983 */ /* 0x000f280000100800 */
[----:B--2---:R0:W2:Y:S01]  /*237f0*/  @P3 LDG.E.U8 R8, desc[UR14][R32.64] ;  /* 0x0000000e20083981 */ /* 0x0040a2000c1e1100 */
[----:B------:R-:W-:-:S03]  /*23800*/  ISETP.GT.AND P4, PT, R11, 0x61, PT ;  /* 0x000000610b00780c */ /* 0x000fc60003f84270 */
[----:B------:R1:W2:Y:S01]  /*23810*/  @P3 LDG.E.U8 R9, desc[UR14][R30.64] ;  /* 0x0000000e1e093981 */ /* 0x0002a2000c1e1100 */
[----:B0-----:R-:W-:Y:S02]  /*23820*/  @P2 IMAD.MOV.U32 R32, RZ, RZ, R40 ;  /* 0x000000ffff202224 */ /* 0x001fe400078e0028 */
[----:B------:R-:W-:Y:S01]  /*23830*/  @P2 IMAD.MOV.U32 R33, RZ, RZ, R41 ;  /* 0x000000ffff212224 */ /* 0x000fe200078e0029 */
[----:B------:R-:W2:Y:S04]  /*23840*/  LDL R40, [R1+0xa4c] ;  /* 0x000a4c0001287983 */ /* 0x000ea80000100800 */
[----:B------:R-:W2:Y:S01]  /*23850*/  LDL R41, [R1+0xa48] ;  /* 0x000a480001297983 */ /* 0x000ea20000100800 */
[----:B-1----:R-:W-:Y:S02]  /*23860*/  PRMT R30, RZ, 0x7610, R30 ;  /* 0x00007610ff1e7816 */ /* 0x002fe4000000001e */
[----:B------:R-:W-:-:S04]  /*23870*/  PRMT R31, RZ, 0x7610, R31 ;  /* 0x00007610ff1f7816 */ /* 0x000fc8000000001f */
[----:B------:R0:W2:Y:S02]  /*23880*/  @P2 LDG.E.U8 R30, desc[UR14][R32.64] ;  /* 0x0000000e201e2981 */ /* 0x0000a4000c1e1100 */
[----:B0-----:R-:W-:Y:S02]  /*23890*/  PRMT R32, RZ, 0x7610, R32 ;  /* 0x00007610ff207816 */ /* 0x001fe40000000020 */
[----:B------:R-:W-:Y:S01]  /*238a0*/  PRMT R33, RZ, 0x7610, R33 ;  /* 0x00007610ff217816 */ /* 0x000fe20000000021 */
[----:B---3--:R0:W3:Y:S01]  /*238b0*/  @P2 LDG.E.U8 R31, desc[UR14][R34.64] ;  /* 0x0000000e221f2981 */ /* 0x0080e2000c1e1100 */
[----:B------:R-:W-:Y:S01]  /*238c0*/  ISETP.GT.AND P2, PT, R11, 0x63, PT ;  /* 0x000000630b00780c */ /* 0x000fe20003f44270 */
[----:B0-----:R-:W-:Y:S02]  /*238d0*/  @P4 IMAD.MOV.U32 R34, RZ, RZ, R42 ;  /* 0x000000ffff224224 */ /* 0x001fe400078e002a */
[----:B------:R-:W3:Y:S01]  /*238e0*/  LDL R42, [R1+0xa64] ;  /* 0x000a6400012a7983 */ /* 0x000ee20000100800 */
[----:B------:R-:W-:-:S03]  /*238f0*/  @P4 IMAD.MOV.U32 R35, RZ, RZ, R43 ;  /* 0x000000ffff234224 */ /* 0x000fc600078e002b */
[----:B------:R-:W3:Y:S04]  /*23900*/  LDL R43, [R1+0xa60] ;  /* 0x000a6000012b7983 */ /* 0x000ee80000100800 */
[----:B------:R0:W3:Y:S02]  /*23910*/  @P4 LDG.E.U8 R32, desc[UR14][R34.64] ;  /* 0x0000000e22204981 */ /* 0x0000e4000c1e1100 */
[----:B0-----:R-:W-:Y:S02]  /*23920*/  PRMT R34, RZ, 0x7610, R34 ;  /* 0x00007610ff227816 */ /* 0x001fe40000000022 */
[----:B----4-:R0:W4:Y:S01]  /*23930*/  @P4 LDG.E.U8 R33, desc[UR14][R36.64] ;  /* 0x0000000e24214981 */ /* 0x010122000c1e1100 */
[----:B------:R-:W-:Y:S01]  /*23940*/  PRMT R35, RZ, 0x7610, R35 ;  /* 0x00007610ff237816 */ /* 0x000fe20000000023 */
[----:B0-----:R-:W-:-:S02]  /*23950*/  @P5 IMAD.MOV.U32 R36, RZ, RZ, R48 ;  /* 0x000000ffff245224 */ /* 0x001fc400078e0030 */
[----:B------:R-:W-:Y:S01]  /*23960*/  @P5 IMAD.MOV.U32 R37, RZ, RZ, R49 ;  /* 0x000000ffff255224 */ /* 0x000fe200078e0031 */
[----:B------:R-:W4:Y:S04]  /*23970*/  LDL R48, [R1+0xa6c] ;  /* 0x000a6c0001307983 */ /* 0x000f280000100800 */
[----:B------:R0:W4:Y:S04]  /*23980*/  @P5 LDG.E.U8 R34, desc[UR14][R36.64] ;  /* 0x0000000e24225981 */ /* 0x000128000c1e1100 */
[----:B------:R-:W4:Y:S01]  /*23990*/  LDL R49, [R1+0xa74] ;  /* 0x000a740001317983 */ /* 0x000f220000100800 */
[----:B0-----:R-:W-:-:S02]  /*239a0*/  @P5 IMAD.MOV.U32 R36, RZ, RZ, R44 ;  /* 0x000000ffff245224 */ /* 0x001fc400078e002c */
[----:B------:R-:W-:Y:S01]  /*239b0*/  @P5 IMAD.MOV.U32 R37, RZ, RZ, R45 ;  /* 0x000000ffff255224 */ /* 0x000fe200078e002d */
[----:B------:R-:W4:Y:S04]  /*239c0*/  LDL R44, [R1+0xa7c] ;  /* 0x000a7c00012c7983 */ /* 0x000f280000100800 */
[----:B------:R0:W4:Y:S04]  /*239d0*/  @P5 LDG.E.U8 R35, desc[UR14][R36.64] ;  /* 0x0000000e24235981 */ /* 0x000128000c1e1100 */
[----:B------:R-:W4:Y:S01]  /*239e0*/  LDL R45, [R1+0xa78] ;  /* 0x000a7800012d7983 */ /* 0x000f220000100800 */
[----:B0-----:R-:W-:-:S06]  /*239f0*/  PRMT R36, RZ, 0x7610, R36 ;  /* 0x00007610ff247816 */ /* 0x001fcc0000000024 */
[----:B--2---:R0:W2:Y:S02]  /*23a00*/  @P2 LDG.E.U8 R36, desc[UR14][R40.64] ;  /* 0x0000000e28242981 */ /* 0x0040a4000c1e1100 */
[----:B0-----:R-:W-:Y:S02]  /*23a10*/  @P2 IMAD.MOV.U32 R40, RZ, RZ, R51 ;  /* 0x000000ffff282224 */ /* 0x001fe400078e0033 */
[----:B------:R-:W2:Y:S01]  /*23a20*/  LDL R51, [R1+0xa98] ;  /* 0x000a980001337983 */ /* 0x000ea20000100800 */
[C---:B------:R-:W-:Y:S01]  /*23a30*/  ISETP.GT.AND P3, PT, R11.reuse, 0x64, PT ;  /* 0x000000640b00780c */ /* 0x040fe20003f64270 */
[----:B------:R-:W-:Y:S01]  /*23a40*/  @P2 IMAD.MOV.U32 R41, RZ, RZ, R52 ;  /* 0x000000ffff292224 */ /* 0x000fe200078e0034 */
[----:B------:R-:W-:Y:S01]  /*23a50*/  ISETP.GT.AND P4, PT, R11, 0x65, PT ;  /* 0x000000650b00780c */ /* 0x000fe20003f84270 */
[----:B------:R-:W2:Y:S01]  /*23a60*/  LDL R52, [R1+0xaa4] ;  /* 0x000aa40001347983 */ /* 0x000ea20000100800 */
[----:B------:R-:W-:-:S06]  /*23a70*/  PRMT R37, RZ, 0x7610, R37 ;  /* 0x00007610ff257816 */ /* 0x000fcc0000000025 */
[----:B------:R0:W2:Y:S01]  /*23a80*/  @P2 LDG.E.U8 R37, desc[UR14][R40.64] ;  /* 0x0000000e28252981 */ /* 0x0000a2000c1e1100 */
[C---:B------:R-:W-:Y:S02]  /*23a90*/  ISETP.GT.AND P2, PT, R11.reuse, 0x66, PT ;  /* 0x000000660b00780c */ /* 0x040fe40003f44270 */
[----:B0-----:R-:W-:Y:S02]  /*23aa0*/  @P3 IMAD.MOV.U32 R40, RZ, RZ, R46 ;  /* 0x000000ffff283224 */ /* 0x001fe400078e002e */
[----:B------:R-:W-:Y:S01]  /*23ab0*/  @P3 IMAD.MOV.U32 R41, RZ, RZ, R47 ;  /* 0x000000ffff293224 */ /* 0x000fe200078e002f */
[----:B------:R-:W2:Y:S04]  /*23ac0*/  LDL R46, [R1+0xaac] ;  /* 0x000aac00012e7983 */ /* 0x000ea80000100800 */
[----:B------:R-:W2:Y:S01]  /*23ad0*/  LDL R47, [R1+0xaa8] ;  /* 0x000aa800012f7983 */ /* 0x000ea20000100800 */
[----:B------:R-:W-:-:S03]  /*23ae0*/  ISETP.GT.AND P5, PT, R11, 0x68, PT ;  /* 0x000000680b00780c */ /* 0x000fc60003fa4270 */
[----:B------:R0:W2:Y:S02]  /*23af0*/  @P3 LDG.E.U8 R38, desc[UR14][R40.64] ;  /* 0x0000000e28263981 */ /* 0x0000a4000c1e1100 */
[----:B0-----:R-:W-:Y:S02]  /*23b00*/  PRMT R40, RZ, 0x7610, R40 ;  /* 0x00007610ff287816 */ /* 0x001fe40000000028 */
[----:B------:R-:W-:Y:S01]  /*23b10*/  PRMT R41, RZ, 0x7610, R41 ;  /* 0x00007610ff297816 */ /* 0x000fe20000000029 */
[----:B---3--:R0:W3:Y:S02]  /*23b20*/  @P3 LDG.E.U8 R39, desc[UR14][R42.64] ;  /* 0x0000000e2a273981 */ /* 0x0080e4000c1e1100 */
[----:B0-----:R-:W-:Y:S02]  /*23b30*/  @P4 IMAD.MOV.U32 R43, RZ, RZ, R53 ;  /* 0x000000ffff2b4224 */ /* 0x001fe400078e0035 */
[----:B------:R-:W3:Y:S01]  /*23b40*/  LDL R53, [R1+0xab4] ;  /* 0x000ab40001357983 */ /* 0x000ee20000100800 */
[----:B----4-:R-:W-:-:S03]  /*23b50*/  @P4 IMAD.MOV.U32 R42, RZ, RZ, R48 ;  /* 0x000000ffff2a4224 */ /* 0x010fc600078e0030 */
[----:B------:R-:W4:Y:S04]  /*23b60*/  LDL R48, [R1+0xabc] ;  /* 0x000abc0001307983 */ /* 0x000f280000100800 */
[----:B------:R0:W4:Y:S02]  /*23b70*/  @P4 LDG.E.U8 R40, desc[UR14][R42.64] ;  /* 0x0000000e2a284981 */ /* 0x000124000c1e1100 */
[----:B0-----:R-:W-:Y:S02]  /*23b80*/  @P4 IMAD.MOV.U32 R42, RZ, RZ, R49 ;  /* 0x000000ffff2a4224 */ /* 0x001fe400078e0031 */
[----:B------:R-:W-:Y:S01]  /*23b90*/  @P4 IMAD.MOV.U32 R43, RZ, RZ, R54 ;  /* 0x000000ffff2b4224 */ /* 0x000fe200078e0036 */
[----:B------:R-:W4:Y:S04]  /*23ba0*/  LDL R49, [R1+0xab8] ;  /* 0x000ab80001317983 */ /* 0x000f280000100800 */
[----:B------:R-:W4:Y:S04]  /*23bb0*/  LDL R54, [R1+0xac4] ;  /* 0x000ac40001367983 */ /* 0x000f280000100800 */
[----:B------:R0:W4:Y:S04]  /*23bc0*/  @P4 LDG.E.U8 R41, desc[UR14][R42.64] ;  /* 0x0000000e2a294981 */ /* 0x000128000c1e1100 */
[----:B------:R1:W4:Y:S01]  /*23bd0*/  @P2 LDG.E.U8 R3, desc[UR14][R44.64] ;  /* 0x0000000e2c032981 */ /* 0x000322000c1e1100 */
[----:B0-----:R-:W-:Y:S01]  /*23be0*/  PRMT R42, RZ, 0x7610, R42 ;  /* 0x00007610ff2a7816 */ /* 0x001fe2000000002a */
[----:B-1----:R-:W-:-:S02]  /*23bf0*/  @P5 IMAD.MOV.U32 R44, RZ, RZ, R50 ;  /* 0x000000ffff2c5224 */ /* 0x002fc400078e0032 */
[----:B------:R-:W4:Y:S01]  /*23c00*/  LDL R50, [R1+0xacc] ;  /* 0x000acc0001327983 */ /* 0x000f220000100800 */
[----:B--2---:R-:W-:-:S03]  /*23c10*/  @P5 IMAD.MOV.U32 R45, RZ, RZ, R51 ;  /* 0x000000ffff2d5224 */ /* 0x004fc600078e0033 */
[----:B------:R-:W2:Y:S04]  /*23c20*/  LDL R51, [R1+0xac8] ;  /* 0x000ac80001337983 */ /* 0x000ea80000100800 */
[----:B------:R0:W2:Y:S02]  /*23c30*/  @P5 LDG.E.U8 R42, desc[UR14][R44.64] ;  /* 0x0000000e2c2a5981 */ /* 0x0000a4000c1e1100 */
[----:B0-----:R-:W-:Y:S02]  /*23c40*/  @P5 IMAD.MOV.U32 R45, RZ, RZ, R56 ;  /* 0x000000ffff2d5224 */ /* 0x001fe400078e0038 */
[----:B------:R-:W2:Y:S01]  /*23c50*/  LDL R56, [R1+0xad4] ;  /* 0x000ad40001387983 */ /* 0x000ea20000100800 */
[C---:B------:R-:W-:Y:S01]  /*23c60*/  ISETP.GT.AND P3, PT, R11.reuse, 0x69, PT ;  /* 0x000000690b00780c */ /* 0x040fe20003f64270 */
[----:B------:R-:W-:Y:S01]  /*23c70*/  @P5 IMAD.MOV.U32 R44, RZ, RZ, R52 ;  /* 0x000000ffff2c5224 */ /* 0x000fe200078e0034 */
[----:B------:R-:W-:Y:S01]  /*23c80*/  PRMT R43, RZ, 0x7610, R43 ;  /* 0x00007610ff2b7816 */ /* 0x000fe2000000002b */
[----:B------:R-:W2:Y:S05]  /*23c90*/  LDL R52, [R1+0xadc] ;  /* 0x000adc0001347983 */ /* 0x000eaa0000100800 */
[----:B------:R0:W2:Y:S01]  /*23ca0*/  @P5 LDG.E.U8 R43, desc[UR14][R44.64] ;  /* 0x0000000e2c2b5981 */ /* 0x0000a2000c1e1100 */
[----:B------:R-:W-:-:S02]  /*23cb0*/  ISETP.GT.AND P4, PT, R11, 0x6a, PT ;  /* 0x0000006a0b00780c */ /* 0x000fc40003f84270 */
[----:B0-----:R-:W-:Y:S02]  /*23cc0*/  PRMT R44, RZ, 0x7610, R44 ;  /* 0x00007610ff2c7816 */ /* 0x001fe4000000002c */
[----:B------:R-:W-:-:S04]  /*23cd0*/  PRMT R45, RZ, 0x7610, R45 ;  /* 0x00007610ff2d7816 */ /* 0x000fc8000000002d */
[----:B------:R0:W2:Y:S02]  /*23ce0*/  @P3 LDG.E.U8 R44, desc[UR14][R46.64] ;  /* 0x0000000e2e2c3981 */ /* 0x0000a4000c1e1100 */
[----:B0-----:R-:W-:Y:S02]  /*23cf0*/  @P3 IMAD.MOV.U32 R47, RZ, RZ, R58 ;  /* 0x000000ffff2f3224 */ /* 0x001fe400078e003a */
[----:B------:R-:W2:Y:S01]  /*23d00*/  LDL R58, [R1+0xae4] ;  /* 0x000ae400013a7983 */ /* 0x000ea20000100800 */
[----:B---3--:R-:W-:-:S03]  /*23d10*/  @P3 IMAD.MOV.U32 R46, RZ, RZ, R53 ;  /* 0x000000ffff2e3224 */ /* 0x008fc600078e0035 */
[----:B------:R-:W3:Y:S04]  /*23d20*/  LDL R53, [R1+0xad8] ;  /* 0x000ad80001357983 */ /* 0x000ee80000100800 */
[----:B------:R0:W3:Y:S01]  /*23d30*/  @P3 LDG.E.U8 R45, desc[UR14][R46.64] ;  /* 0x0000000e2e2d3981 */ /* 0x0000e2000c1e1100 */
[----:B------:R-:W-:Y:S02]  /*23d40*/  ISETP.GT.AND P3, PT, R11, 0x6b, PT ;  /* 0x0000006b0b00780c */ /* 0x000fe40003f64270 */
[----:B0-----:R-:W-:Y:S02]  /*23d50*/  PRMT R46, RZ, 0x7610, R46 ;  /* 0x00007610ff2e7816 */ /* 0x001fe4000000002e */
[----:B------:R-:W-:-:S04]  /*23d60*/  PRMT R47, RZ, 0x7610, R47 ;  /* 0x00007610ff2f7816 */ /* 0x000fc8000000002f */
[----:B----4-:R0:W4:Y:S02]  /*23d70*/  @P4 LDG.E.U8 R46, desc[UR14][R48.64] ;  /* 0x0000000e302e4981 */ /* 0x010124000c1e1100 */
[----:B0-----:R-:W-:Y:S02]  /*23d80*/  @P4 IMAD.MOV.U32 R48, RZ, RZ, R54 ;  /* 0x000000ffff304224 */ /* 0x001fe400078e0036 */
[----:B------:R-:W-:Y:S01]  /*23d90*/  @P4 IMAD.MOV.U32 R49, RZ, RZ, R55 ;  /* 0x000000ffff314224 */ /* 0x000fe200078e0037 */
[----:B------:R-:W4:Y:S04]  /*23da0*/  LDL R54, [R1+0xb1c] ;  /* 0x000b1c0001367983 */ /* 0x000f280000100800 */
[----:B------:R-:W4:Y:S04]  /*23db0*/  LDL R55, [R1+0xb18] ;  /* 0x000b180001377983 */ /* 0x000f280000100800 */
[----:B------:R0:W4:Y:S02]  /*23dc0*/  @P4 LDG.E.U8 R47, desc[UR14][R48.64] ;  /* 0x0000000e302f4981 */ /* 0x000124000c1e1100 */
[----:B0-----:R-:W-:-:S06]  /*23dd0*/  PRMT R48, RZ, 0x7610, R48 ;  /* 0x00007610ff307816 */ /* 0x001fcc0000000030 */
[----:B--2---:R0:W2:Y:S02]  /*23de0*/  @P3 LDG.E.U8 R48, desc[UR14][R50.64] ;  /* 0x0000000e32303981 */ /* 0x0040a4000c1e1100 */
[----:B0-----:R-:W-:Y:S02]  /*23df0*/  @P3 IMAD.MOV.U32 R51, RZ, RZ, R57 ;  /* 0x000000ffff333224 */ /* 0x001fe400078e0039 */
[----:B------:R-:W2:Y:S01]  /*23e00*/  LDL R57, [R1+0xb94] ;  /* 0x000b940001397983 */ /* 0x000ea20000100800 */
[----:B------:R-:W-:-:S03]  /*23e10*/  @P3 IMAD.MOV.U32 R50, RZ, RZ, R56 ;  /* 0x000000ffff323224 */ /* 0x000fc600078e0038 */
[----:B------:R-:W2:Y:S01]  /*23e20*/  LDL R56, [R1+0xb98] ;  /* 0x000b980001387983 */ /* 0x000ea20000100800 */
[----:B------:R-:W-:Y:S02]  /*23e30*/  ISETP.GT.AND P4, PT, R11, 0x6c, PT ;  /* 0x0000006c0b00780c */ /* 0x000fe40003f84270 */
[----:B------:R-:W-:-:S06]  /*23e40*/  PRMT R49, RZ, 0x7610, R49 ;  /* 0x00007610ff317816 */ /* 0x000fcc0000000031 */
[----:B------:R0:W2:Y:S01]  /*23e50*/  @P3 LDG.E.U8 R49, desc[UR14][R50.64] ;  /* 0x0000000e32313981 */ /* 0x0000a2000c1e1100 */
[----:B------:R-:W-:Y:S02]  /*23e60*/  ISETP.GT.AND P3, PT, R11, 0x70, PT ;  /* 0x000000700b00780c */ /* 0x000fe40003f64270 */
[----:B0-----:R-:W-:Y:S02]  /*23e70*/  PRMT R50, RZ, 0x7610, R50 ;  /* 0x00007610ff327816 */ /* 0x001fe40000000032 */
[----:B------:R-:W-:-:S04]  /*23e80*/  PRMT R51, RZ, 0x7610, R51 ;  /* 0x00007610ff337816 */ /* 0x000fc80000000033 */
[----:B---3--:R0:W3:Y:S02]  /*23e90*/  @P4 LDG.E.U8 R50, desc[UR14][R52.64] ;  /* 0x0000000e34324981 */ /* 0x0080e4000c1e1100 */
[----:B0-----:R-:W-:Y:S02]  /*23ea0*/  @P4 IMAD.MOV.U32 R52, RZ, RZ, R58 ;  /* 0x000000ffff344224 */ /* 0x001fe400078e003a */
[----:B------:R-:W-:Y:S01]  /*23eb0*/  @P4 IMAD.MOV.U32 R53, RZ, RZ, R59 ;  /* 0x000000ffff354224 */ /* 0x000fe200078e003b */
[----:B------:R-:W3:Y:S04]  /*23ec0*/  LDL R58, [R1+0xaec] ;  /* 0x000aec00013a7983 */ /* 0x000ee80000100800 */
[----:B------:R0:W3:Y:S01]  /*23ed0*/  @P4 LDG.E.U8 R51, desc[UR14][R52.64] ;  /* 0x0000000e34334981 */ /* 0x0000e2000c1e1100 */
[----:B------:R-:W-:-:S03]  /*23ee0*/  ISETP.GT.AND P4, PT, R11, 0x78, PT ;  /* 0x000000780b00780c */ /* 0x000fc60003f84270 */
[----:B------:R-:W3:Y:S01]  /*23ef0*/  LDL R59, [R1+0xae8] ;  /* 0x000ae800013b7983 */ /* 0x000ee20000100800 */
[----:B0-----:R-:W-:Y:S02]  /*23f00*/  PRMT R52, RZ, 0x7610, R52 ;  /* 0x00007610ff347816 */ /* 0x001fe40000000034 */
[----:B------:R-:W-:-:S04]  /*23f10*/  PRMT R53, RZ, 0x7610, R53 ;  /* 0x00007610ff357816 */ /* 0x000fc80000000035 */
[----:B----4-:R0:W4:Y:S02]  /*23f20*/  @P3 LDG.E.U8 R52, desc[UR14][R54.64] ;  /* 0x0000000e36343981 */ /* 0x010124000c1e1100 */
[----:B0-----:R-:W-:Y:S02]  /*23f30*/  @P3 IMAD.MOV.U32 R54, RZ, RZ, R60 ;  /* 0x000000ffff363224 */ /* 0x001fe400078e003c */
        /* <DEDUP_REMOVED lines=8> */
[----:B------:R-:W-:Y:S01]  /*23fc0*/  PRMT R55, RZ, 0x7610, R55 ;  /* 0x00007610ff377816 */ /* 0x000fe20000000037 */
[----:B------:R-:W-:Y:S01]  /*23fd0*/  @P4 IMAD.MOV.U32 R56, RZ, RZ, R62 ;  /* 0x000000ffff384224 */ /* 0x000fe200078e003e */
[C---:B------:R-:W-:Y:S01]  /*23fe0*/  ISETP.GT.AND P3, PT, R11.reuse, 0x6d, PT ;  /* 0x0000006d0b00780c */ /* 0x040fe20003f64270 */
[----:B------:R-:W2:Y:S04]  /*23ff0*/  LDL R62, [R1+0xbb0] ;  /* 0x000bb000013e7983 */ /* 0x000ea80000100800 */
[----:B------:R0:W2:Y:S01]  /*24000*/  @P4 LDG.E.U8 R55, desc[UR14][R56.64] ;  /* 0x0000000e38374981 */ /* 0x0000a2000c1e1100 */
[----:B------:R-:W-:-:S02]  /*24010*/  ISETP.GT.AND P4, PT, R11, 0x71, PT ;  /* 0x000000710b00780c */ /* 0x000fc40003f84270 */
[----:B0-----:R-:W-:Y:S02]  /*24020*/  PRMT R56, RZ, 0x7610, R56 ;  /* 0x00007610ff387816 */ /* 0x001fe40000000038 */
[----:B------:R-:W-:Y:S02]  /*24030*/  PRMT R57, RZ, 0x7610, R57 ;  /* 0x00007610ff397816 */ /* 0x000fe40000000039 */
[----:B------:R-:W-:Y:S02]  /*24040*/  ISETP.GT.AND P5, PT, R11, 0x79, PT ;  /* 0x000000790b00780c */ /* 0x000fe40003fa4270 */
[----:B---3--:R0:W3:Y:S05]  /*24050*/  @P3 LDG.E.U8 R56, desc[UR14][R58.64] ;  /* 0x0000000e3a383981 */ /* 0x0080ea000c1e1100 */
[----:B0-----:R-:W-:-:S02]  /*24060*/  @P4 IMAD.MOV.U32 R58, RZ, RZ, R63 ;  /* 0x000000ffff3a4224 */ /* 0x001fc400078e003f */
[----:B------:R-:W-:Y:S01]  /*24070*/  @P4 IMAD.MOV.U32 R59, RZ, RZ, R96 ;  /* 0x000000ffff3b4224 */ /* 0x000fe200078e0060 */
[----:B------:R-:W3:Y:S04]  /*24080*/  LDL R63, [R1+0xbac] ;  /* 0x000bac00013f7983 */ /* 0x000ee80000100800 */
[----:B------:R-:W3:Y:S04]  /*24090*/  LDL R96, [R1+0xb38] ;  /* 0x000b380001607983 */ /* 0x000ee80000100800 */
[----:B------:R0:W3:Y:S02]  /*240a0*/  @P4 LDG.E.U8 R57, desc[UR14][R58.64] ;  /* 0x0000000e3a394981 */ /* 0x0000e4000c1e1100 */
[----:B0-----:R-:W-:-:S06]  /*240b0*/  PRMT R58, RZ, 0x7610, R58 ;  /* 0x00007610ff3a7816 */ /* 0x001fcc000000003a */
[----:B----4-:R0:W4:Y:S02]  /*240c0*/  @P4 LDG.E.U8 R58, desc[UR14][R60.64] ;  /* 0x0000000e3c3a4981 */ /* 0x010124000c1e1100 */
[----:B0-----:R-:W-:Y:S02]  /*240d0*/  @P5 IMAD.MOV.U32 R61, RZ, RZ, R94 ;  /* 0x000000ffff3d5224 */ /* 0x001fe400078e005e */
[----:B------:R-:W4:Y:S01]  /*240e0*/  LDL R94, [R1+0xbb4] ;  /* 0x000bb400015e7983 */ /* 0x000f220000100800 */
[----:B--2---:R-:W-:-:S03]  /*240f0*/  @P5 IMAD.MOV.U32 R60, RZ, RZ, R92 ;  /* 0x000000ffff3c5224 */ /* 0x004fc600078e005c */
[----:B------:R-:W2:Y:S01]  /*24100*/  LDL R92, [R1+0xbb8] ;  /* 0x000bb800015c7983 */ /* 0x000ea20000100800 */
[----:B------:R-:W-:Y:S02]  /*24110*/  PRMT R59, RZ, 0x7610, R59 ;  /* 0x00007610ff3b7816 */ /* 0x000fe4000000003b */
[----:B------:R-:W-:-:S04]  /*24120*/  ISETP.GT.AND P4, PT, R11, 0x72, PT ;  /* 0x000000720b00780c */ /* 0x000fc80003f84270 */
[----:B------:R0:W2:Y:S02]  /*24130*/  @P5 LDG.E.U8 R59, desc[UR14][R60.64] ;  /* 0x0000000e3c3b5981 */ /* 0x0000a4000c1e1100 */
[----:B0-----:R-:W-:Y:S02]  /*24140*/  PRMT R60, RZ, 0x7610, R60 ;  /* 0x00007610ff3c7816 */ /* 0x001fe4000000003c */
[----:B------:R-:W-:-:S04]  /*24150*/  PRMT R61, RZ, 0x7610, R61 ;  /* 0x00007610ff3d7816 */ /* 0x000fc8000000003d */
[----:B---3--:R0:W3:Y:S01]  /*24160*/  @P5 LDG.E.U8 R60, desc[UR14][R62.64] ;  /* 0x0000000e3e3c5981 */ /* 0x0080e2000c1e1100 */
[----:B------:R-:W-:Y:S01]  /*24170*/  ISETP.GT.AND P5, PT, R11, 0x7a, PT ;  /* 0x0000007a0b00780c */ /* 0x000fe20003fa4270 */
        /* <DEDUP_REMOVED lines=10> */
[----:B----4-:R-:W-:-:S03]  /*24220*/  @P5 IMAD.MOV.U32 R63, RZ, RZ, R94 ;  /* 0x000000ffff3f5224 */ /* 0x010fc600078e005e */
[----:B------:R-:W4:Y:S01]  /*24230*/  LDL R94, [R1+0xb4c] ;  /* 0x000b4c00015e7983 */ /* 0x000f220000100800 */
[----:B--2---:R-:W-:-:S03]  /*24240*/  @P5 IMAD.MOV.U32 R62, RZ, RZ, R92 ;  /* 0x000000ffff3e5224 */ /* 0x004fc600078e005c */
[----:B------:R-:W2:Y:S01]  /*24250*/  LDL R92, [R1+0xb50] ;  /* 0x000b5000015c7983 */ /* 0x000ea20000100800 */
[----:B------:R-:W-:-:S03]  /*24260*/  ISETP.GT.AND P4, PT, R11, 0x73, PT ;  /* 0x000000730b00780c */ /* 0x000fc60003f84270 */
[----:B------:R3:W2:Y:S02]  /*24270*/  @P5 LDG.E.U8 R66, desc[UR14][R62.64] ;  /* 0x0000000e3e425981 */ /* 0x0006a4000c1e1100 */
        /* <DEDUP_REMOVED lines=10> */
[----:B----4-:R-:W-:-:S02]  /*24320*/  @P4 IMAD.MOV.U32 R63, RZ, RZ, R94 ;  /* 0x000000ffff3f4224 */ /* 0x010fc400078e005e */
[----:B------:R-:W4:Y:S01]  /*24330*/  LDL R94, [R1+0xb54] ;  /* 0x000b5400015e7983 */ /* 0x000f220000100800 */
[----:B--2---:R-:W-:-:S03]  /*24340*/  @P4 IMAD.MOV.U32 R62, RZ, RZ, R92 ;  /* 0x000000ffff3e4224 */ /* 0x004fc600078e005c */
[----:B------:R-:W2:Y:S01]  /*24350*/  LDL R92, [R1+0xb58] ;  /* 0x000b5800015c7983 */ /* 0x000ea20000100800 */
[C---:B------:R-:W-:Y:S02]  /*24360*/  ISETP.GT.AND P5, PT, R11.reuse, 0x7b, PT ;  /* 0x0000007b0b00780c */ /* 0x040fe40003fa4270 */
[----:B------:R-:W-:Y:S01]  /*24370*/  PRMT R75, RZ, 0x7610, R75 ;  /* 0x00007610ff4b7816 */ /* 0x000fe2000000004b */
[----:B------:R0:W2:Y:S01]  /*24380*/  @P4 LDG.E.U8 R73, desc[UR14][R62.64] ;  /* 0x0000000e3e494981 */ /* 0x0000a2000c1e1100 */
[----:B------:R-:W-:Y:S02]  /*24390*/  PRMT R77, RZ, 0x7610, R77 ;  /* 0x00007610ff4d7816 */ /* 0x000fe4000000004d */
[----:B------:R-:W-:-:S07]  /*243a0*/  ISETP.GT.AND P4, PT, R11, 0x74, PT ;  /* 0x000000740b00780c */ /* 0x000fce0003f84270 */
[----:B0-----:R-:W-:Y:S02]  /*243b0*/  @P5 IMAD.MOV.U32 R62, RZ, RZ, R102 ;  /* 0x000000ffff3e5224 */ /* 0x001fe400078e0066 */
[----:B------:R-:W-:Y:S01]  /*243c0*/  @P5 IMAD.MOV.U32 R63, RZ, RZ, R104 ;  /* 0x000000ffff3f5224 */ /* 0x000fe200078e0068 */
[----:B------:R-:W2:Y:S04]  /*243d0*/  LDL R102, [R1+0xb60] ;  /* 0x000b600001667983 */ /* 0x000ea80000100800 */
[----:B------:R-:W2:Y:S04]  /*243e0*/  LDL R104, [R1+0xb5c] ;  /* 0x000b5c0001687983 */ /* 0x000ea80000100800 */
[----:B------:R3:W2:Y:S01]  /*243f0*/  @P5 LDG.E.U8 R75, desc[UR14][R62.64] ;  /* 0x0000000e3e4b5981 */ /* 0x0006a2000c1e1100 */
[----:B------:R-:W-:Y:S01]  /*24400*/  PRMT R79, RZ, 0x7610, R79 ;  /* 0x00007610ff4f7816 */ /* 0x000fe2000000004f */
[----:B---3--:R-:W-:-:S02]  /*24410*/  @P5 IMAD.MOV.U32 R62, RZ, RZ, R96 ;  /* 0x000000ffff3e5224 */ /* 0x008fc400078e0060 */
[----:B------:R-:W3:Y:S01]  /*24420*/  LDL R96, [R1+0xbd8] ;  /* 0x000bd80001607983 */ /* 0x000ee20000100800 */
[----:B------:R-:W-:-:S03]  /*24430*/  @P5 IMAD.MOV.U32 R63, RZ, RZ, R97 ;  /* 0x000000ffff3f5224 */ /* 0x000fc600078e0061 */
[----:B------:R-:W3:Y:S04]  /*24440*/  LDL R97, [R1+0xbd4] ;  /* 0x000bd40001617983 */ /* 0x000ee80000100800 */
[----:B------:R0:W3:Y:S02]  /*24450*/  @P5 LDG.E.U8 R77, desc[UR14][R62.64] ;  /* 0x0000000e3e4d5981 */ /* 0x0000e4000c1e1100 */
[----:B0-----:R-:W-:Y:S02]  /*24460*/  @P3 IMAD.MOV.U32 R62, RZ, RZ, R98 ;  /* 0x000000ffff3e3224 */ /* 0x001fe400078e0062 */
[----:B------:R-:W-:Y:S01]  /*24470*/  @P3 IMAD.MOV.U32 R63, RZ, RZ, R100 ;  /* 0x000000ffff3f3224 */ /* 0x000fe200078e0064 */
[----:B------:R-:W-:Y:S01]  /*24480*/  PRMT R81, RZ, 0x7610, R81 ;  /* 0x00007610ff517816 */ /* 0x000fe20000000051 */
[----:B------:R-:W3:Y:S04]  /*24490*/  LDL R100, [R1+0xb64] ;  /* 0x000b640001647983 */ /* 0x000ee80000100800 */
[----:B------:R4:W3:Y:S01]  /*244a0*/  @P3 LDG.E.U8 R79, desc[UR14][R62.64] ;  /* 0x0000000e3e4f3981 */ /* 0x0008e2000c1e1100 */
[----:B------:R-:W-:-:S02]  /*244b0*/  ISETP.GT.AND P5, PT, R11, 0x7c, PT ;  /* 0x0000007c0b00780c */ /* 0x000fc40003fa4270 */
[----:B------:R-:W-:Y:S01]  /*244c0*/  PRMT R83, RZ, 0x7610, R83 ;  /* 0x00007610ff537816 */ /* 0x000fe20000000053 */
[----:B------:R-:W3:Y:S01]  /*244d0*/  LDL R98, [R1+0xb68] ;  /* 0x000b680001627983 */ /* 0x000ee20000100800 */
[----:B----4-:R-:W-:-:S03]  /*244e0*/  @P4 IMAD.MOV.U32 R63, RZ, RZ, R94 ;  /* 0x000000ffff3f4224 */ /* 0x010fc600078e005e */
[----:B------:R-:W4:Y:S01]  /*244f0*/  LDL R94, [R1+0xbdc] ;  /* 0x000bdc00015e7983 */ /* 0x000f220000100800 */
[----:B--2---:R-:W-:-:S03]  /*24500*/  @P4 IMAD.MOV.U32 R62, RZ, RZ, R92 ;  /* 0x000000ffff3e4224 */ /* 0x004fc600078e005c */
[----:B------:R-:W2:Y:S04]  /*24510*/  LDL R92, [R1+0xbe0] ;  /* 0x000be000015c7983 */ /* 0x000ea80000100800 */
[----:B------:R0:W2:Y:S02]  /*24520*/  @P4 LDG.E.U8 R81, desc[UR14][R62.64] ;  /* 0x0000000e3e514981 */ /* 0x0000a4000c1e1100 */
[----:B0-----:R-:W-:Y:S01]  /*24530*/  @P4 IMAD.MOV.U32 R62, RZ, RZ, R102 ;  /* 0x000000ffff3e4224 */ /* 0x001fe200078e0066 */
[----:B------:R-:W-:Y:S01]  /*24540*/  PRMT R85, RZ, 0x7610, R85 ;  /* 0x00007610ff557816 */ /* 0x000fe20000000055 */
[----:B------:R-:W2:Y:S01]  /*24550*/  LDL R102, [R1+0xbe8] ;  /* 0x000be80001667983 */ /* 0x000ea20000100800 */
[----:B------:R-:W-:-:S03]  /*24560*/  @P4 IMAD.MOV.U32 R63, RZ, RZ, R104 ;  /* 0x000000ffff3f4224 */ /* 0x000fc600078e0068 */
[----:B------:R-:W2:Y:S04]  /*24570*/  LDL R104, [R1+0xbe4] ;  /* 0x000be40001687983 */ /* 0x000ea80000100800 */
[----:B------:R3:W2:Y:S02]  /*24580*/  @P4 LDG.E.U8 R83, desc[UR14][R62.64] ;  /* 0x0000000e3e534981 */ /* 0x0006a4000c1e1100 */
[----:B---3--:R-:W-:Y:S02]  /*24590*/  @P5 IMAD.MOV.U32 R62, RZ, RZ, R96 ;  /* 0x000000ffff3e5224 */ /* 0x008fe400078e0060 */
[----:B------:R-:W3:Y:S01]  /*245a0*/  LDL R96, [R1+0xb70] ;  /* 0x000b700001607983 */ /* 0x000ee20000100800 */
[----:B------:R-:W-:-:S03]  /*245b0*/  @P5 IMAD.MOV.U32 R63, RZ, RZ, R97 ;  /* 0x000000ffff3f5224 */ /* 0x000fc600078e0061 */
[----:B------:R-:W3:Y:S04]  /*245c0*/  LDL R97, [R1+0xb6c] ;  /* 0x000b6c0001617983 */ /* 0x000ee80000100800 */
[----:B------:R4:W3:Y:S02]  /*245d0*/  @P5 LDG.E.U8 R85, desc[UR14][R62.64] ;  /* 0x0000000e3e555981 */ /* 0x0008e4000c1e1100 */
[----:B----4-:R-:W-:Y:S02]  /*245e0*/  @P5 IMAD.MOV.U32 R63, RZ, RZ, R94 ;  /* 0x000000ffff3f5224 */ /* 0x010fe400078e005e */
[----:B------:R-:W4:Y:S01]  /*245f0*/  LDL R94, [R1+0xbec] ;  /* 0x000bec00015e7983 */ /* 0x000f220000100800 */
[----:B--2---:R-:W-:-:S03]  /*24600*/  @P5 IMAD.MOV.U32 R62, RZ, RZ, R92 ;  /* 0x000000ffff3e5224 */ /* 0x004fc600078e005c */
[----:B------:R-:W2:Y:S01]  /*24610*/  LDL R92, [R1+0xbf0] ;  /* 0x000bf000015c7983 */ /* 0x000ea20000100800 */
[C---:B------:R-:W-:Y:S02]  /*24620*/  ISETP.GT.AND P3, PT, R11.reuse, 0x75, PT ;  /* 0x000000750b00780c */ /* 0x040fe40003f64270 */
[----:B------:R-:W-:Y:S02]  /*24630*/  PRMT R87, RZ, 0x7610, R87 ;  /* 0x00007610ff577816 */ /* 0x000fe40000000057 */
[----:B------:R-:W-:Y:S02]  /*24640*/  PRMT R89, RZ, 0x7610, R89 ;  /* 0x00007610ff597816 */ /* 0x000fe40000000059 */
[----:B------:R-:W-:Y:S02]  /*24650*/  ISETP.GT.AND P4, PT, R11, 0x7d, PT ;  /* 0x0000007d0b00780c */ /* 0x000fe40003f84270 */
[----:B------:R0:W2:Y:S01]  /*24660*/  @P5 LDG.E.U8 R87, desc[UR14][R62.64] ;  /* 0x0000000e3e575981 */ /* 0x0000a2000c1e1100 */
[----:B------:R-:W-:-:S04]  /*24670*/  PRMT R91, RZ, 0x7610, R91 ;  /* 0x00007610ff5b7816 */ /* 0x000fc8000000005b */
        /* <DEDUP_REMOVED lines=20> */
[----:B------:R-:W-:Y:S02]  /*247c0*/  PRMT R95, RZ, 0x7610, R95 ;  /* 0x00007610ff5f7816 */ /* 0x000fe4000000005f */
[----:B------:R-:W-:Y:S02]  /*247d0*/  ISETP.GT.AND P3, PT, R11, 0x67, PT ;  /* 0x000000670b00780c */ /* 0x000fe40003f64270 */
[----:B------:R-:W-:Y:S02]  /*247e0*/  PRMT R124, RZ, 0x7610, R124 ;  /* 0x00007610ff7c7816 */ /* 0x000fe4000000007c */
[----:B------:R0:W2:Y:S01]  /*247f0*/  @P4 LDG.E.U8 R95, desc[UR14][R62.64] ;  /* 0x0000000e3e5f4981 */ /* 0x0000a2000c1e1100 */
[----:B------:R-:W-:Y:S01]  /*24800*/  PRMT R99, RZ, 0x7610, R99 ;  /* 0x00007610ff637816 */ /* 0x000fe20000000063 */
[----:B0-----:R-:W-:Y:S02]  /*24810*/  @P2 IMAD.MOV.U32 R62, RZ, RZ, R98 ;  /* 0x000000ffff3e2224 */ /* 0x001fe400078e0062 */
[----:B------:R-:W2:Y:S01]  /*24820*/  LDL R98, [R1+0xb04] ;  /* 0x000b040001627983 */ /* 0x000ea20000100800 */
[----:B------:R-:W-:-:S03]  /*24830*/  @P2 IMAD.MOV.U32 R63, RZ, RZ, R100 ;  /* 0x000000ffff3f2224 */ /* 0x000fc600078e0064 */
[----:B------:R-:W2:Y:S04]  /*24840*/  LDL R100, [R1+0xb00] ;  /* 0x000b000001647983 */ /* 0x000ea80000100800 */
[----:B------:R3:W2:Y:S01]  /*24850*/  @P2 LDG.E.U8 R124, desc[UR14][R62.64] ;  /* 0x0000000e3e7c2981 */ /* 0x0006a2000c1e1100 */
[----:B------:R-:W-:Y:S02]  /*24860*/  ISETP.GT.AND P2, PT, R11, 0x6e, PT ;  /* 0x0000006e0b00780c */ /* 0x000fe40003f44270 */
[----:B------:R-:W-:Y:S01]  /*24870*/  PRMT R101, RZ, 0x7610, R101 ;  /* 0x00007610ff657816 */ /* 0x000fe20000000065 */
[----:B---3--:R-:W-:Y:S02]  /*24880*/  @P3 IMAD.MOV.U32 R62, RZ, RZ, R96 ;  /* 0x000000ffff3e3224 */ /* 0x008fe400078e0060 */
[----:B------:R-:W3:Y:S01]  /*24890*/  LDL R96, [R1+0xb0c] ;  /* 0x000b0c0001607983 */ /* 0x000ee20000100800 */
[----:B------:R-:W-:-:S03]  /*248a0*/  @P3 IMAD.MOV.U32 R63, RZ, RZ, R97 ;  /* 0x000000ffff3f3224 */ /* 0x000fc600078e0061 */
[----:B------:R-:W3:Y:S04]  /*248b0*/  LDL R97, [R1+0xb08] ;  /* 0x000b080001617983 */ /* 0x000ee80000100800 */
[----:B------:R0:W3:Y:S02]  /*248c0*/  @P3 LDG.E.U8 R99, desc[UR14][R62.64] ;  /* 0x0000000e3e633981 */ /* 0x0000e4000c1e1100 */
[----:B0-----:R-:W-:Y:S01]  /*248d0*/  @P3 IMAD.MOV.U32 R62, RZ, RZ, R102 ;  /* 0x000000ffff3e3224 */ /* 0x001fe200078e0066 */
[----:B------:R-:W-:Y:S01]  /*248e0*/  PRMT R103, RZ, 0x7610, R103 ;  /* 0x00007610ff677816 */ /* 0x000fe20000000067 */
        /* <DEDUP_REMOVED lines=8> */
[----:B------:R-:W-:Y:S02]  /*24970*/  ISETP.GT.AND P3, PT, R11, 0x6f, PT ;  /* 0x0000006f0b00780c */ /* 0x000fe40003f64270 */
[----:B------:R-:W-:Y:S01]  /*24980*/  PRMT R105, RZ, 0x7610, R105 ;  /* 0x00007610ff697816 */ /* 0x000fe20000000069 */
[----:B------:R0:W2:Y:S01]  /*24990*/  @P2 LDG.E.U8 R103, desc[UR14][R62.64] ;  /* 0x0000000e3e672981 */ /* 0x0000a2000c1e1100 */
[----:B------:R-:W-:Y:S01]  /*249a0*/  PRMT R107, RZ, 0x7610, R107 ;  /* 0x00007610ff6b7816 */ /* 0x000fe2000000006b */
[----:B0-----:R-:W-:Y:S02]  /*249b0*/  @P2 IMAD.MOV.U32 R62, RZ, RZ, R98 ;  /* 0x000000ffff3e2224 */ /* 0x001fe400078e0062 */
        /* <DEDUP_REMOVED lines=14> */
[----:B------:R-:W-:Y:S02]  /*24aa0*/  PRMT R109, RZ, 0x7610, R109 ;  /* 0x00007610ff6d7816 */ /* 0x000fe4000000006d */
[----:B------:R-:W-:-:S04]  /*24ab0*/  PRMT R111, RZ, 0x7610, R111 ;  /* 0x00007610ff6f7816 */ /* 0x000fc8000000006f */
[----:B------:R0:W2:Y:S01]  /*24ac0*/  @P3 LDG.E.U8 R109, desc[UR14][R62.64] ;  /* 0x0000000e3e6d3981 */ /* 0x0000a2000c1e1100 */
[----:B------:R-:W-:Y:S02]  /*24ad0*/  ISETP.GT.AND P3, PT, R11, 0x77, PT ;  /* 0x000000770b00780c */ /* 0x000fe40003f64270 */
[----:B------:R-:W-:Y:S02]  /*24ae0*/  PRMT R113, RZ, 0x7610, R113 ;  /* 0x00007610ff717816 */ /* 0x000fe40000000071 */
[----:B0-----:R-:W-:Y:S02]  /*24af0*/  @P2 IMAD.MOV.U32 R62, RZ, RZ, R106 ;  /* 0x000000ffff3e2224 */ /* 0x001fe400078e006a */
[----:B------:R-:W-:-:S05]  /*24b00*/  @P2 IMAD.MOV.U32 R63, RZ, RZ, R108 ;  /* 0x000000ffff3f2224 */ /* 0x000fca00078e006c */
[----:B------:R0:W2:Y:S01]  /*24b10*/  @P2 LDG.E.U8 R111, desc[UR14][R62.64] ;  /* 0x0000000e3e6f2981 */ /* 0x0000a2000c1e1100 */
[----:B------:R-:W-:Y:S01]  /*24b20*/  PRMT R115, RZ, 0x7610, R115 ;  /* 0x00007610ff737816 */ /* 0x000fe20000000073 */
[----:B0-----:R-:W-:Y:S02]  /*24b30*/  @P2 IMAD.MOV.U32 R62, RZ, RZ, R102 ;  /* 0x000000ffff3e2224 */ /* 0x001fe400078e0066 */
[----:B------:R-:W-:-:S05]  /*24b40*/  @P2 IMAD.MOV.U32 R63, RZ, RZ, R104 ;  /* 0x000000ffff3f2224 */ /* 0x000fca00078e0068 */
[----:B------:R0:W2:Y:S01]  /*24b50*/  @P2 LDG.E.U8 R113, desc[UR14][R62.64] ;  /* 0x0000000e3e712981 */ /* 0x0000a2000c1e1100 */
[----:B------:R-:W-:Y:S02]  /*24b60*/  ISETP.GT.AND P2, PT, R11, 0x7e, PT ;  /* 0x0000007e0b00780c */ /* 0x000fe40003f44270 */
[----:B------:R-:W-:Y:S01]  /*24b70*/  PRMT R117, RZ, 0x7610, R117 ;  /* 0x00007610ff757816 */ /* 0x000fe20000000075 */
[----:B0-----:R-:W-:Y:S02]  /*24b80*/  @P3 IMAD.MOV.U32 R62, RZ, RZ, R98 ;  /* 0x000000ffff3e3224 */ /* 0x001fe400078e0062 */
[----:B------:R-:W-:-:S05]  /*24b90*/  @P3 IMAD.MOV.U32 R63, RZ, RZ, R100 ;  /* 0x000000ffff3f3224 */ /* 0x000fca00078e0064 */
[----:B------:R3:W2:Y:S01]  /*24ba0*/  @P3 LDG.E.U8 R115, desc[UR14][R62.64] ;  /* 0x0000000e3e733981 */ /* 0x0006a2000c1e1100 */
[----:B------:R-:W-:Y:S01]  /*24bb0*/  PRMT R119, RZ, 0x7610, R119 ;  /* 0x00007610ff777816 */ /* 0x000fe20000000077 */
[----:B---3--:R-:W-:Y:S02]  /*24bc0*/  @P3 IMAD.MOV.U32 R62, RZ, RZ, R96 ;  /* 0x000000ffff3e3224 */ /* 0x008fe400078e0060 */
[----:B------:R-:W-:-:S05]  /*24bd0*/  @P3 IMAD.MOV.U32 R63, RZ, RZ, R97 ;  /* 0x000000ffff3f3224 */ /* 0x000fca00078e0061 */
[----:B------:R4:W3:Y:S02]  /*24be0*/  @P3 LDG.E.U8 R117, desc[UR14][R62.64] ;  /* 0x0000000e3e753981 */ /* 0x0008e4000c1e1100 */
[----:B----4-:R-:W-:Y:S02]  /*24bf0*/  @P2 IMAD.MOV.U32 R63, RZ, RZ, R94 ;  /* 0x000000ffff3f2224 */ /* 0x010fe400078e005e */
[----:B--2---:R-:W-:Y:S02]  /*24c00*/  @P2 IMAD.MOV.U32 R62, RZ, RZ, R92 ;  /* 0x000000ffff3e2224 */ /* 0x004fe400078e005c */
[----:B------:R-:W2:Y:S04]  /*24c10*/  LDL.LU R92, [R1+0x1d8] ;  /* 0x0001d800015c7983 */ /* 0x000ea80000300800 */
[----:B------:R-:W4:Y:S04]  /*24c20*/  LDL.LU R94, [R1+0x1d4] ;  /* 0x0001d400015e7983 */ /* 0x000f280000300800 */
        /* <DEDUP_REMOVED lines=14> */
[----:B------:R-:W2:Y:S04]  /*24d10*/  LDL.LU R125, [R1] ;  /* 0x00000000017d7983 */ /* 0x000ea80000300800 */
[----:B------:R0:W2:Y:S04]  /*24d20*/  @P2 LDG.E.U8 R119, desc[UR14][R62.64] ;  /* 0x0000000e3e772981 */ /* 0x0000a8000c1e1100 */
[----:B------:R-:W0:Y:S04]  /*24d30*/  LDL R62, [R1+0xbfc] ;  /* 0x000bfc00013e7983 */ /* 0x000e280000100800 */
[----:B------:R-:W0:Y:S01]  /*24d40*/  LDL R63, [R1+0xc00] ;  /* 0x000c0000013f7983 */ /* 0x000e220000100800 */
[----:B------:R-:W-:-:S02]  /*24d50*/  PRMT R121, RZ, 0x7610, R121 ;  /* 0x00007610ff797816 */ /* 0x000fc40000000079 */
[----:B0-----:R-:W-:-:S04]  /*24d60*/  @P2 LOP3.LUT R63, R63, R62, RZ, 0x3c, !PT ;  /* 0x0000003e3f3f2212 */ /* 0x001fc800078e3cff */
[----:B------:R-:W-:-:S04]  /*24d70*/  @P2 LOP3.LUT R62, R63, R62, RZ, 0x3c, !PT ;  /* 0x0000003e3f3e2212 */ /* 0x000fc800078e3cff */
[----:B------:R-:W-:-:S05]  /*24d80*/  @P2 LOP3.LUT R63, R63, R62, RZ, 0x3c, !PT ;  /* 0x0000003e3f3f2212 */ /* 0x000fca00078e3cff */
[----:B------:R0:W2:Y:S04]  /*24d90*/  @P2 LDG.E.U8 R121, desc[UR14][R62.64] ;  /* 0x0000000e3e792981 */ /* 0x0000a8000c1e1100 */
[----:B------:R-:W0:Y:S04]  /*24da0*/  LDL R62, [R1+0xc04] ;  /* 0x000c0400013e7983 */ /* 0x000e280000100800 */
[----:B------:R-:W0:Y:S01]  /*24db0*/  LDL R63, [R1+0xc08] ;  /* 0x000c0800013f7983 */ /* 0x000e220000100800 */
[----:B------:R-:W-:Y:S02]  /*24dc0*/  ISETP.GT.AND P3, PT, R11, 0x7f, PT ;  /* 0x0000007f0b00780c */ /* 0x000fe40003f64270 */
[----:B------:R-:W-:-:S11]  /*24dd0*/  PRMT R122, RZ, 0x7610, R122 ;  /* 0x00007610ff7a7816 */ /* 0x000fd6000000007a */
[----:B0-----:R-:W-:-:S04]  /*24de0*/  @P3 LOP3.LUT R63, R63, R62, RZ, 0x3c, !PT ;  /* 0x0000003e3f3f3212 */ /* 0x001fc800078e3cff */
[----:B------:R-:W-:-:S04]  /*24df0*/  @P3 LOP3.LUT R62, R63, R62, RZ, 0x3c, !PT ;  /* 0x0000003e3f3e3212 */ /* 0x000fc800078e3cff */
[----:B------:R-:W-:-:S05]  /*24e00*/  @P3 LOP3.LUT R63, R63, R62, RZ, 0x3c, !PT ;  /* 0x0000003e3f3f3212 */ /* 0x000fca00078e3cff */
[----:B------:R0:W2:Y:S04]  /*24e10*/  @P3 LDG.E.U8 R122, desc[UR14][R62.64] ;  /* 0x0000000e3e7a3981 */ /* 0x0000a8000c1e1100 */
[----:B------:R-:W0:Y:S04]  /*24e20*/  LDL R62, [R1+0xc0c] ;  /* 0x000c0c00013e7983 */ /* 0x000e280000100800 */
[----:B------:R-:W0:Y:S01]  /*24e30*/  LDL R63, [R1+0xc14] ;  /* 0x000c1400013f7983 */ /* 0x000e220000100800 */
[----:B------:R-:W1:Y:S01]  /*24e40*/  S2R R5, SR_TID.X ;  /* 0x0000000000057919 */ /* 0x000e620000002100 */
[----:B------:R-:W-:-:S02]  /*24e50*/  PRMT R123, RZ, 0x7610, R123 ;  /* 0x00007610ff7b7816 */ /* 0x000fc4000000007b */
[----:B-1----:R-:W-:-:S04]  /*24e60*/  LOP3.LUT R5, R5, 0x7f, RZ, 0xc0, !PT ;  /* 0x0000007f05057812 */ /* 0x002fc800078ec0ff */
[----:B------:R-:W-:Y:S02]  /*24e70*/  ISETP.GE.AND P2, PT, R5, R11, PT ;  /* 0x0000000b0500720c */ /* 0x000fe40003f46270 */
[----:B------:R-:W3:Y:S01]  /*24e80*/  LDL.LU R5, [R1+0x98] ;  /* 0x0000980001057983 */ /* 0x000ee20000300800 */
[----:B0-----:R-:W-:-:S04]  /*24e90*/  @P3 LOP3.LUT R63, R63, R62, RZ, 0x3c, !PT ;  /* 0x0000003e3f3f3212 */ /* 0x001fc800078e3cff */
[----:B------:R-:W-:-:S04]  /*24ea0*/  @P3 LOP3.LUT R62, R63, R62, RZ, 0x3c, !PT ;  /* 0x0000003e3f3e3212 */ /* 0x000fc800078e3cff */
[----:B------:R-:W-:-:S05]  /*24eb0*/  @P3 LOP3.LUT R63, R63, R62, RZ, 0x3c, !PT ;  /* 0x0000003e3f3f3212 */ /* 0x000fca00078e3cff */
[----:B------:R-:W3:Y:S01]  /*24ec0*/  @P3 LDG.E.U8 R123, desc[UR14][R62.64] ;  /* 0x0000000e3e7b3981 */ /* 0x000ee2000c1e1100 */
[----:B------:R-:W-:Y:S06]  /*24ed0*/  BAR.SYNC.DEFER_BLOCKING 0x0 ;  /* 0x0000000000007b1d */ /* 0x000fec0000010000 */
[----:B--2---:R0:W-:Y:S04]  /*24ee0*/  STS.U8 [R6+UR4+0x10000], R92 ;  /* 0x0100005c06007988 */ /* 0x0041e80008000004 */
[----:B----4-:R1:W-:Y:S04]  /*24ef0*/  STS.U8 [R6+UR4+0x18000], R94 ;  /* 0x0180005e06007988 */ /* 0x0103e80008000004 */
[----:B------:R2:W-:Y:S04]  /*24f00*/  STS.U8 [R6+UR4+0x10400], R96 ;  /* 0x0104006006007988 */ /* 0x0005e80008000004 */
[----:B0-----:R-:W4:Y:S04]  /*24f10*/  LDL.LU R92, [R1+0xce4] ;  /* 0x000ce400015c7983 */ /* 0x001f280000300800 */
[----:B-1----:R-:W4:Y:S04]  /*24f20*/  LDL.LU R94, [R1+0xce0] ;  /* 0x000ce000015e7983 */ /* 0x002f280000300800 */
[----:B--2---:R-:W2:Y:S04]  /*24f30*/  LDL.LU R96, [R1+0xcdc] ;  /* 0x000cdc0001607983 */ /* 0x004ea80000300800 */
[----:B------:R0:W-:Y:S04]  /*24f40*/  STS.U8 [R6+UR4+0x18400], R97 ;  /* 0x0184006106007988 */ /* 0x0001e80008000004 */
[----:B------:R1:W-:Y:S04]  /*24f50*/  STS.U8 [R6+UR4+0x10800], R98 ;  /* 0x0108006206007988 */ /* 0x0003e80008000004 */
[----:B------:R1:W-:Y:S04]  /*24f60*/  STS.U8 [R6+UR4+0x18800], R100 ;  /* 0x0188006406007988 */ /* 0x0003e80008000004 */
[----:B0-----:R-:W2:Y:S04]  /*24f70*/  LDL.LU R97, [R1+0xcd8] ;  /* 0x000cd80001617983 */ /* 0x001ea80000300800 */
[----:B-1----:R-:W2:Y:S04]  /*24f80*/  LDL.LU R98, [R1+0xcd4] ;  /* 0x000cd40001627983 */ /* 0x002ea80000300800 */
[----:B------:R-:W2:Y:S04]  /*24f90*/  LDL.LU R100, [R1+0xcd0] ;  /* 0x000cd00001647983 */ /* 0x000ea80000300800 */
[----:B------:R0:W-:Y:S04]  /*24fa0*/  STS.U8 [R6+UR4+0x10c00], R102 ;  /* 0x010c006606007988 */ /* 0x0001e80008000004 */
[----:B0-----:R-:W4:Y:S04]  /*24fb0*/  LDL.LU R102, [R1+0xccc] ;  /* 0x000ccc0001667983 */ /* 0x001f280000300800 */
[----:B------:R0:W-:Y:S04]  /*24fc0*/  STS.U8 [R6+UR4+0x18c00], R104 ;  /* 0x018c006806007988 */ /* 0x0001e80008000004 */
[----:B------:R1:W-:Y:S04]  /*24fd0*/  STS.U8 [R6+UR4+0x11000], R106 ;  /* 0x0110006a06007988 */ /* 0x0003e80008000004 */
[----:B------:R1:W-:Y:S04]  /*24fe0*/  STS.U8 [R6+UR4+0x19000], R108 ;  /* 0x0190006c06007988 */ /* 0x0003e80008000004 */
[----:B0-----:R-:W4:Y:S04]  /*24ff0*/  LDL.LU R104, [R1+0xcc8] ;  /* 0x000cc80001687983 */ /* 0x001f280000300800 */
[----:B-1----:R-:W4:Y:S04]  /*25000*/  LDL.LU R106, [R1+0xcc4] ;  /* 0x000cc400016a7983 */ /* 0x002f280000300800 */
[----:B------:R-:W4:Y:S04]  /*25010*/  LDL.LU R108, [R1+0xcc0] ;  /* 0x000cc000016c7983 */ /* 0x000f280000300800 */
[----:B------:R0:W-:Y:S04]  /*25020*/  STS.U8 [R6+UR4+0x19400], R110 ;  /* 0x0194006e06007988 */ /* 0x0001e80008000004 */
[----:B------:R1:W-:Y:S04]  /*25030*/  STS.U8 [R6+UR4+0x11800], R112 ;  /* 0x0118007006007988 */ /* 0x0003e80008000004 */
[----:B------:R1:W-:Y:S04]  /*25040*/  STS.U8 [R6+UR4+0x19800], R114 ;  /* 0x0198007206007988 */ /* 0x0003e80008000004 */
[----:B0-----:R-:W4:Y:S04]  /*25050*/  LDL.LU R110, [R1+0x1d0] ;  /* 0x0001d000016e7983 */ /* 0x001f280000300800 */
[----:B-1----:R-:W4:Y:S04]  /*25060*/  LDL.LU R112, [R1+0x1cc] ;  /* 0x0001cc0001707983 */ /* 0x002f280000300800 */
[----:B------:R0:W-:Y:S04]  /*25070*/  STS.U8 [R6+UR4+0x11c00], R116 ;  /* 0x011c007406007988 */ /* 0x0001e80008000004 */
[----:B------:R-:W4:Y:S04]  /*25080*/  LDL.LU R114, [R1+0x188] ;  /* 0x0001880001727983 */ /* 0x000f280000300800 */
[----:B------:R1:W-:Y:S04]  /*25090*/  STS.U8 [R6+UR4+0x19c00], R118 ;  /* 0x019c007606007988 */ /* 0x0003e80008000004 */
[----:B0-----:R-:W4:Y:S04]  /*250a0*/  LDL.LU R116, [R1+0x184] ;  /* 0x0001840001747983 */ /* 0x001f280000300800 */
[----:B------:R0:W-:Y:S04]  /*250b0*/  STS.U8 [R6+UR4+0x12000], R120 ;  /* 0x0120007806007988 */ /* 0x0001e80008000004 */
[----:B-1----:R-:W4:Y:S04]  /*250c0*/  LDL.LU R118, [R1+0x148] ;  /* 0x0001480001767983 */ /* 0x002f280000300800 */
[----:B------:R1:W-:Y:S04]  /*250d0*/  STS.U8 [R6+UR4+0x1a000], R125 ;  /* 0x01a0007d06007988 */ /* 0x0003e80008000004 */
[----:B0-----:R-:W4:Y:S04]  /*250e0*/  LDL.LU R120, [R1+0x144] ;  /* 0x0001440001787983 */ /* 0x001f280000300800 */
[----:B-1----:R-:W4:Y:S04]  /*250f0*/  LDL.LU R125, [R1+0x108] ;  /* 0x00010800017d7983 */ /* 0x002f280000300800 */
[----:B------:R-:W-:Y:S04]  /*25100*/  STS.U8 [R6+UR4+0x12800], R80 ;  /* 0x0128005006007988 */ /* 0x000fe80008000004 */
[----:B------:R-:W-:Y:S04]  /*25110*/  STS.U8 [R6+UR4+0x12c00], R18 ;  /* 0x012c001206007988 */ /* 0x000fe80008000004 */
[----:B------:R-:W-:Y:S04]  /*25120*/  STS.U8 [R6+UR4+0x1ac00], R19 ;  /* 0x01ac001306007988 */ /* 0x000fe80008000004 */
[----:B---3--:R0:W-:Y:S04]  /*25130*/  STS.U8 [R6+UR4+0x11400], R5 ;  /* 0x0114000506007988 */ /* 0x0081e80008000004 */
[----:B------:R-:W-:Y:S04]  /*25140*/  STS.U8 [R6+UR4+0x13000], R30 ;  /* 0x0130001e06007988 */ /* 0x000fe80008000004 */
[----:B------:R-:W-:Y:S01]  /*25150*/  STS.U8 [R6+UR4+0x1b000], R31 ;  /* 0x01b0001f06007988 */ /* 0x000fe20008000004 */
[----:B0-----:R-:W-:-:S03]  /*25160*/  LOP3.LUT R5, R6, 0x10, RZ, 0x3c, !PT ;  /* 0x0000001006057812 */ /* 0x001fc600078e3cff */
[----:B------:R-:W-:Y:S04]  /*25170*/  STS.U8 [R6+UR4+0x13400], R42 ;  /* 0x0134002a06007988 */ /* 0x000fe80008000004 */
[----:B------:R-:W-:Y:S04]  /*25180*/  STS.U8 [R6+UR4+0x1b400], R43 ;  /* 0x01b4002b06007988 */ /* 0x000fe80008000004 */
[----:B------:R-:W-:Y:S04]  /*25190*/  STS.U8 [R6+UR4+0x1a800], R78 ;  /* 0x01a8004e06007988 */ /* 0x000fe80008000004 */
[----:B------:R-:W-:Y:S04]  /*251a0*/  STS.U8 [R6+UR4+0x13800], R52 ;  /* 0x0138003406007988 */ /* 0x000fe80008000004 */
[----:B------:R-:W-:Y:S04]  /*251b0*/  STS.U8 [R6+UR4+0x1b800], R53 ;  /* 0x01b8003506007988 */ /* 0x000fe80008000004 */
[----:B------:R-:W-:Y:S04]  /*251c0*/  STS.U8 [R6+UR4+0x13c00], R54 ;  /* 0x013c003606007988 */ /* 0x000fe80008000004 */
[----:B------:R-:W-:Y:S04]  /*251d0*/  STS.U8 [R6+UR4+0x1bc00], R55 ;  /* 0x01bc003706007988 */ /* 0x000fe80008000004 */
[----:B--2---:R-:W-:Y:S04]  /*251e0*/  STS.U8 [R6+UR4+0x1a400], R100 ;  /* 0x01a4006406007988 */ /* 0x004fe80008000004 */
[----:B----4-:R0:W-:Y:S04]  /*251f0*/  STS.U8 [R6+UR4+0x12400], R102 ;  /* 0x0124006606007988 */ /* 0x0101e80008000004 */
[----:B0-----:R-:W2:Y:S04]  /*25200*/  LDL.LU R102, [R1+0x28] ;  /* 0x0000280001667983 */ /* 0x001ea80000300800 */
[----:B------:R-:W3:Y:S04]  /*25210*/  LDL.LU R100, [R1+0x2c] ;  /* 0x00002c0001647983 */ /* 0x000ee80000300800 */
[----:B------:R-:W4:Y:S04]  /*25220*/  LDL.LU R80, [R1+0x58] ;  /* 0x0000580001507983 */ /* 0x000f280000300800 */
[----:B------:R-:W2:Y:S04]  /*25230*/  LDL.LU R18, [R1+0x5c] ;  /* 0x00005c0001127983 */ /* 0x000ea80000300800 */
[----:B------:R-:W2:Y:S04]  /*25240*/  LDL.LU R19, [R1+0x8c] ;  /* 0x00008c0001137983 */ /* 0x000ea80000300800 */
[----:B------:R-:W2:Y:S04]  /*25250*/  LDL.LU R30, [R1+0x90] ;  /* 0x00009000011e7983 */ /* 0x000ea80000300800 */
[----:B------:R-:W2:Y:S04]  /*25260*/  LDL.LU R31, [R1+0xcc] ;  /* 0x0000cc00011f7983 */ /* 0x000ea80000300800 */
[----:B------:R-:W2:Y:S04]  /*25270*/  LDL.LU R42, [R1+0xd0] ;  /* 0x0000d000012a7983 */ /* 0x000ea80000300800 */
[----:B------:R-:W2:Y:S04]  /*25280*/  LDL.LU R43, [R1+0x104] ;  /* 0x00010400012b7983 */ /* 0x000ea80000300800 */
[----:B------:R0:W-:Y:S04]  /*25290*/  STS.U8 [R5+UR4+0x10080], R110 ;  /* 0x0100806e05007988 */ /* 0x0001e80008000004 */
[----:B------:R1:W-:Y:S04]  /*252a0*/  STS.U8 [R5+UR4+0x18080], R112 ;  /* 0x0180807005007988 */ /* 0x0003e80008000004 */
[----:B------:R1:W-:Y:S04]  /*252b0*/  STS.U8 [R5+UR4+0x10480], R114 ;  /* 0x0104807205007988 */ /* 0x0003e80008000004 */
[----:B0-----:R-:W3:Y:S04]  /*252c0*/  LDL.LU R110, [R1+0xcbc] ;  /* 0x000cbc00016e7983 */ /* 0x001ee80000300800 */
[----:B-1----:R-:W3:Y:S04]  /*252d0*/  LDL.LU R112, [R1+0xcb8] ;  /* 0x000cb80001707983 */ /* 0x002ee80000300800 */
[----:B------:R-:W3:Y:S04]  /*252e0*/  LDL.LU R114, [R1+0xcb4] ;  /* 0x000cb40001727983 */ /* 0x000ee80000300800 */
[----:B------:R0:W-:Y:S04]  /*252f0*/  STS.U8 [R5+UR4+0x18480], R116 ;  /* 0x0184807405007988 */ /* 0x0001e80008000004 */
[----:B------:R1:W-:Y:S04]  /*25300*/  STS.U8 [R5+UR4+0x10880], R118 ;  /* 0x0108807605007988 */ /* 0x0003e80008000004 */
[----:B------:R1:W-:Y:S04]  /*25310*/  STS.U8 [R5+UR4+0x18880], R120 ;  /* 0x0188807805007988 */ /* 0x0003e80008000004 */
[----:B0-----:R-:W3:Y:S04]  /*25320*/  LDL.LU R116, [R1+0xcb0] ;  /* 0x000cb00001747983 */ /* 0x001ee80000300800 */
[----:B-1----:R-:W3:Y:S04]  /*25330*/  LDL.LU R118, [R1+0xcac] ;  /* 0x000cac0001767983 */ /* 0x002ee80000300800 */
[----:B------:R-:W3:Y:S04]  /*25340*/  LDL.LU R120, [R1+0xca8] ;  /* 0x000ca80001787983 */ /* 0x000ee80000300800 */
[----:B------:R0:W-:Y:S04]  /*25350*/  STS.U8 [R5+UR4+0x10c80], R125 ;  /* 0x010c807d05007988 */ /* 0x0001e80008000004 */
[----:B0-----:R-:W3:Y:S04]  /*25360*/  LDL.LU R125, [R1+0xca4] ;  /* 0x000ca400017d7983 */ /* 0x001ee80000300800 */
[----:B--2---:R0:W-:Y:S04]  /*25370*/  STS.U8 [R5+UR4+0x18c80], R43 ;  /* 0x018c802b05007988 */ /* 0x0041e80008000004 */
[----:B------:R1:W-:Y:S04]  /*25380*/  STS.U8 [R5+UR4+0x11080], R42 ;  /* 0x0110802a05007988 */ /* 0x0003e80008000004 */
[----:B------:R2:W-:Y:S04]  /*25390*/  STS.U8 [R5+UR4+0x19080], R31 ;  /* 0x0190801f05007988 */ /* 0x0005e80008000004 */
[----:B------:R1:W-:Y:S04]  /*253a0*/  STS.U8 [R5+UR4+0x11480], R30 ;  /* 0x0114801e05007988 */ /* 0x0003e80008000004 */
[----:B0-----:R-:W3:Y:S04]  /*253b0*/  LDL.LU R43, [R1+0xf8] ;  /* 0x0000f800012b7983 */ /* 0x001ee80000300800 */
[----:B------:R0:W-:Y:S04]  /*253c0*/  STS.U8 [R5+UR4+0x19480], R19 ;  /* 0x0194801305007988 */ /* 0x0001e80008000004 */
[----:B-1----:R-:W3:Y:S04]  /*253d0*/  LDL.LU R42, [R1+0xc8] ;  /* 0x0000c800012a7983 */ /* 0x002ee80000300800 */
[----:B------:R1:W-:Y:S04]  /*253e0*/  STS.U8 [R5+UR4+0x11880], R18 ;  /* 0x0118801205007988 */ /* 0x0003e80008000004 */
[----:B--2---:R-:W2:Y:S04]  /*253f0*/  LDL.LU R31, [R1+0xc0] ;  /* 0x0000c000011f7983 */ /* 0x004ea80000300800 */
[----:B----4-:R4:W-:Y:S04]  /*25400*/  STS.U8 [R5+UR4+0x19880], R80 ;  /* 0x0198805005007988 */ /* 0x0109e80008000004 */
[----:B------:R-:W2:Y:S04]  /*25410*/  LDL.LU R30, [R1+0x88] ;  /* 0x00008800011e7983 */ /* 0x000ea80000300800 */
[----:B---3--:R3:W-:Y:S04]  /*25420*/  STS.U8 [R5+UR4+0x11c80], R100 ;  /* 0x011c806405007988 */ /* 0x0087e80008000004 */
[----:B0-----:R-:W2:Y:S04]  /*25430*/  LDL.LU R19, [R1+0x84] ;  /* 0x0000840001137983 */ /* 0x001ea80000300800 */
[----:B------:R0:W-:Y:S04]  /*25440*/  STS.U8 [R5+UR4+0x19c80], R102 ;  /* 0x019c806605007988 */ /* 0x0001e80008000004 */
[----:B-1----:R-:W2:Y:S04]  /*25450*/  LDL.LU R18, [R1+0x54] ;  /* 0x0000540001127983 */ /* 0x002ea80000300800 */
[----:B----4-:R-:W4:Y:S04]  /*25460*/  LDL.LU R80, [R1+0x50] ;  /* 0x0000500001507983 */ /* 0x010f280000300800 */
[----:B------:R1:W-:Y:S04]  /*25470*/  STS.U8 [R5+UR4+0x12080], R125 ;  /* 0x0120807d05007988 */ /* 0x0003e80008000004 */
[----:B---3--:R-:W3:Y:S04]  /*25480*/  LDL.LU R100, [R1+0x24] ;  /* 0x0000240001647983 */ /* 0x008ee80000300800 */
[----:B------:R1:W-:Y:S04]  /*25490*/  STS.U8 [R5+UR4+0x1a080], R120 ;  /* 0x01a0807805007988 */ /* 0x0003e80008000004 */
[----:B0-----:R-:W2:Y:S04]  /*254a0*/  LDL.LU R102, [R1+0x20] ;  /* 0x0000200001667983 */ /* 0x001ea80000300800 */
[----:B------:R0:W-:Y:S04]  /*254b0*/  STS.U8 [R5+UR4+0x12480], R98 ;  /* 0x0124806205007988 */ /* 0x0001e80008000004 */
[----:B-1----:R-:W2:Y:S04]  /*254c0*/  LDL.LU R125, [R1+0xfc] ;  /* 0x0000fc00017d7983 */ /* 0x002ea80000300800 */
[----:B------:R1:W-:Y:S04]  /*254d0*/  STS.U8 [R5+UR4+0x1a480], R97 ;  /* 0x01a4806105007988 */ /* 0x0003e80008000004 */
[----:B------:R-:W2:Y:S04]  /*254e0*/  LDL.LU R120, [R1+0x13c] ;  /* 0x00013c0001787983 */ /* 0x000ea80000300800 */
[----:B------:R-:W-:Y:S04]  /*254f0*/  STS.U8 [R5+UR4+0x12880], R76 ;  /* 0x0128804c05007988 */ /* 0x000fe80008000004 */
[----:B0-----:R-:W2:Y:S04]  /*25500*/  LDL.LU R98, [R1+0x140] ;  /* 0x0001400001627983 */ /* 0x001ea80000300800 */
[----:B------:R-:W-:Y:S04]  /*25510*/  STS.U8 [R5+UR4+0x1a880], R70 ;  /* 0x01a8804605007988 */ /* 0x000fe80008000004 */
[----:B-1----:R-:W2:Y:S04]  /*25520*/  LDL.LU R97, [R1+0x17c] ;  /* 0x00017c0001617983 */ /* 0x002ea80000300800 */
[----:B------:R0:W-:Y:S04]  /*25530*/  STS.U8 [R5+UR4+0x12c80], R20 ;  /* 0x012c801405007988 */ /* 0x0001e80008000004 */
[----:B------:R1:W-:Y:S04]  /*25540*/  STS.U8 [R5+UR4+0x1ac80], R21 ;  /* 0x01ac801505007988 */ /* 0x0003e80008000004 */
[----:B------:R1:W-:Y:S04]  /*25550*/  STS.U8 [R5+UR4+0x13080], R32 ;  /* 0x0130802005007988 */ /* 0x0003e80008000004 */
[----:B0-----:R-:W2:Y:S04]  /*25560*/  LDL.LU R20, [R1+0x180] ;  /* 0x0001800001147983 */ /* 0x001ea80000300800 */
[----:B-1----:R-:W2:Y:S04]  /*25570*/  LDL.LU R21, [R1+0x1c4] ;  /* 0x0001c40001157983 */ /* 0x002ea80000300800 */
[----:B------:R-:W2:Y:S04]  /*25580*/  LDL.LU R32, [R1+0x1c8] ;  /* 0x0001c80001207983 */ /* 0x000ea80000300800 */
[----:B------:R0:W-:Y:S02]  /*25590*/  STS.U8 [R5+UR4+0x1b080], R33 ;  /* 0x01b0802105007988 */ /* 0x0001e40008000004 */
[----:B0-----:R-:W-:-:S05]  /*255a0*/  LOP3.LUT R33, R6, 0x10, RZ, 0x3c, !PT ;  /* 0x0000001006217812 */ /* 0x001fca00078e3cff */
[----:B------:R0:W-:Y:S04]  /*255b0*/  STS.U8 [R33+UR4+0x13480], R44 ;  /* 0x0134802c21007988 */ /* 0x0001e80008000004 */
[----:B------:R-:W-:Y:S04]  /*255c0*/  STS.U8 [R33+UR4+0x1b480], R45 ;  /* 0x01b4802d21007988 */ /* 0x000fe80008000004 */
[----:B------:R-:W-:Y:S01]  /*255d0*/  STS.U8 [R33+UR4+0x13880], R57 ;  /* 0x0138803921007988 */ /* 0x000fe20008000004 */
[----:B0-----:R-:W-:-:S03]  /*255e0*/  LOP3.LUT R44, R6, 0x20, RZ, 0x3c, !PT ;  /* 0x00000020062c7812 */ /* 0x001fc600078e3cff */
[----:B------:R-:W-:Y:S04]  /*255f0*/  STS.U8 [R33+UR4+0x1b880], R58 ;  /* 0x01b8803a21007988 */ /* 0x000fe80008000004 */
[----:B------:R-:W-:Y:S04]  /*25600*/  STS.U8 [R33+UR4+0x13c80], R59 ;  /* 0x013c803b21007988 */ /* 0x000fe80008000004 */
[----:B------:R-:W-:Y:S04]  /*25610*/  STS.U8 [R33+UR4+0x1bc80], R60 ;  /* 0x01bc803c21007988 */ /* 0x000fe80008000004 */
[----:B--2---:R0:W-:Y:S04]  /*25620*/  STS.U8 [R44+UR4+0x10100], R32 ;  /* 0x010100202c007988 */ /* 0x0041e80008000004 */
[----:B------:R1:W-:Y:S04]  /*25630*/  STS.U8 [R44+UR4+0x18100], R21 ;  /* 0x018100152c007988 */ /* 0x0003e80008000004 */
[----:B------:R2:W-:Y:S04]  /*25640*/  STS.U8 [R44+UR4+0x10500], R20 ;  /* 0x010500142c007988 */ /* 0x0005e80008000004 */
[----:B0-----:R-:W3:Y:S04]  /*25650*/  LDL.LU R32, [R1+0x1c0] ;  /* 0x0001c00001207983 */ /* 0x001ee80000300800 */
[----:B-1----:R-:W3:Y:S04]  /*25660*/  LDL.LU R21, [R1+0x1b4] ;  /* 0x0001b40001157983 */ /* 0x002ee80000300800 */
[----:B------:R0:W-:Y:S04]  /*25670*/  STS.U8 [R44+UR4+0x18500], R97 ;  /* 0x018500612c007988 */ /* 0x0001e80008000004 */
[----:B--2---:R-:W2:Y:S04]  /*25680*/  LDL.LU R20, [R1+0x178] ;  /* 0x0001780001147983 */ /* 0x004ea80000300800 */
[----:B------:R1:W-:Y:S04]  /*25690*/  STS.U8 [R44+UR4+0x10900], R98 ;  /* 0x010900622c007988 */ /* 0x0003e80008000004 */
[----:B0-----:R-:W2:Y:S04]  /*256a0*/  LDL.LU R97, [R1+0x174] ;  /* 0x0001740001617983 */ /* 0x001ea80000300800 */
[----:B------:R0:W-:Y:S04]  /*256b0*/  STS.U8 [R44+UR4+0x18900], R120 ;  /* 0x018900782c007988 */ /* 0x0001e80008000004 */
[----:B-1----:R-:W2:Y:S04]  /*256c0*/  LDL.LU R98, [R1+0x138] ;  /* 0x0001380001627983 */ /* 0x002ea80000300800 */
        /* <DEDUP_REMOVED lines=14> */
[----:B-1----:R-:W2:Y:S04]  /*257b0*/  LDL.LU R18, [R1+0x4c] ;  /* 0x00004c0001127983 */ /* 0x002ea80000300800 */
[----:B----4-:R0:W-:Y:S04]  /*257c0*/  STS.U8 [R44+UR4+0x19900], R80 ;  /* 0x019900502c007988 */ /* 0x0101e80008000004 */
[----:B---3--:R1:W-:Y:S04]  /*257d0*/  STS.U8 [R44+UR4+0x11d00], R100 ;  /* 0x011d00642c007988 */ /* 0x0083e80008000004 */
[----:B------:R3:W-:Y:S04]  /*257e0*/  STS.U8 [R44+UR4+0x19d00], R102 ;  /* 0x019d00662c007988 */ /* 0x0007e80008000004 */
[----:B0-----:R-:W4:Y:S04]  /*257f0*/  LDL.LU R80, [R1+0x48] ;  /* 0x0000480001507983 */ /* 0x001f280000300800 */
[----:B-1----:R-:W4:Y:S04]  /*25800*/  LDL.LU R100, [R1+0x1c] ;  /* 0x00001c0001647983 */ /* 0x002f280000300800 */
[----:B---3--:R-:W3:Y:S04]  /*25810*/  LDL.LU R102, [R1+0x18] ;  /* 0x0000180001667983 */ /* 0x008ee80000300800 */
        /* <DEDUP_REMOVED lines=18> */
[----:B------:R1:W-:Y:S04]  /*25940*/  STS.U8 [R33+UR4+0x18180], R21 ;  /* 0x0181801521007988 */ /* 0x0003e80008000004 */
[----:B0-----:R-:W3:Y:S04]  /*25950*/  LDL.LU R32, [R1+0x1b0] ;  /* 0x0001b00001207983 */ /* 0x001ee80000300800 */
[----:B--2---:R0:W-:Y:S04]  /*25960*/  STS.U8 [R33+UR4+0x10580], R20 ;  /* 0x0105801421007988 */ /* 0x0041e80008000004 */
        /* <DEDUP_REMOVED lines=21> */
[----:B0-----:R-:W2:Y:S04]  /*25ac0*/  LDL.LU R18, [R1+0x44] ;  /* 0x0000440001127983 */ /* 0x001ea80000300800 */
[----:B----4-:R0:W-:Y:S04]  /*25ad0*/  STS.U8 [R33+UR4+0x19980], R80 ;  /* 0x0199805021007988 */ /* 0x0101e80008000004 */
[----:B------:R1:W-:Y:S04]  /*25ae0*/  STS.U8 [R33+UR4+0x11d80], R100 ;  /* 0x011d806421007988 */ /* 0x0003e80008000004 */
[----:B---3--:R3:W-:Y:S04]  /*25af0*/  STS.U8 [R33+UR4+0x19d80], R102 ;  /* 0x019d806621007988 */ /* 0x0087e80008000004 */
        /* <DEDUP_REMOVED lines=20> */
[----:B0-----:R-:W3:Y:S04]  /*25c40*/  LDL.LU R33, [R1+0x1a4] ;  /* 0x0001a40001217983 */ /* 0x001ee80000300800 */
[----:B------:R0:W-:Y:S04]  /*25c50*/  STS.U8 [R22+UR4+0x10200], R32 ;  /* 0x0102002016007988 */ /* 0x0001e80008000004 */
[----:B--2---:R1:W-:Y:S04]  /*25c60*/  STS.U8 [R22+UR4+0x18200], R21 ;  /* 0x0182001516007988 */ /* 0x0043e80008000004 */
[----:B0-----:R-:W2:Y:S04]  /*25c70*/  LDL.LU R32, [R1+0x1a0] ;  /* 0x0001a00001207983 */ /* 0x001ea80000300800 */
[----:B------:R-:W-:Y:S04]  /*25c80*/  STS.U8 [R22+UR4+0x10600], R20 ;  /* 0x0106001416007988 */ /* 0x000fe80008000004 */
[----:B-1----:R-:W2:Y:S04]  /*25c90*/  LDL.LU R21, [R1+0x168] ;  /* 0x0001680001157983 */ /* 0x002ea80000300800 */
[----:B------:R0:W-:Y:S04]  /*25ca0*/  STS.U8 [R22+UR4+0x18600], R97 ;  /* 0x0186006116007988 */ /* 0x0001e80008000004 */
        /* <DEDUP_REMOVED lines=44> */
[----:B------:R-:W-:Y:S04]  /*25f70*/  STS.U8 [R20+UR4+0x10680], R21 ;  /* 0x0106801514007988 */ /* 0x000fe80008000004 */
[----:B------:R-:W-:Y:S04]  /*25f80*/  STS.U8 [R20+UR4+0x18680], R97 ;  /* 0x0186806114007988 */ /* 0x000fe80008000004 */
[----:B------:R-:W-:Y:S04]  /*25f90*/  STS.U8 [R20+UR4+0x10a80], R98 ;  /* 0x010a806214007988 */ /* 0x000fe80008000004 */
[----:B------:R-:W-:Y:S04]  /*25fa0*/  STS.U8 [R20+UR4+0x18a80], R120 ;  /* 0x018a807814007988 */ /* 0x000fe80008000004 */
[----:B------:R0:W-:Y:S04]  /*25fb0*/  STS.U8 [R20+UR4+0x10e80], R125 ;  /* 0x010e807d14007988 */ /* 0x0001e80008000004 */
[----:B------:R1:W-:Y:S04]  /*25fc0*/  STS.U8 [R20+UR4+0x18e80], R43 ;  /* 0x018e802b14007988 */ /* 0x0003e80008000004 */
[----:B0-----:R-:W2:Y:S04]  /*25fd0*/  LDL.LU R125, [R1+0x198] ;  /* 0x00019800017d7983 */ /* 0x001ea80000300800 */
[----:B------:R-:W-:Y:S04]  /*25fe0*/  STS.U8 [R20+UR4+0x11280], R42 ;  /* 0x0112802a14007988 */ /* 0x000fe80008000004 */
[----:B-1----:R-:W2:Y:S04]  /*25ff0*/  LDL.LU R43, [R1+0x194] ;  /* 0x00019400012b7983 */ /* 0x002ea80000300800 */
[----:B------:R-:W-:Y:S04]  /*26000*/  STS.U8 [R20+UR4+0x19280], R31 ;  /* 0x0192801f14007988 */ /* 0x000fe80008000004 */
[----:B------:R-:W-:Y:S04]  /*26010*/  STS.U8 [R20+UR4+0x11680], R30 ;  /* 0x0116801e14007988 */ /* 0x000fe80008000004 */
[----:B------:R0:W-:Y:S04]  /*26020*/  STS.U8 [R20+UR4+0x19680], R19 ;  /* 0x0196801314007988 */ /* 0x0001e80008000004 */
[----:B------:R1:W-:Y:S04]  /*26030*/  STS.U8 [R20+UR4+0x11a80], R18 ;  /* 0x011a801214007988 */ /* 0x0003e80008000004 */
[----:B0-----:R-:W2:Y:S04]  /*26040*/  LDL.LU R19, [R1+0x160] ;  /* 0x0001600001137983 */ /* 0x001ea80000300800 */
[----:B-1----:R-:W2:Y:S04]  /*26050*/  LDL.LU R18, [R1+0x158] ;  /* 0x0001580001127983 */ /* 0x002ea80000300800 */
[----:B------:R-:W2:Y:S04]  /*26060*/  LDL.LU R42, [R1+0x120] ;  /* 0x00012000012a7983 */ /* 0x000ea80000300800 */
[----:B----4-:R0:W-:Y:S04]  /*26070*/  STS.U8 [R20+UR4+0x19a80], R80 ;  /* 0x019a805014007988 */ /* 0x0101e80008000004 */
[----:B------:R1:W-:Y:S04]  /*26080*/  STS.U8 [R20+UR4+0x11e80], R100 ;  /* 0x011e806414007988 */ /* 0x0003e80008000004 */
[----:B---3--:R3:W-:Y:S04]  /*26090*/  STS.U8 [R20+UR4+0x19e80], R102 ;  /* 0x019e806614007988 */ /* 0x0087e80008000004 */
[----:B0-----:R-:W4:Y:S04]  /*260a0*/  LDL.LU R80, [R1+0x11c] ;  /* 0x00011c0001507983 */ /* 0x001f280000300800 */
[----:B-1----:R-:W4:Y:S04]  /*260b0*/  LDL.LU R100, [R1+0x1bc] ;  /* 0x0001bc0001647983 */ /* 0x002f280000300800 */
[----:B---3--:R-:W3:Y:S04]  /*260c0*/  LDL.LU R102, [R1+0x1b8] ;  /* 0x0001b80001667983 */ /* 0x008ee80000300800 */
[----:B------:R-:W3:Y:S04]  /*260d0*/  LDL R15, [R1+0x3d8] ;  /* 0x0003d800010f7983 */ /* 0x000ee80000100800 */
[----:B------:R-:W3:Y:S04]  /*260e0*/  LDL R14, [R1+0x404] ;  /* 0x00040400010e7983 */ /* 0x000ee80000100800 */
[----:B------:R-:W4:Y:S04]  /*260f0*/  LDL R23, [R1+0x420] ;  /* 0x0004200001177983 */ /* 0x000f280000100800 */
[----:B------:R-:W4:Y:S04]  /*26100*/  LDL R22, [R1+0x424] ;  /* 0x0004240001167983 */ /* 0x000f280000100800 */
[----:B------:R-:W4:Y:S04]  /*26110*/  LDL R31, [R1+0x440] ;  /* 0x00044000011f7983 */ /* 0x000f280000100800 */
[----:B------:R-:W4:Y:S04]  /*26120*/  LDL R30, [R1+0x444] ;  /* 0x00044400011e7983 */ /* 0x000f280000100800 */
        /* <DEDUP_REMOVED lines=17> */
[----:B------:R-:W4:Y:S04]  /*26240*/  LDL R25, [R1+0x460] ;  /* 0x0004600001197983 */ /* 0x000f280000100800 */
[----:B------:R-:W4:Y:S04]  /*26250*/  LDL R24, [R1+0x464] ;  /* 0x0004640001187983 */ /* 0x000f280000100800 */
[----:B------:R-:W4:Y:S04]  /*26260*/  LDL R27, [R1+0x4a0] ;  /* 0x0004a000011b7983 */ /* 0x000f280000100800 */
[----:B------:R-:W4:Y:S04]  /*26270*/  LDL R26, [R1+0x4a4] ;  /* 0x0004a400011a7983 */ /* 0x000f280000100800 */
[----:B------:R-:W4:Y:S04]  /*26280*/  LDL R21, [R1+0x4c0] ;  /* 0x0004c00001157983 */ /* 0x000f280000100800 */
[----:B0-----:R-:W4:Y:S01]  /*26290*/  LDL R20, [R1+0x4c4] ;  /* 0x0004c40001147983 */ /* 0x001f220000100800 */
[----:B------:R-:W-:-:S03]  /*262a0*/  PRMT R11, RZ, 0x7610, R11 ;  /* 0x00007610ff0b7816 */ /* 0x000fc6000000000b */
[----:B------:R-:W4:Y:S04]  /*262b0*/  LDL R29, [R1+0x4e0] ;  /* 0x0004e000011d7983 */ /* 0x000f280000100800 */
[----:B------:R-:W4:Y:S01]  /*262c0*/  LDL R28, [R1+0x4e4] ;  /* 0x0004e400011c7983 */ /* 0x000f220000100800 */
[----:B------:R-:W-:Y:S02]  /*262d0*/  PRMT R12, RZ, 0x7610, R12 ;  /* 0x00007610ff0c7816 */ /* 0x000fe4000000000c */
[----:B------:R-:W-:Y:S01]  /*262e0*/  PRMT R13, RZ, 0x7610, R13 ;  /* 0x00007610ff0d7816 */ /* 0x000fe2000000000d */
[----:B------:R-:W4:Y:S04]  /*262f0*/  LDL R33, [R1+0x560] ;  /* 0x0005600001217983 */ /* 0x000f280000100800 */
        /* <DEDUP_REMOVED lines=21> */
[----:B------:R-:W4:Y:S01]  /*26450*/  LDL R90, [R1+0x470] ;  /* 0x00047000015a7983 */ /* 0x000f220000100800 */
[----:B------:R-:W-:-:S03]  /*26460*/  PRMT R48, RZ, 0x7610, R48 ;  /* 0x00007610ff307816 */ /* 0x000fc60000000030 */
[----:B------:R-:W4:Y:S04]  /*26470*/  LDL R92, [R1+0x530] ;  /* 0x00053000015c7983 */ /* 0x000f280000100800 */
[----:B------:R-:W4:Y:S04]  /*26480*/  LDL R91, [R1+0x534] ;  /* 0x00053400015b7983 */ /* 0x000f280000100800 */
[----:B--2---:R-:W-:Y:S04]  /*26490*/  STS.U8 [R81+UR4+0x10300], R125 ;  /* 0x0103007d51007988 */ /* 0x004fe80008000004 */
[----:B------:R0:W-:Y:S04]  /*264a0*/  STS.U8 [R81+UR4+0x18300], R43 ;  /* 0x0183002b51007988 */ /* 0x0001e80008000004 */
[----:B0-----:R-:W2:Y:S04]  /*264b0*/  LDL R43, [R1+0x4a8] ;  /* 0x0004a800012b7983 */ /* 0x001ea80000100800 */
[----:B------:R0:W-:Y:S04]  /*264c0*/  STS.U8 [R81+UR4+0x10700], R19 ;  /* 0x0107001351007988 */ /* 0x0001e80008000004 */
[----:B------:R1:W-:Y:S04]  /*264d0*/  STS.U8 [R81+UR4+0x18700], R18 ;  /* 0x0187001251007988 */ /* 0x0003e80008000004 */
[----:B0-----:R-:W2:Y:S04]  /*264e0*/  LDL R19, [R1+0x480] ;  /* 0x0004800001137983 */ /* 0x001ea80000100800 */
[----:B-1----:R-:W2:Y:S04]  /*264f0*/  LDL R18, [R1+0x484] ;  /* 0x0004840001127983 */ /* 0x002ea80000100800 */
[----:B---3--:R4:W3:Y:S02]  /*26500*/  @!P2 LDG.E.U8 R11, desc[UR14][R14.64] ;  /* 0x0000000e0e0ba981 */ /* 0x0088e4000c1e1100 */
[----:B----4-:R-:W-:-:S02]  /*26510*/  @!P2 IMAD.MOV.U32 R14, RZ, RZ, R22 ;  /* 0x000000ffff0ea224 */ /* 0x010fc400078e0016 */
[----:B------:R-:W-:Y:S01]  /*26520*/  @!P2 IMAD.MOV.U32 R15, RZ, RZ, R23 ;  /* 0x000000ffff0fa224 */ /* 0x000fe200078e0017 */
[----:B------:R-:W4:Y:S01]  /*26530*/  LDL R22, [R1+0x504] ;  /* 0x0005040001167983 */ /* 0x000f220000100800 */
[----:B------:R-:W-:Y:S02]  /*26540*/  @!P2 IMAD.MOV.U32 R17, RZ, RZ, R31 ;  /* 0x000000ffff11a224 */ /* 0x000fe400078e001f */
[----:B------:R-:W-:Y:S01]  /*26550*/  @!P2 IMAD.MOV.U32 R16, RZ, RZ, R30 ;  /* 0x000000ffff10a224 */ /* 0x000fe200078e001e */
[----:B------:R-:W4:Y:S04]  /*26560*/  LDL R23, [R1+0x500] ;  /* 0x0005000001177983 */ /* 0x000f280000100800 */
[----:B------:R-:W3:Y:S04]  /*26570*/  LDL R31, [R1+0x520] ;  /* 0x00052000011f7983 */ /* 0x000ee80000100800 */
[----:B------:R-:W3:Y:S04]  /*26580*/  LDL R30, [R1+0x524] ;  /* 0x00052400011e7983 */ /* 0x000ee80000100800 */
[----:B------:R0:W3:Y:S04]  /*26590*/  @!P2 LDG.E.U8 R12, desc[UR14][R14.64] ;  /* 0x0000000e0e0ca981 */ /* 0x0000e8000c1e1100 */
[----:B------:R1:W3:Y:S01]  /*265a0*/  @!P2 LDG.E.U8 R13, desc[UR14][R16.64] ;  /* 0x0000000e100da981 */ /* 0x0002e2000c1e1100 */
[----:B0-----:R-:W-:-:S02]  /*265b0*/  PRMT R15, RZ, 0x7610, R15 ;  /* 0x00007610ff0f7816 */ /* 0x001fc4000000000f */
[----:B------:R-:W-:Y:S01]  /*265c0*/  PRMT R14, RZ, 0x7610, R14 ;  /* 0x00007610ff0e7816 */ /* 0x000fe2000000000e */
[----:B-1----:R-:W-:Y:S02]  /*265d0*/  @!P2 IMAD.MOV.U32 R17, RZ, RZ, R25 ;  /* 0x000000ffff11a224 */ /* 0x002fe400078e0019 */
[----:B------:R-:W3:Y:S01]  /*265e0*/  LDL R25, [R1+0x540] ;  /* 0x0005400001197983 */ /* 0x000ee20000100800 */
[----:B------:R-:W-:-:S03]  /*265f0*/  @!P2 IMAD.MOV.U32 R16, RZ, RZ, R24 ;  /* 0x000000ffff10a224 */ /* 0x000fc600078e0018 */
[----:B------:R-:W3:Y:S04]  /*26600*/  LDL R24, [R1+0x544] ;  /* 0x0005440001187983 */ /* 0x000ee80000100800 */
[----:B------:R0:W3:Y:S02]  /*26610*/  @!P2 LDG.E.U8 R14, desc[UR14][R16.64] ;  /* 0x0000000e100ea981 */ /* 0x0000e4000c1e1100 */
[----:B0-----:R-:W-:Y:S02]  /*26620*/  PRMT R17, RZ, 0x7610, R17 ;  /* 0x00007610ff117816 */ /* 0x001fe40000000011 */
[----:B------:R-:W-:-:S04]  /*26630*/  PRMT R16, RZ, 0x7610, R16 ;  /* 0x00007610ff107816 */ /* 0x000fc80000000010 */
[----:B------:R0:W3:Y:S02]  /*26640*/  @!P2 LDG.E.U8 R17, desc[UR14][R20.64] ;  /* 0x0000000e1411a981 */ /* 0x0000e4000c1e1100 */
[----:B0-----:R-:W-:Y:S02]  /*26650*/  @!P2 IMAD.MOV.U32 R20, RZ, RZ, R28 ;  /* 0x000000ffff14a224 */ /* 0x001fe400078e001c */
[----:B------:R-:W-:Y:S01]  /*26660*/  @!P2 IMAD.MOV.U32 R21, RZ, RZ, R29 ;  /* 0x000000ffff15a224 */ /* 0x000fe200078e001d */
[----:B------:R-:W3:Y:S04]  /*26670*/  LDL R28, [R1+0x5c4] ;  /* 0x0005c400011c7983 */ /* 0x000ee80000100800 */
[----:B------:R-:W3:Y:S04]  /*26680*/  LDL R29, [R1+0x5c0] ;  /* 0x0005c000011d7983 */ /* 0x000ee80000100800 */
[----:B--2---:R0:W2:Y:S02]  /*26690*/  @!P2 LDG.E.U8 R15, desc[UR14][R18.64] ;  /* 0x0000000e120fa981 */ /* 0x0040a4000c1e1100 */
[----:B0-----:R-:W-:-:S02]  /*266a0*/  @!P2 IMAD.MOV.U32 R18, RZ, RZ, R26 ;  /* 0x000000ffff12a224 */ /* 0x001fc400078e001a */
[----:B------:R-:W-:Y:S01]  /*266b0*/  @!P2 IMAD.MOV.U32 R19, RZ, RZ, R27 ;  /* 0x000000ffff13a224 */ /* 0x000fe200078e001b */
[----:B------:R-:W2:Y:S04]  /*266c0*/  LDL R26, [R1+0x584] ;  /* 0x00058400011a7983 */ /* 0x000ea80000100800 */
[----:B------:R-:W2:Y:S04]  /*266d0*/  LDL R27, [R1+0x580] ;  /* 0x00058000011b7983 */ /* 0x000ea80000100800 */
[----:B------:R0:W2:Y:S02]  /*266e0*/  @!P2 LDG.E.U8 R16, desc[UR14][R18.64] ;  /* 0x0000000e1210a981 */ /* 0x0000a4000c1e1100 */
[----:B0-----:R-:W-:-:S06]  /*266f0*/  PRMT R19, RZ, 0x7610, R19 ;  /* 0x00007610ff137816 */ /* 0x001fcc0000000013 */
[----:B----4-:R3:W4:Y:S02]  /*26700*/  @!P2 LDG.E.U8 R19, desc[UR14][R22.64] ;  /* 0x0000000e1613a981 */ /* 0x010724000c1e1100 */
[----:B---3--:R-:W-:Y:S02]  /*26710*/  @!P2 IMAD.MOV.U32 R22, RZ, RZ, R30 ;  /* 0x000000ffff16a224 */ /* 0x008fe400078e001e */
[----:B------:R-:W-:Y:S01]  /*26720*/  @!P2 IMAD.MOV.U32 R23, RZ, RZ, R31 ;  /* 0x000000ffff17a224 */ /* 0x000fe200078e001f */
[----:B------:R-:W3:Y:S04]  /*26730*/  LDL R30, [R1+0x40c] ;  /* 0x00040c00011e7983 */ /* 0x000ee80000100800 */
[----:B------:R-:W3:Y:S01]  /*26740*/  LDL R31, [R1+0x408] ;  /* 0x00040800011f7983 */ /* 0x000ee20000100800 */
[----:B------:R-:W-:-:S06]  /*26750*/  PRMT R18, RZ, 0x7610, R18 ;  /* 0x00007610ff127816 */ /* 0x000fcc0000000012 */
[----:B------:R0:W4:Y:S02]  /*26760*/  @!P2 LDG.E.U8 R18, desc[UR14][R20.64] ;  /* 0x0000000e1412a981 */ /* 0x000124000c1e1100 */
[----:B0-----:R-:W-:Y:S02]  /*26770*/  PRMT R20, RZ, 0x7610, R20 ;  /* 0x00007610ff147816 */ /* 0x001fe40000000014 */
[----:B------:R-:W-:-:S04]  /*26780*/  PRMT R21, RZ, 0x7610, R21 ;  /* 0x00007610ff157816 */ /* 0x000fc80000000015 */
[----:B------:R0:W4:Y:S02]  /*26790*/  @!P2 LDG.E.U8 R20, desc[UR14][R22.64] ;  /* 0x0000000e1614a981 */ /* 0x000124000c1e1100 */
[----:B0-----:R-:W-:Y:S02]  /*267a0*/  PRMT R23, RZ, 0x7610, R23 ;  /* 0x00007610ff177816 */ /* 0x001fe40000000017 */
[----:B------:R0:W-:Y:S01]  /*267b0*/  STS.U8 [R81+UR4+0x10b00], R42 ;  /* 0x010b002a51007988 */ /* 0x0001e20008000004 */
[----:B------:R-:W-:-:S03]  /*267c0*/  PRMT R22, RZ, 0x7610, R22 ;  /* 0x00007610ff167816 */ /* 0x000fc60000000016 */
[----:B0-----:R-:W4:Y:S04]  /*267d0*/  LDL R42, [R1+0x4ac] ;  /* 0x0004ac00012a7983 */ /* 0x001f280000100800 */
[----:B------:R0:W4:Y:S02]  /*267e0*/  @!P2 LDG.E.U8 R21, desc[UR14][R24.64] ;  /* 0x0000000e1815a981 */ /* 0x000124000c1e1100 */
[----:B0-----:R-:W-:Y:S02]  /*267f0*/  @!P2 IMAD.MOV.U32 R24, RZ, RZ, R32 ;  /* 0x000000ffff18a224 */ /* 0x001fe400078e0020 */
[----:B------:R-:W-:Y:S01]  /*26800*/  @!P2 IMAD.MOV.U32 R25, RZ, RZ, R33 ;  /* 0x000000ffff19a224 */ /* 0x000fe200078e0021 */
[----:B------:R-:W4:Y:S04]  /*26810*/  LDL R32, [R1+0x44c] ;  /* 0x00044c0001207983 */ /* 0x000f280000100800 */
[----:B------:R-:W4:Y:S04]  /*26820*/  LDL R33, [R1+0x448] ;  /* 0x0004480001217983 */ /* 0x000f280000100800 */
[----:B------:R0:W4:Y:S02]  /*26830*/  @!P2 LDG.E.U8 R22, desc[UR14][R24.64] ;  /* 0x0000000e1816a981 */ /* 0x000124000c1e1100 */
[----:B0-----:R-:W-:-:S02]  /*26840*/  PRMT R25, RZ, 0x7610, R25 ;  /* 0x00007610ff197816 */ /* 0x001fc40000000019 */
[----:B------:R-:W-:-:S04]  /*26850*/  PRMT R24, RZ, 0x7610, R24 ;  /* 0x00007610ff187816 */ /* 0x000fc80000000018 */
[----:B------:R0:W4:Y:S02]  /*26860*/  @!P2 LDG.E.U8 R25, desc[UR14][R28.64] ;  /* 0x0000000e1c19a981 */ /* 0x000124000c1e1100 */
[----:B0-----:R-:W-:Y:S02]  /*26870*/  @!P2 IMAD.MOV.U32 R28, RZ, RZ, R36 ;  /* 0x000000ffff1ca224 */ /* 0x001fe400078e0024 */
[----:B------:R-:W-:Y:S01]  /*26880*/  @!P2 IMAD.MOV.U32 R29, RZ, RZ, R37 ;  /* 0x000000ffff1da224 */ /* 0x000fe200078e0025 */
[----:B------:R-:W4:Y:S04]  /*26890*/  LDL R36, [R1+0x4cc] ;  /* 0x0004cc0001247983 */ /* 0x000f280000100800 */
[----:B------:R-:W4:Y:S04]  /*268a0*/  LDL R37, [R1+0x4c8] ;  /* 0x0004c80001257983 */ /* 0x000f280000100800 */
[----:B--2---:R0:W2:Y:S02]  /*268b0*/  @!P2 LDG.E.U8 R23, desc[UR14][R26.64] ;  /* 0x0000000e1a17a981 */ /* 0x0040a4000c1e1100 */
[----:B0-----:R-:W-:-:S02]  /*268c0*/  @!P2 IMAD.MOV.U32 R26, RZ, RZ, R34 ;  /* 0x000000ffff1aa224 */ /* 0x001fc400078e0022 */
[----:B------:R-:W-:Y:S01]  /*268d0*/  @!P2 IMAD.MOV.U32 R27, RZ, RZ, R35 ;  /* 0x000000ffff1ba224 */ /* 0x000fe200078e0023 */
[----:B------:R-:W2:Y:S04]  /*268e0*/  LDL R34, [R1+0x48c] ;  /* 0x00048c0001227983 */ /* 0x000ea80000100800 */
[----:B------:R-:W2:Y:S04]  /*268f0*/  LDL R35, [R1+0x488] ;  /* 0x0004880001237983 */ /* 0x000ea80000100800 */
[----:B------:R0:W2:Y:S02]  /*26900*/  @!P2 LDG.E.U8 R24, desc[UR14][R26.64] ;  /* 0x0000000e1a18a981 */ /* 0x0000a4000c1e1100 */
[----:B0-----:R-:W-:-:S06]  /*26910*/  PRMT R27, RZ, 0x7610, R27 ;  /* 0x00007610ff1b7816 */ /* 0x001fcc000000001b */
[----:B---3--:R0:W3:Y:S02]  /*26920*/  @!P2 LDG.E.U8 R27, desc[UR14][R30.64] ;  /* 0x0000000e1e1ba981 */ /* 0x0080e4000c1e1100 */
[----:B0-----:R-:W-:Y:S02]  /*26930*/  @!P2 IMAD.MOV.U32 R30, RZ, RZ, R38 ;  /* 0x000000ffff1ea224 */ /* 0x001fe400078e0026 */
[----:B------:R-:W-:Y:S01]  /*26940*/  @!P2 IMAD.MOV.U32 R31, RZ, RZ, R39 ;  /* 0x000000ffff1fa224 */ /* 0x000fe200078e0027 */
[----:B------:R-:W3:Y:S04]  /*26950*/  LDL R38, [R1+0x50c] ;  /* 0x00050c0001267983 */ /* 0x000ee80000100800 */
[----:B------:R-:W3:Y:S01]  /*26960*/  LDL R39, [R1+0x508] ;  /* 0x0005080001277983 */ /* 0x000ee20000100800 */
[----:B------:R-:W-:-:S06]  /*26970*/  PRMT R26, RZ, 0x7610, R26 ;  /* 0x00007610ff1a7816 */ /* 0x000fcc000000001a */
[----:B------:R0:W3:Y:S02]  /*26980*/  @!P2 LDG.E.U8 R26, desc[UR14][R28.64] ;  /* 0x0000000e1c1aa981 */ /* 0x0000e4000c1e1100 */
[----:B0-----:R-:W-:Y:S02]  /*26990*/  PRMT R28, RZ, 0x7610, R28 ;  /* 0x00007610ff1c7816 */ /* 0x001fe4000000001c */
[----:B------:R-:W-:Y:S01]  /*269a0*/  PRMT R29, RZ, 0x7610, R29 ;  /* 0x00007610ff1d7816 */ /* 0x000fe2000000001d */
[----:B------:R0:W-:Y:S04]  /*269b0*/  STS.U8 [R81+UR4+0x18b00], R80 ;  /* 0x018b005051007988 */ /* 0x0001e80008000004 */
[----:B------:R1:W3:Y:S04]  /*269c0*/  @!P2 LDG.E.U8 R28, desc[UR14][R30.64] ;  /* 0x0000000e1e1ca981 */ /* 0x0002e8000c1e1100 */
[----:B0-----:R-:W3:Y:S01]  /*269d0*/  LDL R80, [R1+0x56c] ;  /* 0x00056c0001507983 */ /* 0x001ee20000100800 */
[----:B-1----:R-:W-:-:S02]  /*269e0*/  PRMT R31, RZ, 0x7610, R31 ;  /* 0x00007610ff1f7816 */ /* 0x002fc4000000001f */
[----:B------:R-:W-:Y:S01]  /*269f0*/  PRMT R30, RZ, 0x7610, R30 ;  /* 0x00007610ff1e7816 */ /* 0x000fe2000000001e */
[----:B----4-:R0:W4:Y:S02]  /*26a00*/  @!P2 LDG.E.U8 R29, desc[UR14][R32.64] ;  /* 0x0000000e201da981 */ /* 0x010124000c1e1100 */
        /* <DEDUP_REMOVED lines=27> */
[----:B------:R-:W-:-:S04]  /*26bc0*/  PRMT R37, RZ, 0x7610, R37 ;  /* 0x00007610ff257816 */ /* 0x000fc80000000025 */
[----:B------:R0:W3:Y:S02]  /*26bd0*/  @!P2 LDG.E.U8 R36, desc[UR14][R38.64] ;  /* 0x0000000e2624a981 */ /* 0x0000e4000c1e1100 */
[----:B0-----:R-:W-:Y:S02]  /*26be0*/  PRMT R39, RZ, 0x7610, R39 ;  /* 0x00007610ff277816 */ /* 0x001fe40000000027 */
[----:B------:R-:W-:Y:S01]  /*26bf0*/  PRMT R38, RZ, 0x7610, R38 ;  /* 0x00007610ff267816 */ /* 0x000fe20000000026 */
[----:B----4-:R0:W4:Y:S02]  /*26c00*/  @!P2 LDG.E.U8 R37, desc[UR14][R40.64] ;  /* 0x0000000e2825a981 */ /* 0x010124000c1e1100 */
[----:B0-----:R-:W-:Y:S02]  /*26c10*/  @!P2 IMAD.MOV.U32 R40, RZ, RZ, R80 ;  /* 0x000000ffff28a224 */ /* 0x001fe400078e0050 */
[----:B------:R-:W4:Y:S01]  /*26c20*/  LDL R80, [R1+0x454] ;  /* 0x0004540001507983 */ /* 0x000f220000100800 */
[----:B------:R-:W-:-:S03]  /*26c30*/  @!P2 IMAD.MOV.U32 R41, RZ, RZ, R85 ;  /* 0x000000ffff29a224 */ /* 0x000fc600078e0055 */
[----:B------:R-:W4:Y:S04]  /*26c40*/  LDL R85, [R1+0x490] ;  /* 0x0004900001557983 */ /* 0x000f280000100800 */
[----:B------:R0:W4:Y:S02]  /*26c50*/  @!P2 LDG.E.U8 R38, desc[UR14][R40.64] ;  /* 0x0000000e2826a981 */ /* 0x000124000c1e1100 */
[----:B0-----:R-:W-:Y:S02]  /*26c60*/  PRMT R41, RZ, 0x7610, R41 ;  /* 0x00007610ff297816 */ /* 0x001fe40000000029 */
[----:B------:R-:W-:-:S04]  /*26c70*/  PRMT R40, RZ, 0x7610, R40 ;  /* 0x00007610ff287816 */ /* 0x000fc80000000028 */
[----:B------:R0:W4:Y:S02]  /*26c80*/  @!P2 LDG.E.U8 R41, desc[UR14][R44.64] ;  /* 0x0000000e2c29a981 */ /* 0x000124000c1e1100 */
[----:B0-----:R-:W-:Y:S02]  /*26c90*/  @!P2 IMAD.MOV.U32 R44, RZ, RZ, R83 ;  /* 0x000000ffff2ca224 */ /* 0x001fe400078e0053 */
[----:B------:R-:W4:Y:S01]  /*26ca0*/  LDL R83, [R1+0x4b4] ;  /* 0x0004b40001537983 */ /* 0x000f220000100800 */
[----:B------:R-:W-:-:S03]  /*26cb0*/  @!P2 IMAD.MOV.U32 R45, RZ, RZ, R89 ;  /* 0x000000ffff2da224 */ /* 0x000fc600078e0059 */
[----:B------:R-:W4:Y:S04]  /*26cc0*/  LDL R89, [R1+0x4b0] ;  /* 0x0004b00001597983 */ /* 0x000f280000100800 */
[----:B--2---:R0:W2:Y:S02]  /*26cd0*/  @!P2 LDG.E.U8 R39, desc[UR14][R42.64] ;  /* 0x0000000e2a27a981 */ /* 0x0040a4000c1e1100 */
[----:B0-----:R-:W-:Y:S02]  /*26ce0*/  @!P2 IMAD.MOV.U32 R43, RZ, RZ, R84 ;  /* 0x000000ffff2ba224 */ /* 0x001fe400078e0054 */
[----:B------:R-:W2:Y:S01]  /*26cf0*/  LDL R84, [R1+0x474] ;  /* 0x0004740001547983 */ /* 0x000ea20000100800 */
[----:B------:R-:W-:-:S03]  /*26d00*/  @!P2 IMAD.MOV.U32 R42, RZ, RZ, R82 ;  /* 0x000000ffff2aa224 */ /* 0x000fc600078e0052 */
[----:B------:R-:W2:Y:S04]  /*26d10*/  LDL R82, [R1+0x494] ;  /* 0x0004940001527983 */ /* 0x000ea80000100800 */
[----:B------:R0:W2:Y:S02]  /*26d20*/  @!P2 LDG.E.U8 R40, desc[UR14][R42.64] ;  /* 0x0000000e2a28a981 */ /* 0x0000a4000c1e1100 */
[----:B0-----:R-:W-:-:S06]  /*26d30*/  PRMT R43, RZ, 0x7610, R43 ;  /* 0x00007610ff2b7816 */ /* 0x001fcc000000002b */
[----:B---3--:R0:W3:Y:S02]  /*26d40*/  @!P2 LDG.E.U8 R43, desc[UR14][R46.64] ;  /* 0x0000000e2e2ba981 */ /* 0x0080e4000c1e1100 */
[----:B0-----:R-:W-:Y:S02]  /*26d50*/  @!P2 IMAD.MOV.U32 R47, RZ, RZ, R88 ;  /* 0x000000ffff2fa224 */ /* 0x001fe400078e0058 */
[----:B------:R-:W3:Y:S01]  /*26d60*/  LDL R88, [R1+0x4d0] ;  /* 0x0004d00001587983 */ /* 0x000ee20000100800 */
[----:B------:R-:W-:Y:S01]  /*26d70*/  PRMT R42, RZ, 0x7610, R42 ;  /* 0x00007610ff2a7816 */ /* 0x000fe2000000002a */
[----:B------:R-:W-:Y:S02]  /*26d80*/  @!P2 IMAD.MOV.U32 R46, RZ, RZ, R87 ;  /* 0x000000ffff2ea224 */ /* 0x000fe400078e0057 */
[----:B------:R-:W3:Y:S04]  /*26d90*/  LDL R87, [R1+0x4d4] ;  /* 0x0004d40001577983 */ /* 0x000ee80000100800 */
[----:B------:R0:W3:Y:S02]  /*26da0*/  @!P2 LDG.E.U8 R42, desc[UR14][R44.64] ;  /* 0x0000000e2c2aa981 */ /* 0x0000e4000c1e1100 */
[----:B0-----:R-:W-:-:S02]  /*26db0*/  PRMT R44, RZ, 0x7610, R44 ;  /* 0x00007610ff2c7816 */ /* 0x001fc4000000002c */
[----:B------:R-:W-:-:S04]  /*26dc0*/  PRMT R45, RZ, 0x7610, R45 ;  /* 0x00007610ff2d7816 */ /* 0x000fc8000000002d */
[----:B------:R0:W3:Y:S02]  /*26dd0*/  @!P2 LDG.E.U8 R44, desc[UR14][R46.64] ;  /* 0x0000000e2e2ca981 */ /* 0x0000e4000c1e1100 */
[----:B0-----:R-:W-:Y:S02]  /*26de0*/  @!P2 IMAD.MOV.U32 R47, RZ, RZ, R86 ;  /* 0x000000ffff2fa224 */ /* 0x001fe400078e0056 */
[----:B------:R-:W3:Y:S01]  /*26df0*/  LDL R86, [R1+0x4f0] ;  /* 0x0004f00001567983 */ /* 0x000ee20000100800 */
[----:B------:R-:W-:Y:S01]  /*26e00*/  PRMT R49, RZ, 0x7610, R49 ;  /* 0x00007610ff317816 */ /* 0x000fe20000000031 */
[----:B----4-:R-:W-:Y:S02]  /*26e10*/  @!P2 IMAD.MOV.U32 R46, RZ, RZ, R80 ;  /* 0x000000ffff2ea224 */ /* 0x010fe400078e0050 */
[----:B------:R-:W4:Y:S04]  /*26e20*/  LDL R80, [R1+0x4f4] ;  /* 0x0004f40001507983 */ /* 0x000f280000100800 */
[----:B------:R0:W4:Y:S02]  /*26e30*/  @!P2 LDG.E.U8 R45, desc[UR14][R46.64] ;  /* 0x0000000e2e2da981 */ /* 0x000124000c1e1100 */
[----:B0-----:R-:W-:-:S02]  /*26e40*/  @!P2 IMAD.MOV.U32 R47, RZ, RZ, R90 ;  /* 0x000000ffff2fa224 */ /* 0x001fc400078e005a */
[----:B------:R-:W4:Y:S01]  /*26e50*/  LDL R90, [R1+0x510] ;  /* 0x00051000015a7983 */ /* 0x000f220000100800 */
[----:B------:R-:W-:Y:S01]  /*26e60*/  PRMT R50, RZ, 0x7610, R50 ;  /* 0x00007610ff327816 */ /* 0x000fe20000000032 */
[----:B--2---:R-:W-:Y:S02]  /*26e70*/  @!P2 IMAD.MOV.U32 R46, RZ, RZ, R84 ;  /* 0x000000ffff2ea224 */ /* 0x004fe400078e0054 */
[----:B------:R-:W2:Y:S04]  /*26e80*/  LDL R84, [R1+0x514] ;  /* 0x0005140001547983 */ /* 0x000ea80000100800 */
[----:B------:R0:W2:Y:S02]  /*26e90*/  @!P2 LDG.E.U8 R48, desc[UR14][R46.64] ;  /* 0x0000000e2e30a981 */ /* 0x0000a4000c1e1100 */
[----:B0-----:R-:W-:-:S02]  /*26ea0*/  @!P2 IMAD.MOV.U32 R46, RZ, RZ, R82 ;  /* 0x000000ffff2ea224 */ /* 0x001fc400078e0052 */
[----:B------:R-:W-:Y:S01]  /*26eb0*/  @!P2 IMAD.MOV.U32 R47, RZ, RZ, R85 ;  /* 0x000000ffff2fa224 */ /* 0x000fe200078e0055 */
[----:B------:R-:W2:Y:S04]  /*26ec0*/  LDL R82, [R1+0x554] ;  /* 0x0005540001527983 */ /* 0x000ea80000100800 */
[----:B------:R-:W2:Y:S04]  /*26ed0*/  LDL R85, [R1+0x550] ;  /* 0x0005500001557983 */ /* 0x000ea80000100800 */
[----:B------:R0:W2:Y:S02]  /*26ee0*/  @!P2 LDG.E.U8 R49, desc[UR14][R46.64] ;  /* 0x0000000e2e31a981 */ /* 0x0000a4000c1e1100 */
[----:B0-----:R-:W-:-:S02]  /*26ef0*/  @!P2 IMAD.MOV.U32 R46, RZ, RZ, R83 ;  /* 0x000000ffff2ea224 */ /* 0x001fc400078e0053 */
[----:B------:R-:W2:Y:S01]  /*26f00*/  LDL R83, [R1+0x574] ;  /* 0x0005740001537983 */ /* 0x000ea20000100800 */
[----:B------:R-:W-:-:S03]  /*26f10*/  @!P2 IMAD.MOV.U32 R47, RZ, RZ, R89 ;  /* 0x000000ffff2fa224 */ /* 0x000fc600078e0059 */
[----:B------:R-:W2:Y:S04]  /*26f20*/  LDL R89, [R1+0x570] ;  /* 0x0005700001597983 */ /* 0x000ea80000100800 */
[----:B------:R3:W2:Y:S02]  /*26f30*/  @!P2 LDG.E.U8 R50, desc[UR14][R46.64] ;  /* 0x0000000e2e32a981 */ /* 0x0006a4000c1e1100 */
[----:B---3--:R-:W-:Y:S02]  /*26f40*/  @!P2 IMAD.MOV.U32 R47, RZ, RZ, R88 ;  /* 0x000000ffff2fa224 */ /* 0x008fe400078e0058 */
[----:B------:R-:W3:Y:S01]  /*26f50*/  LDL R88, [R1+0x590] ;  /* 0x0005900001587983 */ /* 0x000ee20000100800 */
[----:B------:R-:W-:Y:S01]  /*26f60*/  PRMT R51, RZ, 0x7610, R51 ;  /* 0x00007610ff337816 */ /* 0x000fe20000000033 */
[----:B------:R-:W-:-:S02]  /*26f70*/  @!P2 IMAD.MOV.U32 R46, RZ, RZ, R87 ;  /* 0x000000ffff2ea224 */ /* 0x000fc400078e0057 */
[----:B------:R-:W3:Y:S01]  /*26f80*/  LDL R87, [R1+0x594] ;  /* 0x0005940001577983 */ /* 0x000ee20000100800 */
[----:B------:R-:W-:-:S03]  /*26f90*/  PRMT R52, RZ, 0x7610, R52 ;  /* 0x00007610ff347816 */ /* 0x000fc60000000034 */
[----:B------:R0:W3:Y:S01]  /*26fa0*/  @!P2 LDG.E.U8 R51, desc[UR14][R46.64] ;  /* 0x0000000e2e33a981 */ /* 0x0000e2000c1e1100 */
[----:B------:R-:W-:Y:S01]  /*26fb0*/  PRMT R53, RZ, 0x7610, R53 ;  /* 0x00007610ff357816 */ /* 0x000fe20000000035 */
[----:B0-----:R-:W-:Y:S02]  /*26fc0*/  @!P2 IMAD.MOV.U32 R47, RZ, RZ, R86 ;  /* 0x000000ffff2fa224 */ /* 0x001fe400078e0056 */
[----:B------:R-:W3:Y:S01]  /*26fd0*/  LDL R86, [R1+0x5b0] ;  /* 0x0005b00001567983 */ /* 0x000ee20000100800 */
[----:B------:R-:W-:Y:S02]  /*26fe0*/  PRMT R54, RZ, 0x7610, R54 ;  /* 0x00007610ff367816 */ /* 0x000fe40000000036 */
        /* <DEDUP_REMOVED lines=12> */
[----:B------:R-:W-:Y:S01]  /*270b0*/  PRMT R57, RZ, 0x7610, R57 ;  /* 0x00007610ff397816 */ /* 0x000fe20000000039 */
[----:B------:R-:W2:Y:S04]  /*270c0*/  LDL R92, [R1+0x478] ;  /* 0x00047800015c7983 */ /* 0x000ea80000100800 */
[----:B------:R0:W2:Y:S01]  /*270d0*/  @!P2 LDG.E.U8 R54, desc[UR14][R46.64] ;  /* 0x0000000e2e36a981 */ /* 0x0000a2000c1e1100 */
[----:B------:R-:W-:-:S03]  /*270e0*/  PRMT R58, RZ, 0x7610, R58 ;  /* 0x00007610ff3a7816 */ /* 0x000fc6000000003a */
[----:B------:R-:W2:Y:S01]  /*270f0*/  LDL R91, [R1+0x47c] ;  /* 0x00047c00015b7983 */ /* 0x000ea20000100800 */
[----:B0-----:R-:W-:Y:S02]  /*27100*/  @!P2 IMAD.MOV.U32 R46, RZ, RZ, R82 ;  /* 0x000000ffff2ea224 */ /* 0x001fe400078e0052 */
        /* <DEDUP_REMOVED lines=11> */
[----:B------:R-:W-:-:S03]  /*271c0*/  @!P2 IMAD.MOV.U32 R46, RZ, RZ, R87 ;  /* 0x000000ffff2ea224 */ /* 0x000fc600078e0057 */
[----:B------:R-:W3:Y:S04]  /*271d0*/  LDL R87, [R1+0x43c] ;  /* 0x00043c0001577983 */ /* 0x000ee80000100800 */
[----:B------:R0:W3:Y:S02]  /*271e0*/  @!P2 LDG.E.U8 R57, desc[UR14][R46.64] ;  /* 0x0000000e2e39a981 */ /* 0x0000e4000c1e1100 */
[----:B0-----:R-:W-:Y:S02]  /*271f0*/  @!P2 IMAD.MOV.U32 R47, RZ, RZ, R86 ;  /* 0x000000ffff2fa224 */ /* 0x001fe400078e0056 */
[----:B------:R-:W3:Y:S01]  /*27200*/  LDL R86, [R1+0x458] ;  /* 0x0004580001567983 */ /* 0x000ee20000100800 */
[----:B----4-:R-:W-:-:S03]  /*27210*/  @!P2 IMAD.MOV.U32 R46, RZ, RZ, R80 ;  /* 0x000000ffff2ea224 */ /* 0x010fc600078e0050 */
[----:B------:R-:W4:Y:S01]  /*27220*/  LDL R80, [R1+0x45c] ;  /* 0x00045c0001507983 */ /* 0x000f220000100800 */
[----:B------:R-:W-:-:S03]  /*27230*/  PRMT R59, RZ, 0x7610, R59 ;  /* 0x00007610ff3b7816 */ /* 0x000fc6000000003b */
[----:B------:R0:W4:Y:S01]  /*27240*/  @!P2 LDG.E.U8 R58, desc[UR14][R46.64] ;  /* 0x0000000e2e3aa981 */ /* 0x000122000c1e1100 */
[----:B------:R-:W-:Y:S01]  /*27250*/  PRMT R60, RZ, 0x7610, R60 ;  /* 0x00007610ff3c7816 */ /* 0x000fe2000000003c */
[----:B0-----:R-:W-:Y:S02]  /*27260*/  @!P2 IMAD.MOV.U32 R47, RZ, RZ, R90 ;  /* 0x000000ffff2fa224 */ /* 0x001fe400078e005a */
[----:B------:R-:W4:Y:S01]  /*27270*/  LDL R90, [R1+0x498] ;  /* 0x00049800015a7983 */ /* 0x000f220000100800 */
[----:B------:R-:W-:Y:S01]  /*27280*/  PRMT R61, RZ, 0x7610, R61 ;  /* 0x00007610ff3d7816 */ /* 0x000fe2000000003d */
[----:B--2---:R-:W-:Y:S02]  /*27290*/  @!P2 IMAD.MOV.U32 R46, RZ, RZ, R84 ;  /* 0x000000ffff2ea224 */ /* 0x004fe400078e0054 */
[----:B------:R-:W2:Y:S04]  /*272a0*/  LDL R84, [R1+0x49c] ;  /* 0x00049c0001547983 */ /* 0x000ea80000100800 */
[----:B------:R0:W2:Y:S02]  /*272b0*/  @!P2 LDG.E.U8 R59, desc[UR14][R46.64] ;  /* 0x0000000e2e3ba981 */ /* 0x0000a4000c1e1100 */
[----:B0-----:R-:W-:-:S02]  /*272c0*/  @!P2 IMAD.MOV.U32 R46, RZ, RZ, R82 ;  /* 0x000000ffff2ea224 */ /* 0x001fc400078e0052 */
[----:B------:R-:W2:Y:S01]  /*272d0*/  LDL R82, [R1+0x4bc] ;  /* 0x0004bc0001527983 */ /* 0x000ea20000100800 */
[----:B------:R-:W-:-:S03]  /*272e0*/  @!P2 IMAD.MOV.U32 R47, RZ, RZ, R85 ;  /* 0x000000ffff2fa224 */ /* 0x000fc600078e0055 */
[----:B------:R-:W2:Y:S04]  /*272f0*/  LDL R85, [R1+0x4b8] ;  /* 0x0004b80001557983 */ /* 0x000ea80000100800 */
[----:B------:R0:W2:Y:S02]  /*27300*/  @!P2 LDG.E.U8 R60, desc[UR14][R46.64] ;  /* 0x0000000e2e3ca981 */ /* 0x0000a4000c1e1100 */
[----:B0-----:R-:W-:Y:S02]  /*27310*/  @!P2 IMAD.MOV.U32 R46, RZ, RZ, R83 ;  /* 0x000000ffff2ea224 */ /* 0x001fe400078e0053 */
[----:B------:R-:W2:Y:S01]  /*27320*/  LDL R83, [R1+0x4dc] ;  /* 0x0004dc0001537983 */ /* 0x000ea20000100800 */
[----:B------:R-:W-:-:S03]  /*27330*/  @!P2 IMAD.MOV.U32 R47, RZ, RZ, R89 ;  /* 0x000000ffff2fa224 */ /* 0x000fc600078e0059 */
[----:B------:R-:W2:Y:S04]  /*27340*/  LDL R89, [R1+0x4d8] ;  /* 0x0004d80001597983 */ /* 0x000ea80000100800 */
[----:B------:R3:W2:Y:S02]  /*27350*/  @!P2 LDG.E.U8 R61, desc[UR14][R46.64] ;  /* 0x0000000e2e3da981 */ /* 0x0006a4000c1e1100 */
[----:B---3--:R-:W-:Y:S02]  /*27360*/  @!P2 IMAD.MOV.U32 R47, RZ, RZ, R88 ;  /* 0x000000ffff2fa224 */ /* 0x008fe400078e0058 */
[----:B------:R-:W3:Y:S01]  /*27370*/  LDL R88, [R1+0x4f8] ;  /* 0x0004f80001587983 */ /* 0x000ee20000100800 */
[----:B------:R-:W-:Y:S01]  /*27380*/  PRMT R62, RZ, 0x7610, R62 ;  /* 0x00007610ff3e7816 */ /* 0x000fe2000000003e */
[----:B------:R-:W-:Y:S01]  /*27390*/  @!P2 IMAD.MOV.U32 R46, RZ, RZ, R87 ;  /* 0x000000ffff2ea224 */ /* 0x000fe200078e0057 */
[----:B------:R-:W-:Y:S01]  /*273a0*/  PRMT R63, RZ, 0x7610, R63 ;  /* 0x00007610ff3f7816 */ /* 0x000fe2000000003f */
[----:B------:R-:W3:Y:S04]  /*273b0*/  LDL R87, [R1+0x4fc] ;  /* 0x0004fc0001577983 */ /* 0x000ee80000100800 */
[----:B------:R0:W3:Y:S01]  /*273c0*/  @!P2 LDG.E.U8 R62, desc[UR14][R46.64] ;  /* 0x0000000e2e3ea981 */ /* 0x0000e2000c1e1100 */
[----:B------:R-:W-:Y:S01]  /*273d0*/  PRMT R64, RZ, 0x7610, R64 ;  /* 0x00007610ff407816 */ /* 0x000fe20000000040 */
[----:B0-----:R-:W-:Y:S01]  /*273e0*/  @!P2 IMAD.MOV.U32 R47, RZ, RZ, R86 ;  /* 0x000000ffff2fa224 */ /* 0x001fe200078e0056 */
[----:B------:R-:W-:Y:S01]  /*273f0*/  PRMT R65, RZ, 0x7610, R65 ;  /* 0x00007610ff417816 */ /* 0x000fe20000000041 */
[----:B------:R-:W3:Y:S01]  /*27400*/  LDL R86, [R1+0x518] ;  /* 0x0005180001567983 */ /* 0x000ee20000100800 */
[----:B----4-:R-:W-:-:S03]  /*27410*/  @!P2 IMAD.MOV.U32 R46, RZ, RZ, R80 ;  /* 0x000000ffff2ea224 */ /* 0x010fc600078e0050 */
[----:B------:R-:W4:Y:S04]  /*27420*/  LDL R80, [R1+0x51c] ;  /* 0x00051c0001507983 */ /* 0x000f280000100800 */
[----:B------:R0:W4:Y:S02]  /*27430*/  @!P2 LDG.E.U8 R63, desc[UR14][R46.64] ;  /* 0x0000000e2e3fa981 */ /* 0x000124000c1e1100 */
[----:B0-----:R-:W-:Y:S02]  /*27440*/  @!P2 IMAD.MOV.U32 R46, RZ, RZ, R91 ;  /* 0x000000ffff2ea224 */ /* 0x001fe400078e005b */
[----:B------:R-:W-:Y:S01]  /*27450*/  @!P2 IMAD.MOV.U32 R47, RZ, RZ, R92 ;  /* 0x000000ffff2fa224 */ /* 0x000fe200078e005c */
[----:B------:R-:W-:Y:S01]  /*27460*/  PRMT R66, RZ, 0x7610, R66 ;  /* 0x00007610ff427816 */ /* 0x000fe20000000042 */
[----:B------:R-:W4:Y:S04]  /*27470*/  LDL R91, [R1+0x578] ;  /* 0x00057800015b7983 */ /* 0x000f280000100800 */
[----:B------:R0:W4:Y:S02]  /*27480*/  @!P2 LDG.E.U8 R64, desc[UR14][R46.64] ;  /* 0x0000000e2e40a981 */ /* 0x000124000c1e1100 */
[----:B0-----:R-:W-:Y:S01]  /*27490*/  @!P2 IMAD.MOV.U32 R47, RZ, RZ, R90 ;  /* 0x000000ffff2fa224 */ /* 0x001fe200078e005a */
[----:B------:R-:W-:Y:S01]  /*274a0*/  PRMT R67, RZ, 0x7610, R67 ;  /* 0x00007610ff437816 */ /* 0x000fe20000000043 */
[----:B------:R-:W4:Y:S01]  /*274b0*/  LDL R90, [R1+0x57c] ;  /* 0x00057c00015a7983 */ /* 0x000f220000100800 */
[----:B--2---:R-:W-:-:S03]  /*274c0*/  @!P2 IMAD.MOV.U32 R46, RZ, RZ, R84 ;  /* 0x000000ffff2ea224 */ /* 0x004fc600078e0054 */
[----:B------:R-:W2:Y:S04]  /*274d0*/  LDL R84, [R1+0x53c] ;  /* 0x00053c0001547983 */ /* 0x000ea80000100800 */
[----:B------:R0:W2:Y:S02]  /*274e0*/  @!P2 LDG.E.U8 R65, desc[UR14][R46.64] ;  /* 0x0000000e2e41a981 */ /* 0x0000a4000c1e1100 */
[----:B0-----:R-:W-:Y:S02]  /*274f0*/  @!P2 IMAD.MOV.U32 R46, RZ, RZ, R82 ;  /* 0x000000ffff2ea224 */ /* 0x001fe400078e0052 */
[----:B------:R-:W2:Y:S01]  /*27500*/  LDL R82, [R1+0x55c] ;  /* 0x00055c0001527983 */ /* 0x000ea20000100800 */
[----:B------:R-:W-:-:S03]  /*27510*/  @!P2 IMAD.MOV.U32 R47, RZ, RZ, R85 ;  /* 0x000000ffff2fa224 */ /* 0x000fc600078e0055 */
[----:B------:R-:W2:Y:S04]  /*27520*/  LDL R85, [R1+0x538] ;  /* 0x0005380001557983 */ /* 0x000ea80000100800 */
[----:B------:R0:W2:Y:S02]  /*27530*/  @!P2 LDG.E.U8 R66, desc[UR14][R46.64] ;  /* 0x0000000e2e42a981 */ /* 0x0000a4000c1e1100 */
[----:B0-----:R-:W-:Y:S02]  /*27540*/  @!P2 IMAD.MOV.U32 R46, RZ, RZ, R83 ;  /* 0x000000ffff2ea224 */ /* 0x001fe400078e0053 */
[----:B------:R-:W2:Y:S01]  /*27550*/  LDL R83, [R1+0x558] ;  /* 0x0005580001537983 */ /* 0x000ea20000100800 */
[----:B------:R-:W-:Y:S01]  /*27560*/  @!P2 IMAD.MOV.U32 R47, RZ, RZ, R89 ;  /* 0x000000ffff2fa224 */ /* 0x000fe200078e0059 */
[----:B------:R-:W-:-:S02]  /*27570*/  PRMT R69, RZ, 0x7610, R69 ;  /* 0x00007610ff457816 */ /* 0x000fc40000000045 */
[----:B------:R-:W2:Y:S04]  /*27580*/  LDL R89, [R1+0x598] ;  /* 0x0005980001597983 */ /* 0x000ea80000100800 */
[----:B------:R3:W2:Y:S02]  /*27590*/  @!P2 LDG.E.U8 R67, desc[UR14][R46.64] ;  /* 0x0000000e2e43a981 */ /* 0x0006a4000c1e1100 */
[----:B---3--:R-:W-:Y:S02]  /*275a0*/  @!P2 IMAD.MOV.U32 R47, RZ, RZ, R88 ;  /* 0x000000ffff2fa224 */ /* 0x008fe400078e0058 */
[----:B------:R-:W3:Y:S01]  /*275b0*/  LDL R88, [R1+0x59c] ;  /* 0x00059c0001587983 */ /* 0x000ee20000100800 */
[----:B------:R-:W-:Y:S01]  /*275c0*/  @!P2 IMAD.MOV.U32 R46, RZ, RZ, R87 ;  /* 0x000000ffff2ea224 */ /* 0x000fe200078e0057 */
[----:B------:R-:W-:-:S02]  /*275d0*/  PRMT R70, RZ, 0x7610, R70 ;  /* 0x00007610ff467816 */ /* 0x000fc40000000046 */
[----:B------:R-:W3:Y:S04]  /*275e0*/  LDL.LU R97, [R1+0x218] ;  /* 0x0002180001617983 */ /* 0x000ee80000300800 */
[----:B------:R0:W3:Y:S01]  /*275f0*/  @!P2 LDG.E.U8 R69, desc[UR14][R46.64] ;  /* 0x0000000e2e45a981 */ /* 0x0000e2000c1e1100 */
[----:B------:R-:W-:Y:S02]  /*27600*/  PRMT R71, RZ, 0x7610, R71 ;  /* 0x00007610ff477816 */ /* 0x000fe40000000047 */
[----:B------:R-:W-:Y:S01]  /*27610*/  PRMT R73, RZ, 0x7610, R73 ;  /* 0x00007610ff497816 */ /* 0x000fe20000000049 */
[----:B------:R-:W3:Y:S01]  /*27620*/  LDL.LU R98, [R1+0x210] ;  /* 0x0002100001627983 */ /* 0x000ee20000300800 */
[----:B------:R-:W-:-:S03]  /*27630*/  PRMT R75, RZ, 0x7610, R75 ;  /* 0x00007610ff4b7816 */ /* 0x000fc6000000004b */
[----:B------:R-:W3:Y:S01]  /*27640*/  LDL.LU R120, [R1+0x1fc] ;  /* 0x0001fc0001787983 */ /* 0x000ee20000300800 */
[----:B0-----:R-:W-:-:S03]  /*27650*/  @!P2 IMAD.MOV.U32 R47, RZ, RZ, R86 ;  /* 0x000000ffff2fa224 */ /* 0x001fc600078e0056 */
[----:B------:R-:W3:Y:S01]  /*27660*/  LDL.LU R125, [R1+0x1f8] ;  /* 0x0001f800017d7983 */ /* 0x000ee20000300800 */
[----:B----4-:R-:W-:-:S03]  /*27670*/  @!P2 IMAD.MOV.U32 R46, RZ, RZ, R80 ;  /* 0x000000ffff2ea224 */ /* 0x010fc600078e0050 */
[----:B------:R0:W-:Y:S04]  /*27680*/  STS.U8 [R81+UR4+0x10f00], R100 ;  /* 0x010f006451007988 */ /* 0x0001e80008000004 */
[----:B------:R2:W4:Y:S04]  /*27690*/  @!P2 LDG.E.U8 R70, desc[UR14][R46.64] ;  /* 0x0000000e2e46a981 */ /* 0x000528000c1e1100 */
[----:B------:R-:W4:Y:S04]  /*276a0*/  LDL.LU R80, [R1+0x1ec] ;  /* 0x0001ec0001507983 */ /* 0x000f280000300800 */
[----:B------:R1:W-:Y:S04]  /*276b0*/  STS.U8 [R81+UR4+0x18f00], R102 ;  /* 0x018f006651007988 */ /* 0x0003e80008000004 */
[----:B0-----:R-:W4:Y:S04]  /*276c0*/  LDL.LU R100, [R1+0x1e8] ;  /* 0x0001e80001647983 */ /* 0x001f280000300800 */
[----:B-1----:R-:W4:Y:S04]  /*276d0*/  LDL.LU R102, [R1+0x1e0] ;  /* 0x0001e00001667983 */ /* 0x002f280000300800 */
[----:B------:R-:W4:Y:S04]  /*276e0*/  LDL R87, [R1+0x5b8] ;  /* 0x0005b80001577983 */ /* 0x000f280000100800 */
[----:B------:R-:W4:Y:S01]  /*276f0*/  LDL R86, [R1+0x5bc] ;  /* 0x0005bc0001567983 */ /* 0x000f220000100800 */
[----:B--2---:R-:W-:-:S03]  /*27700*/  @!P2 IMAD.MOV.U32 R46, RZ, RZ, R84 ;  /* 0x000000ffff2ea224 */ /* 0x004fc600078e0054 */
[----:B------:R-:W2:Y:S01]  /*27710*/  LDL R84, [R1+0x5d4] ;  /* 0x0005d40001547983 */ /* 0x000ea20000100800 */
[----:B------:R-:W-:-:S03]  /*27720*/  @!P2 IMAD.MOV.U32 R47, RZ, RZ, R85 ;  /* 0x000000ffff2fa224 */ /* 0x000fc600078e0055 */
[----:B------:R-:W2:Y:S04]  /*27730*/  LDL R85, [R1+0x3f0] ;  /* 0x0003f00001557983 */ /* 0x000ea80000100800 */
[----:B------:R0:W2:Y:S02]  /*27740*/  @!P2 LDG.E.U8 R71, desc[UR14][R46.64] ;  /* 0x0000000e2e47a981 */ /* 0x0000a4000c1e1100 */
[----:B0-----:R-:W-:Y:S02]  /*27750*/  @!P2 IMAD.MOV.U32 R46, RZ, RZ, R82 ;  /* 0x000000ffff2ea224 */ /* 0x001fe400078e0052 */
[----:B------:R-:W-:Y:S01]  /*27760*/  @!P2 IMAD.MOV.U32 R47, RZ, RZ, R83 ;  /* 0x000000ffff2fa224 */ /* 0x000fe200078e0053 */
[----:B------:R-:W2:Y:S04]  /*27770*/  LDL R82, [R1+0x400] ;  /* 0x0004000001527983 */ /* 0x000ea80000100800 */
[----:B------:R0:W2:Y:S04]  /*27780*/  @!P2 LDG.E.U8 R73, desc[UR14][R46.64] ;  /* 0x0000000e2e49a981 */ /* 0x0000a8000c1e1100 */
[----:B------:R-:W2:Y:S01]  /*27790*/  LDL R83, [R1+0x3e0] ;  /* 0x0003e00001537983 */ /* 0x000ea20000100800 */
[----:B0-----:R-:W-:-:S02]  /*277a0*/  @!P2 IMAD.MOV.U32 R46, RZ, RZ, R90 ;  /* 0x000000ffff2ea224 */ /* 0x001fc400078e005a */
[----:B------:R-:W-:-:S05]  /*277b0*/  @!P2 IMAD.MOV.U32 R47, RZ, RZ, R91 ;  /* 0x000000ffff2fa224 */ /* 0x000fca00078e005b */
[----:B------:R3:W2:Y:S02]  /*277c0*/  @!P2 LDG.E.U8 R75, desc[UR14][R46.64] ;  /* 0x0000000e2e4ba981 */ /* 0x0006a4000c1e1100 */
[----:B---3--:R-:W-:Y:S02]  /*277d0*/  @!P2 IMAD.MOV.U32 R46, RZ, RZ, R88 ;  /* 0x000000ffff2ea224 */ /* 0x008fe400078e0058 */
[----:B------:R-:W3:Y:S04]  /*277e0*/  LDL.LU R88, [R1+0x1dc] ;  /* 0x0001dc0001587983 */ /* 0x000ee80000300800 */
[----:B------:R-:W2:Y:S04]  /*277f0*/  LDL.LU R108, [R1+0x1ac] ;  /* 0x0001ac00016c7983 */ /* 0x000ea80000300800 */
[----:B------:R-:W2:Y:S04]  /*27800*/  LDL.LU R110, [R1+0x19c] ;  /* 0x00019c00016e7983 */ /* 0x000ea80000300800 */
[----:B------:R-:W2:Y:S04]  /*27810*/  LDL.LU R90, [R1+0x15c] ;  /* 0x00015c00015a7983 */ /* 0x000ea80000300800 */
[----:B------:R-:W2:Y:S04]  /*27820*/  LDL.LU R92, [R1+0x14c] ;  /* 0x00014c00015c7983 */ /* 0x000ea80000300800 */
[----:B------:R0:W-:Y:S04]  /*27830*/  STS.U8 [R81+UR4+0x11300], R97 ;  /* 0x0113006151007988 */ /* 0x0001e80008000004 */
[----:B------:R-:W2:Y:S04]  /*27840*/  LDL.LU R112, [R1+0xc30] ;  /* 0x000c300001707983 */ /* 0x000ea80000300800 */
[----:B------:R1:W-:Y:S04]  /*27850*/  STS.U8 [R81+UR4+0x19300], R98 ;  /* 0x0193006251007988 */ /* 0x0003e80008000004 */
[----:B------:R-:W2:Y:S04]  /*27860*/  LDL.LU R114, [R1+0xc2c] ;  /* 0x000c2c0001727983 */ /* 0x000ea80000300800 */
[----:B------:R0:W-:Y:S04]  /*27870*/  STS.U8 [R81+UR4+0x11700], R120 ;  /* 0x0117007851007988 */ /* 0x0001e80008000004 */
[----:B------:R-:W2:Y:S04]  /*27880*/  LDL.LU R94, [R1+0xc24] ;  /* 0x000c2400015e7983 */ /* 0x000ea80000300800 */
[----:B------:R0:W-:Y:S04]  /*27890*/  STS.U8 [R81+UR4+0x19700], R125 ;  /* 0x0197007d51007988 */ /* 0x0001e80008000004 */
[----:B------:R-:W2:Y:S04]  /*278a0*/  LDL.LU R96, [R1+0xc20] ;  /* 0x000c200001607983 */ /* 0x000ea80000300800 */
[----:B----4-:R4:W-:Y:S04]  /*278b0*/  STS.U8 [R81+UR4+0x11b00], R80 ;  /* 0x011b005051007988 */ /* 0x0109e80008000004 */
[----:B------:R-:W2:Y:S04]  /*278c0*/  LDL.LU R116, [R1+0xc10] ;  /* 0x000c100001747983 */ /* 0x000ea80000300800 */
[----:B------:R0:W-:Y:S04]  /*278d0*/  STS.U8 [R81+UR4+0x19b00], R100 ;  /* 0x019b006451007988 */ /* 0x0001e80008000004 */
[----:B------:R-:W2:Y:S04]  /*278e0*/  LDL.LU R118, [R1+0x294] ;  /* 0x0002940001767983 */ /* 0x000ea80000300800 */
[----:B------:R4:W-:Y:S04]  /*278f0*/  STS.U8 [R81+UR4+0x11f00], R102 ;  /* 0x011f006651007988 */ /* 0x0009e80008000004 */
[----:B0-----:R-:W2:Y:S04]  /*27900*/  LDL.LU R97, [R1+0x258] ;  /* 0x0002580001617983 */ /* 0x001ea80000300800 */
[----:B-1----:R-:W2:Y:S04]  /*27910*/  LDL.LU R98, [R1+0x250] ;  /* 0x0002500001627983 */ /* 0x002ea80000300800 */
[----:B------:R-:W2:Y:S04]  /*27920*/  LDL.LU R120, [R1+0x208] ;  /* 0x0002080001787983 */ /* 0x000ea80000300800 */
[----:B------:R-:W2:Y:S04]  /*27930*/  LDL.LU R125, [R1+0x200] ;  /* 0x00020000017d7983 */ /* 0x000ea80000300800 */
[----:B----4-:R-:W4:Y:S04]  /*27940*/  LDL.LU R80, [R1+0x1f4] ;  /* 0x0001f40001507983 */ /* 0x010f280000300800 */
[----:B------:R-:W4:Y:S04]  /*27950*/  LDL.LU R100, [R1+0x1f0] ;  /* 0x0001f00001647983 */ /* 0x000f280000300800 */
[----:B------:R-:W4:Y:S04]  /*27960*/  LDL.LU R102, [R1+0x1e4] ;  /* 0x0001e40001667983 */ /* 0x000f280000300800 */
[----:B---3--:R-:W-:Y:S04]  /*27970*/  STS.U8 [R81+UR4+0x19f00], R88 ;  /* 0x019f005851007988 */ /* 0x008fe80008000004 */
[----:B--2---:R-:W-:Y:S04]  /*27980*/  STS.U8 [R81+UR4+0x12300], R108 ;  /* 0x0123006c51007988 */ /* 0x004fe80008000004 */
[----:B------:R-:W-:Y:S04]  /*27990*/  STS.U8 [R81+UR4+0x1a300], R110 ;  /* 0x01a3006e51007988 */ /* 0x000fe80008000004 */
[----:B------:R-:W-:Y:S04]  /*279a0*/  STS.U8 [R81+UR4+0x12700], R90 ;  /* 0x0127005a51007988 */ /* 0x000fe80008000004 */
[----:B------:R-:W-:Y:S04]  /*279b0*/  STS.U8 [R81+UR4+0x1a700], R92 ;  /* 0x01a7005c51007988 */ /* 0x000fe80008000004 */
[----:B------:R0:W-:Y:S04]  /*279c0*/  STS.U8 [R81+UR4+0x12b00], R7 ;  /* 0x012b000751007988 */ /* 0x0001e80008000004 */
[----:B------:R1:W-:Y:S04]  /*279d0*/  STS.U8 [R81+UR4+0x1ab00], R2 ;  /* 0x01ab000251007988 */ /* 0x0003e80008000004 */
[----:B------:R2:W-:Y:S04]  /*279e0*/  STS.U8 [R81+UR4+0x12f00], R0 ;  /* 0x012f000051007988 */ /* 0x0005e80008000004 */
[----:B0-----:R-:W3:Y:S04]  /*279f0*/  LDL.LU R7, [R1+0xca0] ;  /* 0x000ca00001077983 */ /* 0x001ee80000300800 */
[----:B-1----:R-:W3:Y:S04]  /*27a00*/  LDL.LU R2, [R1+0xc9c] ;  /* 0x000c9c0001027983 */ /* 0x002ee80000300800 */
[----:B--2---:R-:W2:Y:S04]  /*27a10*/  LDL.LU R0, [R1+0xc98] ;  /* 0x000c980001007983 */ /* 0x004ea80000300800 */
[----:B------:R0:W-:Y:S04]  /*27a20*/  STS.U8 [R81+UR4+0x1af00], R4 ;  /* 0x01af000451007988 */ /* 0x0001e80008000004 */
[----:B------:R1:W-:Y:S04]  /*27a30*/  STS.U8 [R81+UR4+0x13300], R3 ;  /* 0x0133000351007988 */ /* 0x0003e80008000004 */
[----:B0-----:R-:W2:Y:S04]  /*27a40*/  LDL.LU R4, [R1+0xc94] ;  /* 0x000c940001047983 */ /* 0x001ea80000300800 */
[----:B-1----:R-:W2:Y:S01]  /*27a50*/  LDL.LU R3, [R1+0xc90] ;  /* 0x000c900001037983 */ /* 0x002ea20000300800 */
[----:B------:R-:W-:Y:S01]  /*27a60*/  PRMT R76, RZ, 0x7610, R76 ;  /* 0x00007610ff4c7816 */ /* 0x000fe2000000004c */
[----:B------:R-:W-:Y:S01]  /*27a70*/  @!P2 IMAD.MOV.U32 R47, RZ, RZ, R89 ;  /* 0x000000ffff2fa224 */ /* 0x000fe200078e0059 */
[----:B------:R-:W-:-:S04]  /*27a80*/  PRMT R77, RZ, 0x7610, R77 ;  /* 0x00007610ff4d7816 */ /* 0x000fc8000000004d */
[----:B------:R0:W3:Y:S01]  /*27a90*/  @!P2 LDG.E.U8 R76, desc[UR14][R46.64] ;  /* 0x0000000e2e4ca981 */ /* 0x0000e2000c1e1100 */
[----:B------:R-:W-:Y:S01]  /*27aa0*/  PRMT R78, RZ, 0x7610, R78 ;  /* 0x00007610ff4e7816 */ /* 0x000fe2000000004e */
[----:B0-----:R-:W-:Y:S02]  /*27ab0*/  @!P2 IMAD.MOV.U32 R46, RZ, RZ, R86 ;  /* 0x000000ffff2ea224 */ /* 0x001fe400078e0056 */
[----:B------:R-:W-:-:S05]  /*27ac0*/  @!P2 IMAD.MOV.U32 R47, RZ, RZ, R87 ;  /* 0x000000ffff2fa224 */ /* 0x000fca00078e0057 */
[----:B------:R0:W3:Y:S01]  /*27ad0*/  @!P2 LDG.E.U8 R77, desc[UR14][R46.64] ;  /* 0x0000000e2e4da981 */ /* 0x0000e2000c1e1100 */
[----:B------:R-:W-:Y:S01]  /*27ae0*/  PRMT R79, RZ, 0x7610, R79 ;  /* 0x00007610ff4f7816 */ /* 0x000fe2000000004f */
[----:B0-----:R-:W-:Y:S02]  /*27af0*/  @!P2 IMAD.MOV.U32 R46, RZ, RZ, R84 ;  /* 0x000000ffff2ea224 */ /* 0x001fe400078e0054 */
[----:B------:R-:W-:-:S05]  /*27b00*/  @!P2 IMAD.MOV.U32 R47, RZ, RZ, R85 ;  /* 0x000000ffff2fa224 */ /* 0x000fca00078e0055 */
[----:B------:R0:W3:Y:S04]  /*27b10*/  @!P2 LDG.E.U8 R78, desc[UR14][R46.64] ;  /* 0x0000000e2e4ea981 */ /* 0x0000e8000c1e1100 */
[----:B------:R-:W-:Y:S01]  /*27b20*/  STS.U8 [R81+UR4+0x1b300], R124 ;  /* 0x01b3007c51007988 */ /* 0x000fe20008000004 */
[----:B0-----:R-:W-:Y:S02]  /*27b30*/  @!P2 IMAD.MOV.U32 R46, RZ, RZ, R82 ;  /* 0x000000ffff2ea224 */ /* 0x001fe400078e0052 */
[----:B------:R-:W-:Y:S01]  /*27b40*/  @!P2 IMAD.MOV.U32 R47, RZ, RZ, R83 ;  /* 0x000000ffff2fa224 */ /* 0x000fe200078e0053 */
[----:B------:R-:W-:Y:S04]  /*27b50*/  STS.U8 [R81+UR4+0x13700], R103 ;  /* 0x0137006751007988 */ /* 0x000fe80008000004 */
[----:B------:R0:W3:Y:S04]  /*27b60*/  @!P2 LDG.E.U8 R79, desc[UR14][R46.64] ;  /* 0x0000000e2e4fa981 */ /* 0x0000e8000c1e1100 */
        /* <DEDUP_REMOVED lines=16> */
[----:B----4-:R-:W-:Y:S04]  /*27c70*/  STS.U8 [R46+UR4+0x11780], R80 ;  /* 0x011780502e007988 */ /* 0x010fe80008000004 */
[----:B------:R-:W-:Y:S04]  /*27c80*/  STS.U8 [R46+UR4+0x19780], R100 ;  /* 0x019780642e007988 */ /* 0x000fe80008000004 */
[----:B------:R-:W-:Y:S04]  /*27c90*/  STS.U8 [R46+UR4+0x11b80], R102 ;  /* 0x011b80662e007988 */ /* 0x000fe80008000004 */
[----:B--2---:R0:W-:Y:S04]  /*27ca0*/  STS.U8 [R46+UR4+0x19b80], R3 ;  /* 0x019b80032e007988 */ /* 0x0041e80008000004 */
[----:B------:R1:W-:Y:S04]  /*27cb0*/  STS.U8 [R46+UR4+0x11f80], R4 ;  /* 0x011f80042e007988 */ /* 0x0003e80008000004 */
[----:B------:R2:W-:Y:S04]  /*27cc0*/  STS.U8 [R46+UR4+0x19f80], R0 ;  /* 0x019f80002e007988 */ /* 0x0005e80008000004 */
[----:B0-----:R0:W5:Y:S04]  /*27cd0*/  LDL.LU R3, [R1+0xc8c] ;  /* 0x000c8c0001037983 */ /* 0x0011680000300800 */
[----:B-1----:R0:W5:Y:S04]  /*27ce0*/  LDL.LU R4, [R1+0xc88] ;  /* 0x000c880001047983 */ /* 0x0021680000300800 */
[----:B--2---:R0:W5:Y:S04]  /*27cf0*/  LDL.LU R0, [R1+0xc84] ;  /* 0x000c840001007983 */ /* 0x0041680000300800 */
[----:B---3--:R1:W-:Y:S04]  /*27d00*/  STS.U8 [R46+UR4+0x12380], R2 ;  /* 0x012380022e007988 */ /* 0x0083e80008000004 */
[----:B------:R2:W-:Y:S04]  /*27d10*/  STS.U8 [R46+UR4+0x1a380], R7 ;  /* 0x01a380072e007988 */ /* 0x0005e80008000004 */
[----:B-1----:R0:W5:Y:S04]  /*27d20*/  LDL.LU R2, [R1+0xc80] ;  /* 0x000c800001027983 */ /* 0x0021680000300800 */
[----:B--2---:R-:W2:Y:S04]  /*27d30*/  LDL.LU R7, [R1+0xc7c] ;  /* 0x000c7c0001077983 */ /* 0x004ea80000300800 */
[----:B------:R1:W-:Y:S04]  /*27d40*/  STS.U8 [R46+UR4+0x12780], R74 ;  /* 0x0127804a2e007988 */ /* 0x0003e80008000004 */
[----:B------:R3:W-:Y:S04]  /*27d50*/  STS.U8 [R46+UR4+0x1a780], R72 ;  /* 0x01a780482e007988 */ /* 0x0007e80008000004 */
[----:B------:R4:W-:Y:S04]  /*27d60*/  STS.U8 [R46+UR4+0x12b80], R68 ;  /* 0x012b80442e007988 */ /* 0x0009e80008000004 */
[----:B-1----:R0:W5:Y:S04]  /*27d70*/  LDL.LU R74, [R1+0xc78] ;  /* 0x000c7800014a7983 */ /* 0x0021680000300800 */
[----:B---3--:R0:W5:Y:S04]  /*27d80*/  LDL.LU R72, [R1+0xc74] ;  /* 0x000c740001487983 */ /* 0x0081680000300800 */
[----:B----4-:R0:W5:Y:S04]  /*27d90*/  LDL.LU R68, [R1+0xc70] ;  /* 0x000c700001447983 */ /* 0x0101680000300800 */
[----:B------:R1:W-:Y:S04]  /*27da0*/  STS.U8 [R46+UR4+0x1ab80], R10 ;  /* 0x01ab800a2e007988 */ /* 0x0003e80008000004 */
[----:B------:R3:W-:Y:S04]  /*27db0*/  STS.U8 [R46+UR4+0x12f80], R9 ;  /* 0x012f80092e007988 */ /* 0x0007e80008000004 */
[----:B------:R4:W-:Y:S04]  /*27dc0*/  STS.U8 [R46+UR4+0x1af80], R8 ;  /* 0x01af80082e007988 */ /* 0x0009e80008000004 */
[----:B-1----:R0:W5:Y:S04]  /*27dd0*/  LDL.LU R10, [R1+0xc6c] ;  /* 0x000c6c00010a7983 */ /* 0x0021680000300800 */
[----:B---3--:R0:W5:Y:S04]  /*27de0*/  LDL.LU R9, [R1+0xc68] ;  /* 0x000c680001097983 */ /* 0x0081680000300800 */
[----:B----4-:R0:W5:Y:S04]  /*27df0*/  LDL.LU R8, [R1+0xc64] ;  /* 0x000c640001087983 */ /* 0x0101680000300800 */
        /* <DEDUP_REMOVED lines=8> */
[----:B------:R-:W1:Y:S01]  /*27e80*/  S2R R5, SR_TID.X ;  /* 0x0000000000057919 */ /* 0x000e620000002100 */
[----:B------:R-:W-:Y:S01]  /*27e90*/  ULEA UR6, UR9, UR4, 0x3 ;  /* 0x0000000409067291 */ /* 0x000fe2000f8e18ff */
[----:B------:R-:W-:-:S03]  /*27ea0*/  UMOV UR8, UR11 ;  /* 0x0000000b00087c82 */ /* 0x000fc60008000000 */
[----:B------:R-:W-:Y:S01]  /*27eb0*/  UIADD3 UR6, UPT, UPT, UR6, 0x28000, URZ ;  /* 0x0002800006067890 */ /* 0x000fe2000fffe0ff */
[----:B-1----:R-:W-:Y:S02]  /*27ec0*/  LOP3.LUT R5, R5, 0x7f, RZ, 0xc0, !PT ;  /* 0x0000007f05057812 */ /* 0x002fe400078ec0ff */
[C---:B--2---:R-:W-:Y:S01]  /*27ed0*/  LOP3.LUT R46, R7.reuse, 0x20, RZ, 0x3c, !PT ;  /* 0x00000020072e7812 */ /* 0x044fe200078e3cff */
        /* <DEDUP_REMOVED lines=34> */
[----:B------:R0:W-:Y:S04]  /*28100*/  STS.U8 [R47+UR4+0x24600], R44 ;  /* 0x0246002c2f007988 */ /* 0x0001e80008000004 */
[----:B------:R0:W-:Y:S04]  /*28110*/  STS.U8 [R47+UR4+0x24a00], R45 ;  /* 0x024a002d2f007988 */ /* 0x0001e80008000004 */
[----:B------:R0:W-:Y:S04]  /*28120*/  STS.U8 [R47+UR4+0x24e00], R48 ;  /* 0x024e00302f007988 */ /* 0x0001e80008000004 */
[----:B------:R0:W-:Y:S04]  /*28130*/  STS.U8 [R47+UR4+0x25200], R49 ;  /* 0x025200312f007988 */ /* 0x0001e80008000004 */
[----:B------:R0:W-:Y:S04]  /*28140*/  STS.U8 [R47+UR4+0x25600], R50 ;  /* 0x025600322f007988 */ /* 0x0001e80008000004 */
[----:B------:R0:W-:Y:S04]  /*28150*/  STS.U8 [R47+UR4+0x25a00], R51 ;  /* 0x025a00332f007988 */ /* 0x0001e80008000004 */
[----:B------:R0:W-:Y:S01]  /*28160*/  STS.U8 [R47+UR4+0x25e00], R52 ;  /* 0x025e00342f007988 */ /* 0x0001e20008000004 */
[----:B-1----:R-:W-:-:S03]  /*28170*/  LOP3.LUT R46, R7, 0x60, RZ, 0x3c, !PT ;  /* 0x00000060072e7812 */ /* 0x002fc600078e3cff */
        /* <DEDUP_REMOVED lines=24> */
[----:B------:R1:W-:Y:S06]  /*28300*/  MEMBAR.ALL.CTA ;  /* 0x0000000000007992 */ /* 0x0003ec0000008000 */
[----:B-1----:R-:W1:Y:S02]  /*28310*/  FENCE.VIEW.ASYNC.S ;  /* 0x00000000000073c6 */ /* 0x002e640000000000 */
[----:B-1----:R-:W-:Y:S06]  /*28320*/  BAR.SYNC.DEFER_BLOCKING 0x0 ;  /* 0x0000000000007b1d */ /* 0x002fec0000010000 */
[----:B------:R-:W-:Y:S05]  /*28330*/  @P0 BRA `(.L_x_9) ;  /* 0x0000000000dc0947 */ /* 0x000fea0003800000 */
[----:B------:R-:W-:Y:S02]  /*28340*/  UIADD3 UR11, UPT, UPT, UR5, 0x80, URZ ;  /* 0x00000080050b7890 */ /* 0x000fe4000fffe0ff */
[----:B------:R-:W-:Y:S02]  /*28350*/  UIADD3 UR70, UPT, UPT, UR5, 0x80, URZ ;  /* 0x0000008005467890 */ /* 0x000fe4000fffe0ff */
[----:B------:R-:W-:Y:S01]  /*28360*/  UIADD3 UR71, UPT, UPT, UR5, 0x80, URZ ;  /* 0x0000008005477890 */ /* 0x000fe2000fffe0ff */
[----:B------:R-:W-:Y:S01]  /*28370*/  UMOV UR62, 0x0 ;  /* 0x00000000003e7882 */ /* 0x000fe20000000000 */
[----:B------:R-:W-:Y:S01]  /*28380*/  UMOV UR63, 0x8208490 ;  /* 0x08208490003f7882 */ /* 0x000fe20000000000 */
[----:B------:R-:W-:Y:S01]  /*28390*/  UMOV UR64, UR10 ;  /* 0x0000000a00407c82 */ /* 0x000fe20008000000 */
[----:B------:R-:W-:Y:S01]  /*283a0*/  UMOV UR65, 0x40004040 ;  /* 0x4000404000417882 */ /* 0x000fe20000000000 */
[----:B------:R-:W-:Y:S01]  /*283b0*/  UMOV UR76, 0x0 ;  /* 0x00000000004c7882 */ /* 0x000fe20000000000 */
[----:B------:R-:W-:Y:S01]  /*283c0*/  UMOV UR77, 0x8208490 ;  /* 0x08208490004d7882 */ /* 0x000fe20000000000 */
[----:B------:R-:W-:-:S02]  /*283d0*/  UIADD3 UR72, UPT, UPT, UR5, 0x80, URZ ;  /* 0x0000008005487890 */ /* 0x000fc4000fffe0ff */
[----:B------:R-:W-:Y:S01]  /*283e0*/  UTCQMMA gdesc[UR64], gdesc[UR12], tmem[UR5], tmem[UR62], idesc[UR63], UPT ;  /* 0x00ff3e0c400075ea */ /* 0x000fe2000b800305 */
[----:B------:R-:W-:Y:S01]  /*283f0*/  UMOV UR66, 0x0 ;  /* 0x0000000000427882 */ /* 0x000fe20000000000 */
[----:B------:R-:W-:Y:S01]  /*28400*/  UMOV UR67, 0x8208490 ;  /* 0x0820849000437882 */ /* 0x000fe20000000000 */
[----:B------:R-:W-:Y:S02]  /*28410*/  UIADD3 UR73, UPT, UPT, UR5, 0x100, URZ ;  /* 0x0000010005497890 */ /* 0x000fe4000fffe0ff */
[----:B------:R1:W-:Y:S01]  /*28420*/  UTCQMMA gdesc[UR16], gdesc[UR18], tmem[UR5], tmem[UR76], idesc[UR77], UPT ;  /* 0x00ff4c12100075ea */ /* 0x0003e2000b800305 */
[----:B------:R-:W-:Y:S01]  /*28430*/  UMOV UR68, 0x0 ;  /* 0x0000000000447882 */ /* 0x000fe20000000000 */
[----:B------:R-:W-:Y:S01]  /*28440*/  UMOV UR69, 0x8208490 ;  /* 0x0820849000457882 */ /* 0x000fe20000000000 */
[----:B------:R-:W-:Y:S02]  /*28450*/  UIADD3 UR74, UPT, UPT, UR5, 0x100, URZ ;  /* 0x00000100054a7890 */ /* 0x000fe4000fffe0ff */
[----:B------:R-:W-:Y:S01]  /*28460*/  UTCQMMA gdesc[UR20], gdesc[UR22], tmem[UR5], tmem[UR66], idesc[UR67], UPT ;  /* 0x00ff4216140075ea */ /* 0x000fe2000b800305 */
[----:B------:R-:W-:Y:S01]  /*28470*/  UMOV UR52, 0x0 ;  /* 0x0000000000347882 */ /* 0x000fe20000000000 */
[----:B------:R-:W-:Y:S01]  /*28480*/  UMOV UR53, 0x8208490 ;  /* 0x0820849000357882 */ /* 0x000fe20000000000 */
[----:B------:R-:W-:-:S02]  /*28490*/  UIADD3 UR75, UPT, UPT, UR5, 0x100, URZ ;  /* 0x00000100054b7890 */ /* 0x000fc4000fffe0ff */
[----:B------:R-:W-:Y:S01]  /*284a0*/  UTCQMMA gdesc[UR24], gdesc[UR26], tmem[UR5], tmem[UR68], idesc[UR69], UPT ;  /* 0x00ff441a180075ea */ /* 0x000fe2000b800305 */
[----:B------:R-:W-:Y:S01]  /*284b0*/  UMOV UR54, 0x0 ;  /* 0x0000000000367882 */ /* 0x000fe20000000000 */
[----:B------:R-:W-:Y:S01]  /*284c0*/  UMOV UR55, 0x8208490 ;  /* 0x0820849000377882 */ /* 0x000fe20000000000 */
[----:B-1----:R-:W-:Y:S01]  /*284d0*/  UIADD3 UR76, UPT, UPT, UR5, 0x100, URZ ;  /* 0x00000100054c7890 */ /* 0x002fe2000fffe0ff */
[----:B------:R1:W-:Y:S01]  /*284e0*/  UTCQMMA gdesc[UR28], gdesc[UR12], tmem[UR11], tmem[UR52], idesc[UR53], UPT ;  /* 0x00ff340c1c0075ea */ /* 0x0003e2000b80030b */
[----:B------:R-:W-:Y:S01]  /*284f0*/  UMOV UR56, 0x0 ;  /* 0x0000000000387882 */ /* 0x000fe20000000000 */
[----:B------:R-:W-:Y:S01]  /*28500*/  UMOV UR57, 0x8208490 ;  /* 0x0820849000397882 */ /* 0x000fe20000000000 */
[----:B------:R-:W-:Y:S01]  /*28510*/  UIADD3 UR77, UPT, UPT, UR5, 0x180, URZ ;  /* 0x00000180054d7890 */ /* 0x000fe2000fffe0ff */
[----:B------:R2:W-:Y:S01]  /*28520*/  UTCQMMA gdesc[UR30], gdesc[UR18], tmem[UR70], tmem[UR54], idesc[UR55], UPT ;  /* 0x00ff36121e0075ea */ /* 0x0005e2000b800346 */
[----:B------:R-:W-:Y:S01]  /*28530*/  UMOV UR58, 0x0 ;  /* 0x00000000003a7882 */ /* 0x000fe20000000000 */
[----:B------:R-:W-:Y:S01]  /*28540*/  UMOV UR59, 0x8208490 ;  /* 0x08208490003b7882 */ /* 0x000fe20000000000 */
[----:B------:R3:W-:Y:S01]  /*28550*/  UTCQMMA gdesc[UR32], gdesc[UR22], tmem[UR71], tmem[UR56], idesc[UR57], UPT ;  /* 0x00ff3816200075ea */ /* 0x0007e2000b800347 */
[----:B------:R-:W-:Y:S01]  /*28560*/  UMOV UR60, 0x0 ;  /* 0x00000000003c7882 */ /* 0x000fe20000000000 */
[----:B------:R-:W-:Y:S01]  /*28570*/  UMOV UR61, 0x8208490 ;  /* 0x08208490003d7882 */ /* 0x000fe20000000000 */
[----:B-1----:R-:W-:Y:S01]  /*28580*/  UIADD3 UR11, UPT, UPT, UR5, 0x180, URZ ;  /* 0x00000180050b7890 */ /* 0x002fe2000fffe0ff */
[----:B------:R1:W-:Y:S01]  /*28590*/  UTCQMMA gdesc[UR34], gdesc[UR26], tmem[UR72], tmem[UR58], idesc[UR59], UPT ;  /* 0x00ff3a1a220075ea */ /* 0x0003e2000b800348 */
[----:B------:R-:W-:Y:S01]  /*285a0*/  UMOV UR64, 0x0 ;  /* 0x0000000000407882 */ /* 0x000fe20000000000 */
[----:B------:R-:W-:Y:S01]  /*285b0*/  UMOV UR65, 0x8208490 ;  /* 0x0820849000417882 */ /* 0x000fe20000000000 */
[----:B--2---:R-:W-:Y:S01]  /*285c0*/  UIADD3 UR70, UPT, UPT, UR5, 0x180, URZ ;  /* 0x0000018005467890 */ /* 0x004fe2000fffe0ff */
[----:B------:R2:W-:Y:S01]  /*285d0*/  UTCQMMA gdesc[UR36], gdesc[UR12], tmem[UR73], tmem[UR60], idesc[UR61], UPT ;  /* 0x00ff3c0c240075ea */ /* 0x0005e2000b800349 */
[----:B------:R2:W-:Y:S01]  /*285e0*/  UTCQMMA gdesc[UR38], gdesc[UR18], tmem[UR74], tmem[UR62], idesc[UR63], UPT ;  /* 0x00ff3e12260075ea */ /* 0x0005e2000b80034a */
[----:B---3--:R-:W-:Y:S01]  /*285f0*/  UIADD3 UR71, UPT, UPT, UR5, 0x180, URZ ;  /* 0x0000018005477890 */ /* 0x008fe2000fffe0ff */
[----:B------:R2:W-:Y:S01]  /*28600*/  UTCQMMA gdesc[UR40], gdesc[UR22], tmem[UR75], tmem[UR64], idesc[UR65], UPT ;  /* 0x00ff4016280075ea */ /* 0x0005e2000b80034b */
[----:B------:R2:W-:Y:S01]  /*28610*/  UTCQMMA gdesc[UR42], gdesc[UR26], tmem[UR76], tmem[UR66], idesc[UR67], UPT ;  /* 0x00ff421a2a0075ea */ /* 0x0005e2000b80034c */
[----:B------:R2:W-:Y:S01]  /*28620*/  UTCQMMA gdesc[UR44], gdesc[UR12], tmem[UR77], tmem[UR68], idesc[UR69], UPT ;  /* 0x00ff440c2c0075ea */ /* 0x0005e2000b80034d */
[----:B-1----:R-:W-:Y:S01]  /*28630*/  UMOV UR58, UR6 ;  /* 0x00000006003a7c82 */ /* 0x002fe20008000000 */
[----:B------:R-:W-:Y:S01]  /*28640*/  UMOV UR59, URZ ;  /* 0x000000ff003b7c82 */ /* 0x000fe20008000000 */
[----:B------:R2:W-:Y:S01]  /*28650*/  UTCQMMA gdesc[UR46], gdesc[UR18], tmem[UR11], tmem[UR52], idesc[UR53], UPT ;  /* 0x00ff34122e0075ea */ /* 0x0005e2000b80030b */
[----:B------:R-:W-:Y:S01]  /*28660*/  UMOV UR58, UR58 ;  /* 0x0000003a003a7c82 */ /* 0x000fe20008000000 */
[----:B------:R2:W-:Y:S01]  /*28670*/  UTCQMMA gdesc[UR48], gdesc[UR22], tmem[UR70], tmem[UR54], idesc[UR55], UPT ;  /* 0x00ff3616300075ea */ /* 0x0005e2000b800346 */
[----:B------:R2:W-:Y:S01]  /*28680*/  UTCQMMA gdesc[UR50], gdesc[UR26], tmem[UR71], tmem[UR56], idesc[UR57], UPT ;  /* 0x00ff381a320075ea */ /* 0x0005e2000b800347 */
[----:B------:R2:W-:Y:S01]  /*28690*/  UTCBAR [UR58], URZ ;  /* 0x000000ff3a0073e9 */ /* 0x0005e200080000ff */
[----:B------:R-:W-:Y:S01]  /*286a0*/  NOP ;  /* 0x0000000000007918 */ /* 0x000fe20000000000 */
.L_x_9:
[----:B------:R-:W3:Y:S04]  /*286b0*/  LDL R12, [R1+0xc58] ;  /* 0x000c5800010c7983 */ /* 0x000ee80000100800 */
[----:B------:R-:W3:Y:S01]  /*286c0*/  LDL.LU R11, [R1+0xc28] ;  /* 0x000c2800010b7983 */ /* 0x000ee20000300800 */
[----:B------:R-:W-:-:S04]  /*286d0*/  UIADD3 UR9, UPT, UPT, UR9, 0x1, URZ ;  /* 0x0000000109097890 */ /* 0x000fc8000fffe0ff */
[----:B------:R-:W-:-:S04]  /*286e0*/  UISETP.GT.AND UP1, UPT, UR9, 0x1, UPT ;  /* 0x000000010900788c */ /* 0x000fc8000bf24270 */
[----:B--2---:R-:W-:Y:S02]  /*286f0*/  USEL UR11, URZ, 0x1, !UP1 ;  /* 0x00000001ff0b7887 */ /* 0x004fe4000c800000 */
[----:B------:R-:W-:Y:S02]  /*28700*/  USEL UR9, UR9, URZ, !UP1 ;  /* 0x000000ff09097287 */ /* 0x000fe4000c800000 */
[----:B------:R-:W-:Y:S01]  /*28710*/  ULOP3.LUT UR11, UR8, UR11, URZ, 0x3c, !UPT ;  /* 0x0000000b080b7292 */ /* 0x000fe2000f8e3cff */
[----:B---3--:R-:W-:Y:S02]  /*28720*/  ISETP.NE.U32.AND P2, PT, R11, R12, PT ;  /* 0x0000000c0b00720c */ /* 0x008fe40003f45070 */
[----:B------:R-:W2:Y:S01]  /*28730*/  LDL.LU R11, [R1+0xc34] ;  /* 0x000c3400010b7983 */ /* 0x000ea20000300800 */
[----:B------:R-:W-:-:S03]  /*28740*/  IMAD.U32 R12, RZ, RZ, UR8 ;  /* 0x00000008ff0c7e24 */ /* 0x000fc6000f8e00ff */
[----:B--2---:R1:W-:Y:S07]  /*28750*/  STL [R1+0xc28], R11 ;  /* 0x000c280b01007387 */ /* 0x0043ee0000100800 */
[----:B------:R-:W-:Y:S05]  /*28760*/  @P2 BRA `(.L_x_10) ;  /* 0xfffffecc00e42947 */ /* 0x000fea000383ffff */
.L_x_7:
[----:B01----:R-:W0:Y:S01]  /*28770*/  LDC R11, c[0x0][0x3a0] ;  /* 0x0000e800ff0b7b82 */ /* 0x003e220000000800 */
[----:B------:R-:W1:Y:S01]  /*28780*/  LDCU UR9, c[0x0][0x39c] ;  /* 0x00007380ff0977ac */ /* 0x000e620008000800 */
[----:B------:R-:W2:Y:S01]  /*28790*/  LDCU UR10, c[0x0][0x39c] ;  /* 0x00007380ff0a77ac */ /* 0x000ea20008000800 */
[----:B0-----:R-:W-:-:S05]  /*287a0*/  VIADD R11, R11, 0x7f ;  /* 0x0000007f0b0b7836 */ /* 0x001fca0000000000 */
[----:B------:R-:W-:-:S13]  /*287b0*/  ISETP.GE.AND P0, PT, R11, 0x80, PT ;  /* 0x000000800b00780c */ /* 0x000fda0003f06270 */
[----:B-12---:R-:W-:Y:S05]  /*287c0*/  @!P0 BRA `(.L_x_11) ;  /* 0x0000000000108947 */ /* 0x006fea0003800000 */
[----:B------:R-:W-:-:S06]  /*287d0*/  USHF.L.U32 UR8, UR8, 0x1f, URZ ;  /* 0x0000001f08087899 */ /* 0x000fcc00080006ff */
[----:B-----5:R-:W-:-:S04]  /*287e0*/  IMAD.U32 R0, RZ, RZ, UR8 ;  /* 0x00000008ff007e24 */ /* 0x020fc8000f8e00ff */
[----:B------:R-:W0:Y:S02]  /*287f0*/  SYNCS.PHASECHK.TRANS64.TRYWAIT P0, [UR6], R0 ;  /* 0x00000000ff0075a7 */ /* 0x000e240008001106 */
[----:B0-----:R-:W-:Y:S05]  /*28800*/  @!P0 BRA `(.L_x_12) ;  /* 0x000000a800308947 */ /* 0x001fea0003800000 */
.L_x_11:
[----:B------:R-:W-:Y:S06]  /*28810*/  BAR.SYNC.DEFER_BLOCKING 0x0 ;  /* 0x0000000000007b1d */ /* 0x000fec0000010000 */
[----:B------:R-:W0:Y:S01]  /*28820*/  LDCU UR6, c[0x0][0x39c] ;  /* 0x00007380ff0677ac */ /* 0x000e220008000800 */
[----:B-----5:R-:W-:Y:S01]  /*28830*/  STL [R1+0xc68], R72 ;  /* 0x000c684801007387 */ /* 0x020fe20000100800 */
[----:B------:R-:W1:Y:S03]  /*28840*/  LDCU.128 UR16, c[0x0][0x390] ;  /* 0x00007200ff1077ac */ /* 0x000e660008000c00 */
[----:B------:R-:W-:Y:S01]  /*28850*/  STL [R1+0xc64], R74 ;  /* 0x000c644a01007387 */ /* 0x000fe20000100800 */
[----:B------:R-:W2:Y:S03]  /*28860*/  LDCU.64 UR30, c[0x0][0x398] ;  /* 0x00007300ff1e77ac */ /* 0x000ea60008000a00 */
[----:B------:R3:W-:Y:S01]  /*28870*/  STL [R1+0xde0], R68 ;  /* 0x000de04401007387 */ /* 0x0007e20000100800 */
[----:B------:R-:W4:Y:S01]  /*28880*/  LDCU.64 UR12, c[0x0][0x398] ;  /* 0x00007300ff0c77ac */ /* 0x000f220008000a00 */
[----:B------:R-:W0:Y:S01]  /*28890*/  S2R R2, SR_TID.X ;  /* 0x0000000000027919 */ /* 0x000e220000002100 */
[----:B------:R-:W0:Y:S01]  /*288a0*/  LDCU UR20, c[0x0][0x39c] ;  /* 0x00007380ff1477ac */ /* 0x000e220008000800 */
[----:B------:R-:W1:Y:S02]  /*288b0*/  @!P1 SYNCS.CCTL.IV [UR4+0x28000] ;  /* 0x02800000ff0099b1 */ /* 0x000e640008000004 */
[----:B-1----:R-:W-:Y:S06]  /*288c0*/  BAR.SYNC.DEFER_BLOCKING 0x0 ;  /* 0x0000000000007b1d */ /* 0x002fec0000010000 */
[----:B------:R-:W1:Y:S01]  /*288d0*/  LDCU UR21, c[0x0][0x39c] ;  /* 0x00007380ff1577ac */ /* 0x000e620008000800 */
[----:B---3--:R-:W3:Y:S01]  /*288e0*/  LDTM.x64 R24, tmem[UR7] ;  /* 0x00000007001879ee */ /* 0x008ee20008340000 */
[----:B------:R-:W0:Y:S01]  /*288f0*/  LDCU.64 UR22, c[0x0][0x398] ;  /* 0x00007300ff1677ac */ /* 0x000e220008000a00 */
[----:B------:R-:W0:Y:S01]  /*28900*/  LDCU.64 UR26, c[0x0][0x398] ;  /* 0x00007300ff1a77ac */ /* 0x000e220008000a00 */
[----:B------:R-:W0:Y:S01]  /*28910*/  LDCU.64 UR24, c[0x0][0x398] ;  /* 0x00007300ff1877ac */ /* 0x000e220008000a00 */
[----:B------:R-:W0:Y:S01]  /*28920*/  LDCU.64 UR28, c[0x0][0x398] ;  /* 0x00007300ff1c77ac */ /* 0x000e220008000a00 */
[----:B------:R-:W0:Y:S01]  /*28930*/  @!P1 SYNCS.CCTL.IV [UR4+0x28008] ;  /* 0x02800800ff0099b1 */ /* 0x000e220008000004 */
[----:B---3--:R-:W-:Y:S01]  /*28940*/  STL.64 [R1+0x70], R52 ;  /* 0x0000703401007387 */ /* 0x008fe20000100a00 */
[----:B------:R-:W-:-:S02]  /*28950*/  IMAD.MOV.U32 R102, RZ, RZ, R86 ;  /* 0x000000ffff667224 */ /* 0x000fc400078e0056 */
[----:B------:R-:W-:Y:S01]  /*28960*/  IMAD.MOV.U32 R103, RZ, RZ, R83 ;  /* 0x000000ffff677224 */ /* 0x000fe200078e0053 */
[----:B------:R-:W-:Y:S01]  /*28970*/  STL.64 [R1+0x80], R56 ;  /* 0x0000803801007387 */ /* 0x000fe20000100a00 */
[----:B------:R-:W-:Y:S02]  /*28980*/  IMAD.MOV.U32 R104, RZ, RZ, R82 ;  /* 0x000000ffff687224 */ /* 0x000fe400078e0052 */
[----:B------:R-:W-:Y:S01]  /*28990*/  IMAD.MOV.U32 R105, RZ, RZ, R79 ;  /* 0x000000ffff697224 */ /* 0x000fe200078e004f */
[----:B------:R-:W-:Y:S01]  /*289a0*/  STL.64 [R1+0x90], R60 ;  /* 0x0000903c01007387 */ /* 0x000fe20000100a00 */
[----:B------:R-:W-:Y:S02]  /*289b0*/  IMAD.MOV.U32 R106, RZ, RZ, R78 ;  /* 0x000000ffff6a7224 */ /* 0x000fe400078e004e */
[----:B------:R-:W-:Y:S01]  /*289c0*/  IMAD.MOV.U32 R107, RZ, RZ, R75 ;  /* 0x000000ffff6b7224 */ /* 0x000fe200078e004b */
[----:B------:R-:W-:Y:S01]  /*289d0*/  STL.64 [R1+0xa0], R64 ;  /* 0x0000a04001007387 */ /* 0x000fe20000100a00 */
[----:B------:R-:W-:-:S02]  /*289e0*/  IMAD.MOV.U32 R108, RZ, RZ, R74 ;  /* 0x000000ffff6c7224 */ /* 0x000fc400078e004a */
[----:B------:R-:W-:Y:S01]  /*289f0*/  IMAD.MOV.U32 R109, RZ, RZ, R71 ;  /* 0x000000ffff6d7224 */ /* 0x000fe200078e0047 */
[----:B------:R3:W-:Y:S01]  /*28a00*/  STL.64 [R1+0xb0], R68 ;  /* 0x0000b04401007387 */ /* 0x0007e20000100a00 */
[----:B------:R-:W-:Y:S01]  /*28a10*/  IMAD.MOV.U32 R110, RZ, RZ, R70 ;  /* 0x000000ffff6e7224 */ /* 0x000fe200078e0046 */
[----:B0-----:R-:W-:Y:S01]  /*28a20*/  LOP3.LUT R0, R2, 0x80, RZ, 0xc0, !PT ;  /* 0x0000008002007812 */ /* 0x001fe200078ec0ff */
[----:B------:R-:W-:Y:S01]  /*28a30*/  IMAD.MOV.U32 R23, RZ, RZ, R26 ;  /* 0x000000ffff177224 */ /* 0x000fe200078e001a */
[----:B------:R-:W-:Y:S01]  /*28a40*/  STL.64 [R1+0xc0], R72 ;  /* 0x0000c04801007387 */ /* 0x000fe20000100a00 */
[----:B------:R-:W-:Y:S02]  /*28a50*/  IMAD.MOV.U32 R22, RZ, RZ, R27 ;  /* 0x000000ffff167224 */ /* 0x000fe400078e001b */
[----:B------:R-:W-:Y:S01]  /*28a60*/  IMAD.MOV.U32 R21, RZ, RZ, R30 ;  /* 0x000000ffff157224 */ /* 0x000fe200078e001e */
[----:B------:R-:W-:Y:S01]  /*28a70*/  STL.64 [R1+0xd0], R76 ;  /* 0x0000d04c01007387 */ /* 0x000fe20000100a00 */
[----:B------:R-:W-:-:S02]  /*28a80*/  IMAD.MOV.U32 R20, RZ, RZ, R31 ;  /* 0x000000ffff147224 */ /* 0x000fc400078e001f */
[----:B------:R-:W-:Y:S01]  /*28a90*/  IMAD.MOV.U32 R19, RZ, RZ, R34 ;  /* 0x000000ffff137224 */ /* 0x000fe200078e0022 */
[----:B------:R-:W-:Y:S01]  /*28aa0*/  STL.64 [R1+0xe0], R80 ;  /* 0x0000e05001007387 */ /* 0x000fe20000100a00 */
[----:B------:R-:W-:Y:S02]  /*28ab0*/  IMAD.MOV.U32 R18, RZ, RZ, R35 ;  /* 0x000000ffff127224 */ /* 0x000fe400078e0023 */
[----:B------:R-:W-:Y:S01]  /*28ac0*/  IMAD.MOV.U32 R17, RZ, RZ, R38 ;  /* 0x000000ffff117224 */ /* 0x000fe200078e0026 */
[----:B------:R0:W-:Y:S01]  /*28ad0*/  STL.64 [R1+0xf0], R84 ;  /* 0x0000f05401007387 */ /* 0x0001e20000100a00 */
[----:B------:R-:W-:Y:S02]  /*28ae0*/  IMAD.MOV.U32 R16, RZ, RZ, R39 ;  /* 0x000000ffff107224 */ /* 0x000fe400078e0027 */
[----:B------:R-:W-:Y:S01]  /*28af0*/  IMAD.MOV.U32 R15, RZ, RZ, R42 ;  /* 0x000000ffff0f7224 */ /* 0x000fe200078e002a */
[----:B---3--:R-:W3:Y:S01]  /*28b00*/  LDL.LU R68, [R1+0xde0] ;  /* 0x000de00001447983 */ /* 0x008ee20000300800 */
[----:B------:R-:W-:-:S02]  /*28b10*/  IMAD.MOV.U32 R14, RZ, RZ, R43 ;  /* 0x000000ffff0e7224 */ /* 0x000fc400078e002b */
[----:B------:R-:W-:Y:S01]  /*28b20*/  IMAD.MOV.U32 R13, RZ, RZ, R46 ;  /* 0x000000ffff0d7224 */ /* 0x000fe200078e002e */
[----:B------:R-:W2:Y:S01]  /*28b30*/  LDL.LU R86, [R1+0x70] ;  /* 0x0000700001567983 */ /* 0x000ea20000300800 */
[----:B------:R-:W-:Y:S02]  /*28b40*/  IMAD.MOV.U32 R12, RZ, RZ, R47 ;  /* 0x000000ffff0c7224 */ /* 0x000fe400078e002f */
[----:B------:R-:W-:Y:S01]  /*28b50*/  IMAD.MOV.U32 R11, RZ, RZ, R50 ;  /* 0x000000ffff0b7224 */ /* 0x000fe200078e0032 */
[----:B0-----:R-:W2:Y:S01]  /*28b60*/  LDL.LU R85, [R1+0x74] ;  /* 0x0000740001557983 */ /* 0x001ea20000300800 */
[----:B------:R-:W-:Y:S02]  /*28b70*/  IMAD.MOV.U32 R10, RZ, RZ, R51 ;  /* 0x000000ffff0a7224 */ /* 0x000fe400078e0033 */
[----:B------:R-:W-:Y:S01]  /*28b80*/  IMAD.MOV.U32 R9, RZ, RZ, R54 ;  /* 0x000000ffff097224 */ /* 0x000fe200078e0036 */
[----:B------:R-:W4:Y:S01]  /*28b90*/  LDL.LU R84, [R1+0x80] ;  /* 0x0000800001547983 */ /* 0x000f220000300800 */
[----:B------:R-:W-:-:S02]  /*28ba0*/  IMAD.MOV.U32 R8, RZ, RZ, R55 ;  /* 0x000000ffff087224 */ /* 0x000fc400078e0037 */
[----:B------:R-:W-:Y:S01]  /*28bb0*/  IMAD.MOV.U32 R7, RZ, RZ, R58 ;  /* 0x000000ffff077224 */ /* 0x000fe200078e003a */
[----:B------:R-:W4:Y:S01]  /*28bc0*/  LDL.LU R83, [R1+0x84] ;  /* 0x0000840001537983 */ /* 0x000f220000300800 */
[----:B------:R-:W-:Y:S01]  /*28bd0*/  IMAD.MOV.U32 R6, RZ, RZ, R59 ;  /* 0x000000ffff067224 */ /* 0x000fe200078e003b */
[----:B------:R-:W-:Y:S01]  /*28be0*/  LOP3.LUT R3, R2, 0x7f, RZ, 0xc0, !PT ;  /* 0x0000007f02037812 */ /* 0x000fe200078ec0ff */
[----:B------:R-:W-:Y:S01]  /*28bf0*/  IMAD.MOV.U32 R101, RZ, RZ, R87 ;  /* 0x000000ffff657224 */ /* 0x000fe200078e0057 */
[----:B------:R-:W4:Y:S01]  /*28c00*/  LDL.LU R82, [R1+0x90] ;  /* 0x0000900001527983 */ /* 0x000f220000300800 */
[----:B------:R-:W-:Y:S01]  /*28c10*/  LEA R0, R0, UR4, 0x5 ;  /* 0x0000000400007c11 */ /* 0x000fe2000f8e28ff */
[----:B------:R-:W-:Y:S02]  /*28c20*/  IMAD.MOV.U32 R100, RZ, RZ, R24 ;  /* 0x000000ffff647224 */ /* 0x000fe400078e0018 */
[----:B------:R-:W4:Y:S01]  /*28c30*/  LDL.LU R81, [R1+0x94] ;  /* 0x0000940001517983 */ /* 0x000f220000300800 */
[----:B------:R-:W-:Y:S01]  /*28c40*/  IMAD.MOV.U32 R99, RZ, RZ, R25 ;  /* 0x000000ffff637224 */ /* 0x000fe200078e0019 */
[----:B------:R-:W-:Y:S01]  /*28c50*/  F2FP.SATFINITE.E5M2.F32.PACK_AB_MERGE_C R120, R22, R23, RZ ;  /* 0x000000171678723e */ /* 0x000fe200048060ff */
[----:B------:R-:W-:Y:S01]  /*28c60*/  IMAD.MOV.U32 R115, RZ, RZ, R62 ;  /* 0x000000ffff737224 */ /* 0x000fe200078e003e */
        /* <DEDUP_REMOVED lines=29> */
[----:B------:R-:W-:-:S03]  /*28e40*/  IMAD.MOV.U32 R87, RZ, RZ, R49 ;  /* 0x000000ffff577224 */ /* 0x000fc600078e0031 */
[----:B------:R-:W4:Y:S04]  /*28e50*/  LDL.LU R72, [R1+0xe0] ;  /* 0x0000e00001487983 */ /* 0x000f280000300800 */
[----:B------:R-:W4:Y:S04]  /*28e60*/  LDL.LU R71, [R1+0xe4] ;  /* 0x0000e40001477983 */ /* 0x000f280000300800 */
[----:B------:R-:W4:Y:S04]  /*28e70*/  LDL.LU R70, [R1+0xf0] ;  /* 0x0000f00001467983 */ /* 0x000f280000300800 */
[----:B------:R-:W4:Y:S01]  /*28e80*/  LDL.LU R69, [R1+0xf4] ;  /* 0x0000f40001457983 */ /* 0x000f220000300800 */
[----:B------:R-:W-:Y:S01]  /*28e90*/  F2FP.SATFINITE.E5M2.F32.PACK_AB_MERGE_C R112, R6, R7, RZ ;  /* 0x000000070670723e */ /* 0x000fe200048060ff */
[----:B------:R-:W-:Y:S01]  /*28ea0*/  IMAD R0, R3, 0x10, R0 ;  /* 0x0000001003007824 */ /* 0x000fe200078e0200 */
[----:B------:R-:W-:-:S02]  /*28eb0*/  F2FP.SATFINITE.E5M2.F32.PACK_AB_MERGE_C R120, R99, R100, R120 ;  /* 0x000000646378723e */ /* 0x000fc40004806078 */
[----:B------:R-:W-:Y:S02]  /*28ec0*/  F2FP.SATFINITE.E5M2.F32.PACK_AB_MERGE_C R121, R97, R98, R121 ;  /* 0x000000626179723e */ /* 0x000fe40004806079 */
[----:B------:R-:W-:Y:S02]  /*28ed0*/  F2FP.SATFINITE.E5M2.F32.PACK_AB_MERGE_C R122, R95, R96, R122 ;  /* 0x000000605f7a723e */ /* 0x000fe4000480607a */
[----:B------:R-:W-:Y:S02]  /*28ee0*/  F2FP.SATFINITE.E5M2.F32.PACK_AB_MERGE_C R123, R93, R94, R123 ;  /* 0x0000005e5d7b723e */ /* 0x000fe4000480607b */
[----:B------:R-:W-:Y:S02]  /*28ef0*/  F2FP.SATFINITE.E5M2.F32.PACK_AB_MERGE_C R116, R91, R92, R116 ;  /* 0x0000005c5b74723e */ /* 0x000fe40004806074 */
[----:B------:R-:W-:Y:S02]  /*28f00*/  F2FP.SATFINITE.E5M2.F32.PACK_AB_MERGE_C R113, R113, R115, RZ ;  /* 0x000000737171723e */ /* 0x000fe400048060ff */
[----:B------:R-:W-:-:S02]  /*28f10*/  F2FP.SATFINITE.E5M2.F32.PACK_AB_MERGE_C R117, R89, R90, R117 ;  /* 0x0000005a5975723e */ /* 0x000fc40004806075 */
[----:B------:R-:W-:Y:S02]  /*28f20*/  F2FP.SATFINITE.E5M2.F32.PACK_AB_MERGE_C R114, R111, R114, RZ ;  /* 0x000000726f72723e */ /* 0x000fe400048060ff */
[----:B------:R-:W-:Y:S02]  /*28f30*/  F2FP.SATFINITE.E5M2.F32.PACK_AB_MERGE_C R118, R87, R88, R118 ;  /* 0x000000585776723e */ /* 0x000fe40004806076 */
[----:B------:R-:W-:Y:S02]  /*28f40*/  F2FP.SATFINITE.E5M2.F32.PACK_AB_MERGE_C R115, R109, R110, RZ ;  /* 0x0000006e6d73723e */ /* 0x000fe400048060ff */
[----:B------:R-:W-:Y:S02]  /*28f50*/  F2FP.SATFINITE.E5M2.F32.PACK_AB_MERGE_C R108, R107, R108, RZ ;  /* 0x0000006c6b6c723e */ /* 0x000fe400048060ff */
[----:B------:R-:W-:Y:S02]  /*28f60*/  F2FP.SATFINITE.E5M2.F32.PACK_AB_MERGE_C R109, R105, R106, RZ ;  /* 0x0000006a696d723e */ /* 0x000fe400048060ff */
[----:B------:R-:W-:-:S02]  /*28f70*/  F2FP.SATFINITE.E5M2.F32.PACK_AB_MERGE_C R110, R103, R104, RZ ;  /* 0x00000068676e723e */ /* 0x000fc400048060ff */
[----:B------:R-:W-:Y:S01]  /*28f80*/  F2FP.SATFINITE.E5M2.F32.PACK_AB_MERGE_C R111, R101, R102, RZ ;  /* 0x00000066656f723e */ /* 0x000fe200048060ff */
[C---:B---3--:R-:W-:Y:S02]  /*28f90*/  VIADD R5, R68.reuse, 0x1 ;  /* 0x0000000144057836 */ /* 0x048fe40000000000 */
[----:B------:R-:W-:-:S03]  /*28fa0*/  VIADD R4, R68, 0x2 ;  /* 0x0000000244047836 */ /* 0x000fc60000000000 */
[----:B------:R-:W-:Y:S01]  /*28fb0*/  ISETP.GE.AND P3, PT, R5, UR9, PT ;  /* 0x0000000905007c0c */ /* 0x000fe2000bf66270 */
[----:B------:R-:W-:Y:S01]  /*28fc0*/  STL [R1+0xc6c], R68 ;  /* 0x000c6c4401007387 */ /* 0x000fe20000100800 */
[----:B------:R-:W-:Y:S01]  /*28fd0*/  ISETP.GE.AND P4, PT, R4, UR10, PT ;  /* 0x0000000a04007c0c */ /* 0x000fe2000bf86270 */
[----:B------:R-:W-:Y:S01]  /*28fe0*/  VIADD R2, R68, 0x3 ;  /* 0x0000000344027836 */ /* 0x000fe20000000000 */
[----:B--2---:R-:W-:Y:S01]  /*28ff0*/  F2FP.SATFINITE.E5M2.F32.PACK_AB_MERGE_C R119, R85, R86, R119 ;  /* 0x000000565577723e */ /* 0x004fe20004806077 */
[----:B------:R-:W0:Y:S01]  /*29000*/  LDTM.x64 R4, tmem[UR7+0x40] ;  /* 0x00004007000479ee */ /* 0x000e220008340000 */
[----:B------:R-:W-:Y:S01]  /*29010*/  STL [R1+0xc70], R0 ;  /* 0x000c700001007387 */ /* 0x000fe20000100800 */
[----:B------:R-:W2:Y:S03]  /*29020*/  LDCU.64 UR10, c[0x0][0x398] ;  /* 0x00007300ff0a77ac */ /* 0x000ea60008000a00 */
[----:B------:R-:W-:Y:S01]  /*29030*/  STL [R1+0xc74], R120 ;  /* 0x000c747801007387 */ /* 0x000fe20000100800 */
[----:B----4-:R-:W-:Y:S01]  /*29040*/  F2FP.SATFINITE.E5M2.F32.PACK_AB_MERGE_C R112, R83, R84, R112 ;  /* 0x000000545370723e */ /* 0x010fe20004806070 */
[----:B------:R-:W3:Y:S02]  /*29050*/  LDCU.64 UR8, c[0x0][0x398] ;  /* 0x00007300ff0877ac */ /* 0x000ee40008000a00 */
[----:B------:R-:W-:Y:S04]  /*29060*/  STL [R1+0xc78], R121 ;  /* 0x000c787901007387 */ /* 0x000fe80000100800 */
[----:B------:R-:W-:Y:S01]  /*29070*/  STL [R1+0xc7c], R122 ;  /* 0x000c7c7a01007387 */ /* 0x000fe20000100800 */
[----:B------:R-:W-:-:S03]  /*29080*/  F2FP.SATFINITE.E5M2.F32.PACK_AB_MERGE_C R113, R81, R82, R113 ;  /* 0x000000525171723e */ /* 0x000fc60004806071 */
        /* <DEDUP_REMOVED lines=18> */
[----:B------:R-:W-:Y:S04]  /*291b0*/  STL [R1+0xcb0], R111 ;  /* 0x000cb06f01007387 */ /* 0x000fe80000100800 */
[----:B0-----:R-:W-:Y:S04]  /*291c0*/  STL.64 [R1+0xdd8], R66 ;  /* 0x000dd84201007387 */ /* 0x001fe80000100a00 */
[----:B------:R-:W-:Y:S04]  /*291d0*/  STL.64 [R1+0xdd0], R64 ;  /* 0x000dd04001007387 */ /* 0x000fe80000100a00 */
[----:B------:R-:W-:Y:S04]  /*291e0*/  STL.64 [R1+0xdc8], R62 ;  /* 0x000dc83e01007387 */ /* 0x000fe80000100a00 */
[----:B------:R-:W-:Y:S04]  /*291f0*/  STL.64 [R1+0xdc0], R60 ;  /* 0x000dc03c01007387 */ /* 0x000fe80000100a00 */
[----:B------:R-:W-:Y:S04]  /*29200*/  STL.64 [R1+0xdb8], R58 ;  /* 0x000db83a01007387 */ /* 0x000fe80000100a00 */
[----:B------:R-:W-:Y:S01]  /*29210*/  STL.64 [R1+0xdb0], R56 ;  /* 0x000db03801007387 */ /* 0x000fe20000100a00 */
[----:B------:R-:W-:-:S03]  /*29220*/  F2FP.SATFINITE.E5M2.F32.PACK_AB_MERGE_C R38, R39, R38, RZ ;  /* 0x000000262726723e */ /* 0x000fc600048060ff */
        /* <DEDUP_REMOVED lines=12> */
[----:B------:R-:W-:Y:S04]  /*292f0*/  STL [R1+0xd68], R38 ;  /* 0x000d682601007387 */ /* 0x000fe80000100800 */
[----:B------:R-:W-:Y:S01]  /*29300*/  STL.64 [R1+0xd60], R36 ;  /* 0x000d602401007387 */ /* 0x000fe20000100a00 */
[----:B------:R-:W-:-:S03]  /*29310*/  F2FP.SATFINITE.E5M2.F32.PACK_AB_MERGE_C R18, R19, R18, RZ ;  /* 0x000000121312723e */ /* 0x000fc600048060ff */
[----:B------:R-:W-:Y:S04]  /*29320*/  STL [R1+0xd58], R34 ;  /* 0x000d582201007387 */ /* 0x000fe80000100800 */
[----:B------:R-:W-:Y:S01]  /*29330*/  STL.64 [R1+0xd50], R32 ;  /* 0x000d502001007387 */ /* 0x000fe20000100a00 */
[----:B------:R-:W-:-:S03]  /*29340*/  F2FP.SATFINITE.E5M2.F32.PACK_AB_MERGE_C R14, R15, R14, RZ ;  /* 0x0000000e0f0e723e */ /* 0x000fc600048060ff */
[----:B------:R-:W-:Y:S04]  /*29350*/  STL [R1+0xd48], R30 ;  /* 0x000d481e01007387 */ /* 0x000fe80000100800 */
[----:B------:R-:W-:Y:S04]  /*29360*/  STL.64 [R1+0xd40], R28 ;  /* 0x000d401c01007387 */ /* 0x000fe80000100a00 */
[----:B------:R-:W-:Y:S04]  /*29370*/  STL [R1+0xd38], R26 ;  /* 0x000d381a01007387 */ /* 0x000fe80000100800 */
[----:B------:R-:W-:Y:S04]  /*29380*/  STL.64 [R1+0xd30], R24 ;  /* 0x000d301801007387 */ /* 0x000fe80000100a00 */
[----:B------:R-:W-:Y:S04]  /*29390*/  STL [R1+0xd28], R22 ;  /* 0x000d281601007387 */ /* 0x000fe80000100800 */
[----:B------:R-:W-:Y:S04]  /*293a0*/  STL.64 [R1+0xd20], R20 ;  /* 0x000d201401007387 */ /* 0x000fe80000100a00 */
[----:B------:R-:W-:Y:S04]  /*293b0*/  STL [R1+0xd18], R18 ;  /* 0x000d181201007387 */ /* 0x000fe80000100800 */
[----:B------:R-:W-:Y:S04]  /*293c0*/  STL.64 [R1+0xd10], R16 ;  /* 0x000d101001007387 */ /* 0x000fe80000100a00 */
[----:B------:R-:W-:Y:S04]  /*293d0*/  STL [R1+0xd08], R14 ;  /* 0x000d080e01007387 */ /* 0x000fe80000100800 */
[----:B------:R0:W-:Y:S02]  /*293e0*/  STL.64 [R1+0xd00], R12 ;  /* 0x000d000c01007387 */ /* 0x0001e40000100a00 */
[----:B0-----:R-:W0:Y:S01]  /*293f0*/  LDTM.x64 R12, tmem[UR7+0x80] ;  /* 0x00008007000c79ee */ /* 0x001e220008340000 */
[----:B------:R-:W-:-:S02]  /*29400*/  F2FP.SATFINITE.E5M2.F32.PACK_AB_MERGE_C R10, R11, R10, RZ ;  /* 0x0000000a0b0a723e */ /* 0x000fc400048060ff */
[----:B------:R-:W-:-:S03]  /*29410*/  F2FP.SATFINITE.E5M2.F32.PACK_AB_MERGE_C R6, R7, R6, RZ ;  /* 0x000000060706723e */ /* 0x000fc600048060ff */
[----:B------:R-:W-:Y:S04]  /*29420*/  STL [R1+0xcf8], R10 ;  /* 0x000cf80a01007387 */ /* 0x000fe80000100800 */
[----:B------:R-:W-:Y:S04]  /*29430*/  STL.64 [R1+0xcf0], R8 ;  /* 0x000cf00801007387 */ /* 0x000fe80000100a00 */
[----:B------:R-:W-:Y:S04]  /*29440*/  STL [R1+0xce8], R6 ;  /* 0x000ce80601007387 */ /* 0x000fe80000100800 */
[----:B------:R-:W-:Y:S04]  /*29450*/  STL.64 [R1+0xce0], R4 ;  /* 0x000ce00401007387 */ /* 0x000fe80000100a00 */
[----:B0-----:R-:W-:Y:S04]  /*29460*/  STL.64 [R1], R12 ;  /* 0x0000000c01007387 */ /* 0x001fe80000100a00 */
[----:B------:R-:W-:Y:S04]  /*29470*/  STL.64 [R1+0x10], R16 ;  /* 0x0000101001007387 */ /* 0x000fe80000100a00 */
        /* <DEDUP_REMOVED lines=12> */
[----:B------:R-:W-:Y:S04]  /*29540*/  STL [R1+0x98], R51 ;  /* 0x0000983301007387 */ /* 0x000fe80000100800 */
[----:B------:R-:W-:Y:S04]  /*29550*/  STL.64 [R1+0xa0], R52 ;  /* 0x0000a03401007387 */ /* 0x000fe80000100a00 */
[----:B------:R-:W-:Y:S04]  /*29560*/  STL.64 [R1+0xa8], R54 ;  /* 0x0000a83601007387 */ /* 0x000fe80000100a00 */
[----:B------:R-:W-:Y:S04]  /*29570*/  STL.64 [R1+0xb0], R56 ;  /* 0x0000b03801007387 */ /* 0x000fe80000100a00 */
[----:B------:R-:W-:Y:S04]  /*29580*/  STL.64 [R1+0xb8], R58 ;  /* 0x0000b83a01007387 */ /* 0x000fe80000100a00 */
[----:B------:R-:W-:Y:S04]  /*29590*/  STL.64 [R1+0xc0], R60 ;  /* 0x0000c03c01007387 */ /* 0x000fe80000100a00 */
[----:B------:R-:W-:Y:S04]  /*295a0*/  STL.64 [R1+0xc8], R62 ;  /* 0x0000c83e01007387 */ /* 0x000fe80000100a00 */
[----:B------:R-:W-:Y:S04]  /*295b0*/  STL.64 [R1+0xd0], R64 ;  /* 0x0000d04001007387 */ /* 0x000fe80000100a00 */
[----:B------:R0:W-:Y:S04]  /*295c0*/  STL.64 [R1+0xd8], R66 ;  /* 0x0000d84201007387 */ /* 0x0001e80000100a00 */
[----:B------:R4:W-:Y:S04]  /*295d0*/  STL.64 [R1+0xe0], R68 ;  /* 0x0000e04401007387 */ /* 0x0009e80000100a00 */
[----:B------:R-:W-:Y:S04]  /*295e0*/  STL.64 [R1+0xe8], R70 ;  /* 0x0000e84601007387 */ /* 0x000fe80000100a00 */
[----:B------:R1:W-:Y:S04]  /*295f0*/  STL.64 [R1+0xf0], R72 ;  /* 0x0000f04801007387 */ /* 0x0003e80000100a00 */
[----:B------:R1:W-:Y:S04]  /*29600*/  STL.64 [R1+0xf8], R74 ;  /* 0x0000f84a01007387 */ /* 0x0003e80000100a00 */
[----:B0-----:R-:W2:Y:S04]  /*29610*/  LDL.LU.64 R66, [R1+0xdd8] ;  /* 0x000dd80001427983 */ /* 0x001ea80000300a00 */
[----:B------:R-:W2:Y:S04]  /*29620*/  LDL.LU.64 R64, [R1+0xdd0] ;  /* 0x000dd00001407983 */ /* 0x000ea80000300a00 */
[----:B------:R-:W2:Y:S04]  /*29630*/  LDL.LU.64 R62, [R1+0xdc8] ;  /* 0x000dc800013e7983 */ /* 0x000ea80000300a00 */
[----:B------:R-:W2:Y:S01]  /*29640*/  LDL.LU.64 R60, [R1+0xdc0] ;  /* 0x000dc000013c7983 */ /* 0x000ea20000300a00 */
[----:B------:R-:W-:-:S03]  /*29650*/  IMAD.MOV.U32 R84, RZ, RZ, R50 ;  /* 0x000000ffff547224 */ /* 0x000fc600078e0032 */
[----:B------:R-:W2:Y:S04]  /*29660*/  LDL.LU.64 R58, [R1+0xdb8] ;  /* 0x000db800013a7983 */ /* 0x000ea80000300a00 */
        /* <DEDUP_REMOVED lines=8> */
[----:B------:R-:W2:Y:S01]  /*296f0*/  LDL.LU.64 R40, [R1+0xd70] ;  /* 0x000d700001287983 */ /* 0x000ea20000300a00 */
[----:B------:R-:W-:-:S03]  /*29700*/  IMAD.MOV.U32 R76, RZ, RZ, R30 ;  /* 0x000000ffff4c7224 */ /* 0x000fc600078e001e */
[----:B------:R-:W2:Y:S04]  /*29710*/  LDL.LU R38, [R1+0xd68] ;  /* 0x000d680001267983 */ /* 0x000ea80000300800 */
        /* <DEDUP_REMOVED lines=12> */
[----:B------:R-:W2:Y:S04]  /*297e0*/  LDL.LU.64 R20, [R1+0xd20] ;  /* 0x000d200001147983 */ /* 0x000ea80000300a00 */
[----:B------:R-:W2:Y:S04]  /*297f0*/  LDL.LU R18, [R1+0xd18] ;  /* 0x000d180001127983 */ /* 0x000ea80000300800 */
[----:B------:R-:W2:Y:S04]  /*29800*/  LDL.LU.64 R16, [R1+0xd10] ;  /* 0x000d100001107983 */ /* 0x000ea80000300a00 */
[----:B------:R-:W2:Y:S04]  /*29810*/  LDL.LU R14, [R1+0xd08] ;  /* 0x000d0800010e7983 */ /* 0x000ea80000300800 */
[----:B------:R-:W2:Y:S04]  /*29820*/  LDL.LU.64 R12, [R1+0xd00] ;  /* 0x000d0000010c7983 */ /* 0x000ea80000300a00 */
[----:B------:R-:W2:Y:S01]  /*29830*/  LDL.LU R10, [R1+0xcf8] ;  /* 0x000cf800010a7983 */ /* 0x000ea20000300800 */
[----:B------:R-:W-:-:S03]  /*29840*/  IMAD.MOV.U32 R39, RZ, RZ, R31 ;  /* 0x000000ffff277224 */ /* 0x000fc600078e001f */
[----:B------:R-:W2:Y:S01]  /*29850*/  LDL.LU.64 R8, [R1+0xcf0] ;  /* 0x000cf00001087983 */ /* 0x000ea20000300a00 */
[----:B------:R-:W-:-:S03]  /*29860*/  IMAD.MOV.U32 R77, RZ, RZ, R27 ;  /* 0x000000ffff4d7224 */ /* 0x000fc600078e001b */
[----:B------:R-:W2:Y:S01]  /*29870*/  LDL.LU R6, [R1+0xce8] ;  /* 0x000ce80001067983 */ /* 0x000ea20000300800 */
[----:B------:R-:W-:-:S03]  /*29880*/  IMAD.MOV.U32 R79, RZ, RZ, R23 ;  /* 0x000000ffff4f7224 */ /* 0x000fc600078e0017 */
[----:B------:R-:W2:Y:S01]  /*29890*/  LDL.LU.64 R4, [R1+0xce0] ;  /* 0x000ce00001047983 */ /* 0x000ea20000300a00 */
[----:B------:R-:W-:-:S03]  /*298a0*/  IMAD.MOV.U32 R81, RZ, RZ, R19 ;  /* 0x000000ffff517224 */ /* 0x000fc600078e0013 */
[----:B------:R-:W2:Y:S01]  /*298b0*/  LDL.LU R35, [R1+0x58] ;  /* 0x0000580001237983 */ /* 0x000ea20000300800 */
[----:B------:R-:W-:-:S03]  /*298c0*/  IMAD.MOV.U32 R80, RZ, RZ, R15 ;  /* 0x000000ffff507224 */ /* 0x000fc600078e000f */
        /* <DEDUP_REMOVED lines=31> */
[----:B----4-:R-:W4:Y:S04]  /*29ac0*/  LDL.LU R68, [R1+0xa0] ;  /* 0x0000a00001447983 */ /* 0x010f280000300800 */
[----:B-1----:R-:W4:Y:S04]  /*29ad0*/  LDL.LU R72, [R1+0xa4] ;  /* 0x0000a40001487983 */ /* 0x002f280000300800 */
[----:B------:R-:W4:Y:S04]  /*29ae0*/  LDL.LU R74, [R1+0xb0] ;  /* 0x0000b000014a7983 */ /* 0x000f280000300800 */
[----:B------:R-:W4:Y:S04]  /*29af0*/  LDL.LU R125, [R1+0xb4] ;  /* 0x0000b400017d7983 */ /* 0x000f280000300800 */
[----:B------:R-:W4:Y:S04]  /*29b00*/  LDL.LU R124, [R1+0xc0] ;  /* 0x0000c000017c7983 */ /* 0x000f280000300800 */
[----:B------:R-:W4:Y:S04]  /*29b10*/  LDL.LU R75, [R1+0xc4] ;  /* 0x0000c400014b7983 */ /* 0x000f280000300800 */
[----:B------:R-:W4:Y:S01]  /*29b20*/  LDL.LU R73, [R1+0xd0] ;  /* 0x0000d00001497983 */ /* 0x000f220000300800 */
[----:B------:R-:W-:-:S03]  /*29b30*/  ISETP.GE.AND P0, PT, R2, UR6, PT ;  /* 0x0000000602007c0c */ /* 0x000fc6000bf06270 */
[----:B------:R-:W4:Y:S04]  /*29b40*/  LDL.LU R71, [R1+0xd4] ;  /* 0x0000d40001477983 */ /* 0x000f280000300800 */
[----:B------:R-:W4:Y:S04]  /*29b50*/  LDL.LU R70, [R1+0xe0] ;  /* 0x0000e00001467983 */ /* 0x000f280000300800 */
[----:B------:R-:W4:Y:S04]  /*29b60*/  LDL.LU R69, [R1+0xe4] ;  /* 0x0000e40001457983 */ /* 0x000f280000300800 */
[----:B------:R-:W4:Y:S04]  /*29b70*/  LDL.LU R3, [R1+0xf0] ;  /* 0x0000f00001037983 */ /* 0x000f280000300800 */
[----:B------:R-:W4:Y:S04]  /*29b80*/  LDL.LU R2, [R1+0xf4] ;  /* 0x0000f40001027983 */ /* 0x000f280000300800 */
[----:B--2---:R-:W-:Y:S04]  /*29b90*/  STL [R1+0xcd8], R90 ;  /* 0x000cd85a01007387 */ /* 0x004fe80000100800 */
[----:B---3--:R0:W-:Y:S04]  /*29ba0*/  STL [R1+0xcd4], R91 ;  /* 0x000cd45b01007387 */ /* 0x0081e80000100800 */
[----:B0-----:R-:W2:Y:S04]  /*29bb0*/  LDL.LU R91, [R1+0xa8] ;  /* 0x0000a800015b7983 */ /* 0x001ea80000300800 */
[----:B------:R0:W-:Y:S01]  /*29bc0*/  STL [R1+0xcd0], R100 ;  /* 0x000cd06401007387 */ /* 0x0001e20000100800 */
[----:B------:R-:W-:-:S03]  /*29bd0*/  IMAD.MOV.U32 R90, RZ, RZ, R84 ;  /* 0x000000ffff5a7224 */ /* 0x000fc600078e0054 */
[----:B0-----:R-:W3:Y:S04]  /*29be0*/  LDL.LU R100, [R1+0xb8] ;  /* 0x0000b80001647983 */ /* 0x001ee80000300800 */
[----:B------:R0:W-:Y:S04]  /*29bf0*/  STL [R1+0xccc], R101 ;  /* 0x000ccc6501007387 */ /* 0x0001e80000100800 */
[----:B0-----:R-:W2:Y:S04]  /*29c00*/  LDL.LU R101, [R1+0xc8] ;  /* 0x0000c80001657983 */ /* 0x001ea80000300800 */
[----:B------:R0:W-:Y:S04]  /*29c10*/  STL [R1+0xcc8], R102 ;  /* 0x000cc86601007387 */ /* 0x0001e80000100800 */
[----:B0-----:R-:W2:Y:S04]  /*29c20*/  LDL.LU R102, [R1+0xd8] ;  /* 0x0000d80001667983 */ /* 0x001ea80000300800 */
[----:B------:R0:W-:Y:S01]  /*29c30*/  STL [R1+0xcc4], R103 ;  /* 0x000cc46701007387 */ /* 0x0001e20000100800 */
[----:B------:R-:W-:-:S03]  /*29c40*/  F2FP.SATFINITE.E5M2.F32.PACK_AB_MERGE_C R89, R89, R90, RZ ;  /* 0x0000005a5959723e */ /* 0x000fc600048060ff */
[----:B0-----:R-:W2:Y:S04]  /*29c50*/  LDL.LU R103, [R1+0xe8] ;  /* 0x0000e80001677983 */ /* 0x001ea80000300800 */
[----:B------:R0:W-:Y:S04]  /*29c60*/  STL [R1+0xcc0], R108 ;  /* 0x000cc06c01007387 */ /* 0x0001e80000100800 */
[----:B0-----:R-:W2:Y:S04]  /*29c70*/  LDL.LU R108, [R1+0xf8] ;  /* 0x0000f800016c7983 */ /* 0x001ea80000300800 */
[----:B------:R0:W-:Y:S04]  /*29c80*/  STL [R1+0xcbc], R109 ;  /* 0x000cbc6d01007387 */ /* 0x0001e80000100800 */
[----:B0-----:R-:W2:Y:S04]  /*29c90*/  LDL.LU R109, [R1] ;  /* 0x00000000016d7983 */ /* 0x001ea80000300800 */
[----:B------:R0:W-:Y:S04]  /*29ca0*/  STL [R1+0xcb8], R111 ;  /* 0x000cb86f01007387 */ /* 0x0001e80000100800 */
[----:B0-----:R-:W2:Y:S04]  /*29cb0*/  LDL.LU R111, [R1+0x4] ;  /* 0x00000400016f7983 */ /* 0x001ea80000300800 */
[----:B------:R0:W-:Y:S04]  /*29cc0*/  STL [R1+0xcb4], R110 ;  /* 0x000cb46e01007387 */ /* 0x0001e80000100800 */
[----:B0-----:R-:W2:Y:S04]  /*29cd0*/  LDL.LU R110, [R1+0x10] ;  /* 0x00001000016e7983 */ /* 0x001ea80000300800 */
[----:B------:R-:W2:Y:S02]  /*29ce0*/  LDL.LU R90, [R1+0xcd8] ;  /* 0x000cd800015a7983 */ /* 0x000ea40000300800 */
[----:B--2---:R-:W-:-:S02]  /*29cf0*/  F2FP.SATFINITE.E5M2.F32.PACK_AB_MERGE_C R90, R90, R91, RZ ;  /* 0x0000005b5a5a723e */ /* 0x004fc400048060ff */
[----:B------:R-:W3:Y:S02]  /*29d00*/  LDL.LU R91, [R1+0xcd4] ;  /* 0x000cd400015b7983 */ /* 0x000ee40000300800 */
[----:B---3--:R-:W-:Y:S02]  /*29d10*/  F2FP.SATFINITE.E5M2.F32.PACK_AB_MERGE_C R91, R91, R100, RZ ;  /* 0x000000645b5b723e */ /* 0x008fe400048060ff */
[----:B------:R-:W2:Y:S02]  /*29d20*/  LDL.LU R100, [R1+0xcd0] ;  /* 0x000cd00001647983 */ /* 0x000ea40000300800 */
[----:B--2---:R-:W-:Y:S02]  /*29d30*/  F2FP.SATFINITE.E5M2.F32.PACK_AB_MERGE_C R100, R100, R101, RZ ;  /* 0x000000656464723e */ /* 0x004fe400048060ff */
[----:B------:R-:W2:Y:S02]  /*29d40*/  LDL.LU R101, [R1+0xccc] ;  /* 0x000ccc0001657983 */ /* 0x000ea40000300800 */
[----:B--2---:R-:W-:-:S02]  /*29d50*/  F2FP.SATFINITE.E5M2.F32.PACK_AB_MERGE_C R101, R101, R102, RZ ;  /* 0x000000666565723e */ /* 0x004fc400048060ff */
[----:B------:R-:W2:Y:S01]  /*29d60*/  LDL.LU R102, [R1+0xcc8] ;  /* 0x000cc80001667983 */ /* 0x000ea20000300800 */
[----:B------:R-:W-:Y:S02]  /*29d70*/  F2FP.SATFINITE.E5M2.F32.PACK_AB_MERGE_C R80, R80, R88, RZ ;  /* 0x000000585050723e */ /* 0x000fe400048060ff */
[----:B--2---:R-:W-:Y:S02]  /*29d80*/  F2FP.SATFINITE.E5M2.F32.PACK_AB_MERGE_C R102, R102, R103, RZ ;  /* 0x000000676666723e */ /* 0x004fe400048060ff */
[----:B------:R-:W2:Y:S01]  /*29d90*/  LDL.LU R103, [R1+0xcc4] ;  /* 0x000cc40001677983 */ /* 0x000ea20000300800 */
[----:B------:R-:W-:Y:S02]  /*29da0*/  F2FP.SATFINITE.E5M2.F32.PACK_AB_MERGE_C R80, R111, R109, R80 ;  /* 0x0000006d6f50723e */ /* 0x000fe40004806050 */
[----:B--2---:R-:W-:Y:S02]  /*29db0*/  F2FP.SATFINITE.E5M2.F32.PACK_AB_MERGE_C R103, R103, R108, RZ ;  /* 0x0000006c6767723e */ /* 0x004fe400048060ff */
[----:B------:R-:W2:Y:S04]  /*29dc0*/  LDL.LU R108, [R1+0xcc0] ;  /* 0x000cc000016c7983 */ /* 0x000ea80000300800 */
[----:B------:R-:W3:Y:S04]  /*29dd0*/  LDL.LU R109, [R1+0xcbc] ;  /* 0x000cbc00016d7983 */ /* 0x000ee80000300800 */
[----:B------:R-:W2:Y:S01]  /*29de0*/  LDL.LU R111, [R1+0xcb8] ;  /* 0x000cb800016f7983 */ /* 0x000ea20000300800 */
[----:B------:R-:W-:-:S02]  /*29df0*/  F2FP.SATFINITE.E5M2.F32.PACK_AB_MERGE_C R81, R81, R83, RZ ;  /* 0x000000535151723e */ /* 0x000fc400048060ff */
[----:B------:R-:W-:Y:S02]  /*29e00*/  F2FP.SATFINITE.E5M2.F32.PACK_AB_MERGE_C R82, R79, R82, RZ ;  /* 0x000000524f52723e */ /* 0x000fe400048060ff */
[----:B--2---:R-:W-:Y:S02]  /*29e10*/  F2FP.SATFINITE.E5M2.F32.PACK_AB_MERGE_C R81, R111, R110, R81 ;  /* 0x0000006e6f51723e */ /* 0x004fe40004806051 */
[----:B------:R-:W3:Y:S01]  /*29e20*/  LDL.LU R110, [R1+0xcb4] ;  /* 0x000cb400016e7983 */ /* 0x000ee20000300800 */
[----:B------:R-:W-:Y:S02]  /*29e30*/  F2FP.SATFINITE.E5M2.F32.PACK_AB_MERGE_C R83, R77, R78, RZ ;  /* 0x0000004e4d53723e */ /* 0x000fe400048060ff */
[----:B------:R-:W-:Y:S01]  /*29e40*/  F2FP.SATFINITE.E5M2.F32.PACK_AB_MERGE_C R76, R39, R76, RZ ;  /* 0x0000004c274c723e */ /* 0x000fe200048060ff */
[----:B------:R-:W2:Y:S01]  /*29e50*/  LDL.LU R111, [R1+0xcb0] ;  /* 0x000cb000016f7983 */ /* 0x000ea20000300800 */
[----:B------:R-:W-:Y:S02]  /*29e60*/  F2FP.SATFINITE.E5M2.F32.PACK_AB_MERGE_C R77, R31, R35, RZ ;  /* 0x000000231f4d723e */ /* 0x000fe400048060ff */
[----:B------:R-:W-:-:S02]  /*29e70*/  F2FP.SATFINITE.E5M2.F32.PACK_AB_MERGE_C R83, R115, R108, R83 ;  /* 0x0000006c7353723e */ /* 0x000fc40004806053 */
[----:B------:R-:W-:Y:S02]  /*29e80*/  F2FP.SATFINITE.E5M2.F32.PACK_AB_MERGE_C R78, R23, R27, RZ ;  /* 0x0000001b174e723e */ /* 0x000fe400048060ff */
[----:B------:R-:W-:Y:S02]  /*29e90*/  F2FP.SATFINITE.E5M2.F32.PACK_AB_MERGE_C R76, R113, R114, R76 ;  /* 0x00000072714c723e */ /* 0x000fe4000480604c */
[----:B------:R-:W-:Y:S02]  /*29ea0*/  F2FP.SATFINITE.E5M2.F32.PACK_AB_MERGE_C R79, R15, R19, RZ ;  /* 0x000000130f4f723e */ /* 0x000fe400048060ff */
[----:B------:R-:W-:Y:S02]  /*29eb0*/  F2FP.SATFINITE.E5M2.F32.PACK_AB_MERGE_C R77, R119, R112, R77 ;  /* 0x00000070774d723e */ /* 0x000fe4000480604d */
[----:B------:R-:W-:Y:S02]  /*29ec0*/  F2FP.SATFINITE.E5M2.F32.PACK_AB_MERGE_C R88, R7, R11, RZ ;  /* 0x0000000b0758723e */ /* 0x000fe400048060ff */
[----:B------:R-:W-:-:S02]  /*29ed0*/  F2FP.SATFINITE.E5M2.F32.PACK_AB_MERGE_C R78, R117, R118, R78 ;  /* 0x00000076754e723e */ /* 0x000fc4000480604e */
[----:B------:R-:W-:Y:S02]  /*29ee0*/  F2FP.SATFINITE.E5M2.F32.PACK_AB_MERGE_C R79, R123, R116, R79 ;  /* 0x000000747b4f723e */ /* 0x000fe4000480604f */
[----:B------:R-:W-:Y:S02]  /*29ef0*/  F2FP.SATFINITE.E5M2.F32.PACK_AB_MERGE_C R88, R121, R122, R88 ;  /* 0x0000007a7958723e */ /* 0x000fe40004806058 */
[----:B------:R-:W-:Y:S02]  /*29f00*/  F2FP.SATFINITE.E5M2.F32.PACK_AB_MERGE_C R89, R0, R120, R89 ;  /* 0x000000780059723e */ /* 0x000fe40004806059 */
[----:B---3--:R-:W-:Y:S02]  /*29f10*/  F2FP.SATFINITE.E5M2.F32.PACK_AB_MERGE_C R82, R109, R110, R82 ;  /* 0x0000006e6d52723e */ /* 0x008fe40004806052 */
[----:B------:R-:W2:Y:S04]  /*29f20*/  LDL.LU R110, [R1+0xcac] ;  /* 0x000cac00016e7983 */ /* 0x000ea80000300800 */
[----:B------:R-:W2:Y:S04]  /*29f30*/  LDL.LU R109, [R1+0xca8] ;  /* 0x000ca800016d7983 */ /* 0x000ea80000300800 */
[----:B------:R-:W2:Y:S04]  /*29f40*/  LDL.LU R108, [R1+0xca4] ;  /* 0x000ca400016c7983 */ /* 0x000ea80000300800 */
[----:B------:R-:W3:Y:S04]  /*29f50*/  LDL.LU R115, [R1+0xca0] ;  /* 0x000ca00001737983 */ /* 0x000ee80000300800 */
[----:B------:R-:W3:Y:S04]  /*29f60*/  LDL.LU R114, [R1+0xc9c] ;  /* 0x000c9c0001727983 */ /* 0x000ee80000300800 */
[----:B------:R-:W3:Y:S04]  /*29f70*/  LDL.LU R113, [R1+0xc98] ;  /* 0x000c980001717983 */ /* 0x000ee80000300800 */
[----:B------:R-:W3:Y:S04]  /*29f80*/  LDL.LU R112, [R1+0xc94] ;  /* 0x000c940001707983 */ /* 0x000ee80000300800 */
        /* <DEDUP_REMOVED lines=8> */
[----:B------:R-:W2:Y:S01]  /*2a010*/  LDL.LU R0, [R1+0xc70] ;  /* 0x000c700001007983 */ /* 0x000ea20000300800 */
[----:B----4-:R-:W-:-:S02]  /*2a020*/  F2FP.SATFINITE.E5M2.F32.PACK_AB_MERGE_C R103, R2, R3, R103 ;  /* 0x000000030267723e */ /* 0x010fc40004806067 */
[----:B------:R-:W0:Y:S01]  /*2a030*/  S2R R2, SR_TID.X ;  /* 0x0000000000027919 */ /* 0x000e220000002100 */
[----:B------:R-:W-:Y:S02]  /*2a040*/  F2FP.SATFINITE.E5M2.F32.PACK_AB_MERGE_C R42, R43, R42, RZ ;  /* 0x0000002a2b2a723e */ /* 0x000fe400048060ff */
[----:B------:R-:W-:Y:S02]  /*2a050*/  F2FP.SATFINITE.E5M2.F32.PACK_AB_MERGE_C R46, R47, R46, RZ ;  /* 0x0000002e2f2e723e */ /* 0x000fe400048060ff */
[----:B------:R-:W-:Y:S02]  /*2a060*/  F2FP.SATFINITE.E5M2.F32.PACK_AB_MERGE_C R50, R51, R50, RZ ;  /* 0x000000323332723e */ /* 0x000fe400048060ff */
[----:B------:R-:W-:Y:S02]  /*2a070*/  F2FP.SATFINITE.E5M2.F32.PACK_AB_MERGE_C R54, R55, R54, RZ ;  /* 0x000000363736723e */ /* 0x000fe400048060ff */
[----:B------:R-:W-:Y:S02]  /*2a080*/  F2FP.SATFINITE.E5M2.F32.PACK_AB_MERGE_C R58, R59, R58, RZ ;  /* 0x0000003a3b3a723e */ /* 0x000fe400048060ff */
[----:B------:R-:W-:-:S02]  /*2a090*/  F2FP.SATFINITE.E5M2.F32.PACK_AB_MERGE_C R62, R63, R62, RZ ;  /* 0x0000003e3f3e723e */ /* 0x000fc400048060ff */
[----:B------:R-:W-:Y:S02]  /*2a0a0*/  F2FP.SATFINITE.E5M2.F32.PACK_AB_MERGE_C R66, R67, R66, RZ ;  /* 0x000000424342723e */ /* 0x000fe400048060ff */
[----:B------:R-:W-:Y:S02]  /*2a0b0*/  F2FP.SATFINITE.E5M2.F32.PACK_AB_MERGE_C R104, R5, R4, R6 ;  /* 0x000000040568723e */ /* 0x000fe40004806006 */
[----:B------:R-:W-:Y:S02]  /*2a0c0*/  F2FP.SATFINITE.E5M2.F32.PACK_AB_MERGE_C R105, R9, R8, R10 ;  /* 0x000000080969723e */ /* 0x000fe4000480600a */
[----:B------:R-:W-:Y:S02]  /*2a0d0*/  F2FP.SATFINITE.E5M2.F32.PACK_AB_MERGE_C R106, R13, R12, R14 ;  /* 0x0000000c0d6a723e */ /* 0x000fe4000480600e */
[----:B------:R-:W-:Y:S02]  /*2a0e0*/  F2FP.SATFINITE.E5M2.F32.PACK_AB_MERGE_C R107, R17, R16, R18 ;  /* 0x00000010116b723e */ /* 0x000fe40004806012 */
[----:B------:R-:W-:-:S02]  /*2a0f0*/  F2FP.SATFINITE.E5M2.F32.PACK_AB_MERGE_C R96, R21, R20, R22 ;  /* 0x000000141560723e */ /* 0x000fc40004806016 */
[----:B------:R-:W-:Y:S02]  /*2a100*/  F2FP.SATFINITE.E5M2.F32.PACK_AB_MERGE_C R97, R25, R24, R26 ;  /* 0x000000181961723e */ /* 0x000fe4000480601a */
        /* <DEDUP_REMOVED lines=10> */
[----:B------:R-:W1:Y:S01]  /*2a1b0*/  LDTM.x64 R4, tmem[UR7+0xc0] ;  /* 0x0000c007000479ee */ /* 0x000e620008340000 */
[----:B------:R-:W-:Y:S01]  /*2a1c0*/  NOP ;  /* 0x0000000000007918 */ /* 0x000fe20000000000 */
[----:B0-----:R-:W-:Y:S01]  /*2a1d0*/  LOP3.LUT R2, R2, 0xff, RZ, 0xc0, !PT ;  /* 0x000000ff02027812 */ /* 0x001fe200078ec0ff */
[----:B------:R-:W0:Y:S03]  /*2a1e0*/  LDCU.64 UR6, c[0x0][0x398] ;  /* 0x00007300ff0677ac */ /* 0x000e260008000a00 */
[----:B------:R-:W-:Y:S01]  /*2a1f0*/  LEA R2, R2, UR4, 0x4 ;  /* 0x0000000402027c11 */ /* 0x000fe2000f8e20ff */
[----:B------:R-:W4:Y:S01]  /*2a200*/  LDCU UR4, c[0x0][0x3b8] ;  /* 0x00007700ff0477ac */ /* 0x000f220008000800 */
[----:B-1----:R-:W-:-:S02]  /*2a210*/  F2FP.SATFINITE.E5M2.F32.PACK_AB_MERGE_C R6, R7, R6, RZ ;  /* 0x000000060706723e */ /* 0x002fc400048060ff */
[----:B------:R-:W-:Y:S02]  /*2a220*/  F2FP.SATFINITE.E5M2.F32.PACK_AB_MERGE_C R10, R11, R10, RZ ;  /* 0x0000000a0b0a723e */ /* 0x000fe400048060ff */
[----:B------:R-:W-:Y:S02]  /*2a230*/  F2FP.SATFINITE.E5M2.F32.PACK_AB_MERGE_C R14, R15, R14, RZ ;  /* 0x0000000e0f0e723e */ /* 0x000fe400048060ff */
[----:B------:R-:W-:Y:S02]  /*2a240*/  F2FP.SATFINITE.E5M2.F32.PACK_AB_MERGE_C R4, R5, R4, R6 ;  /* 0x000000040504723e */ /* 0x000fe40004806006 */
[----:B------:R-:W-:Y:S02]  /*2a250*/  F2FP.SATFINITE.E5M2.F32.PACK_AB_MERGE_C R5, R9, R8, R10 ;  /* 0x000000080905723e */ /* 0x000fe4000480600a */
[----:B------:R-:W-:Y:S02]  /*2a260*/  F2FP.SATFINITE.E5M2.F32.PACK_AB_MERGE_C R6, R13, R12, R14 ;  /* 0x0000000c0d06723e */ /* 0x000fe4000480600e */
[----:B------:R-:W-:-:S02]  /*2a270*/  F2FP.SATFINITE.E5M2.F32.PACK_AB_MERGE_C R90, R72, R68, R90 ;  /* 0x00000044485a723e */ /* 0x000fc4000480605a */
[----:B------:R-:W4:Y:S04]  /*2a280*/  LDL.LU R68, [R1+0xc6c] ;  /* 0x000c6c0001447983 */ /* 0x000f280000300800 */
[----:B------:R-:W4:Y:S01]  /*2a290*/  LDL.LU R72, [R1+0xc68] ;  /* 0x000c680001487983 */ /* 0x000f220000300800 */
[----:B------:R-:W-:Y:S02]  /*2a2a0*/  F2FP.SATFINITE.E5M2.F32.PACK_AB_MERGE_C R22, R23, R22, RZ ;  /* 0x000000161716723e */ /* 0x000fe400048060ff */
[----:B------:R-:W-:Y:S02]  /*2a2b0*/  F2FP.SATFINITE.E5M2.F32.PACK_AB_MERGE_C R26, R27, R26, RZ ;  /* 0x0000001a1b1a723e */ /* 0x000fe400048060ff */
[----:B------:R-:W-:Y:S02]  /*2a2c0*/  F2FP.SATFINITE.E5M2.F32.PACK_AB_MERGE_C R7, R19, R18, RZ ;  /* 0x000000121307723e */ /* 0x000fe400048060ff */
[----:B------:R-:W-:-:S02]  /*2a2d0*/  F2FP.SATFINITE.E5M2.F32.PACK_AB_MERGE_C R91, R125, R74, R91 ;  /* 0x0000004a7d5b723e */ /* 0x000fc4000480605b */
[----:B------:R-:W-:Y:S01]  /*2a2e0*/  F2FP.SATFINITE.E5M2.F32.PACK_AB_MERGE_C R20, R21, R20, R22 ;  /* 0x000000141514723e */ /* 0x000fe20004806016 */
[----:B------:R-:W0:Y:S01]  /*2a2f0*/  LDL.LU R74, [R1+0xc64] ;  /* 0x000c6400014a7983 */ /* 0x000e220000300800 */
[----:B------:R-:W-:Y:S02]  /*2a300*/  F2FP.SATFINITE.E5M2.F32.PACK_AB_MERGE_C R7, R17, R16, R7 ;  /* 0x000000101107723e */ /* 0x000fe40004806007 */
[----:B------:R-:W-:Y:S02]  /*2a310*/  F2FP.SATFINITE.E5M2.F32.PACK_AB_MERGE_C R21, R25, R24, R26 ;  /* 0x000000181915723e */ /* 0x000fe4000480601a */
[----:B------:R-:W-:Y:S02]  /*2a320*/  F2FP.SATFINITE.E5M2.F32.PACK_AB_MERGE_C R30, R31, R30, RZ ;  /* 0x0000001e1f1e723e */ /* 0x000fe400048060ff */
[----:B------:R-:W-:Y:S02]  /*2a330*/  F2FP.SATFINITE.E5M2.F32.PACK_AB_MERGE_C R23, R35, R34, RZ ;  /* 0x000000222317723e */ /* 0x000fe400048060ff */
[----:B------:R-:W-:-:S02]  /*2a340*/  F2FP.SATFINITE.E5M2.F32.PACK_AB_MERGE_C R22, R29, R28, R30 ;  /* 0x0000001c1d16723e */ /* 0x000fc4000480601e */
[----:B------:R-:W-:Y:S02]  /*2a350*/  F2FP.SATFINITE.E5M2.F32.PACK_AB_MERGE_C R23, R33, R32, R23 ;  /* 0x000000202117723e */ /* 0x000fe40004806017 */
[----:B------:R-:W-:Y:S02]  /*2a360*/  F2FP.SATFINITE.E5M2.F32.PACK_AB_MERGE_C R100, R75, R124, R100 ;  /* 0x0000007c4b64723e */ /* 0x000fe40004806064 */
[----:B------:R-:W-:Y:S02]  /*2a370*/  F2FP.SATFINITE.E5M2.F32.PACK_AB_MERGE_C R101, R71, R73, R101 ;  /* 0x000000494765723e */ /* 0x000fe40004806065 */
[----:B------:R-:W-:Y:S02]  /*2a380*/  F2FP.SATFINITE.E5M2.F32.PACK_AB_MERGE_C R102, R69, R70, R102 ;  /* 0x000000464566723e */ /* 0x000fe40004806066 */
[----:B------:R-:W-:Y:S01]  /*2a390*/  F2FP.SATFINITE.E5M2.F32.PACK_AB_MERGE_C R38, R39, R38, RZ ;  /* 0x000000262726723e */ /* 0x000fe200048060ff */
[----:B------:R-:W4:Y:S01]  /*2a3a0*/  LDC R69, c[0x0][0x3b4] ;  /* 0x0000ed00ff457b82 */ /* 0x000f220000000800 */
[----:B------:R-:W-:-:S02]  /*2a3b0*/  F2FP.SATFINITE.E5M2.F32.PACK_AB_MERGE_C R42, R43, R42, RZ ;  /* 0x0000002a2b2a723e */ /* 0x000fc400048060ff */
[----:B------:R-:W-:Y:S01]  /*2a3c0*/  F2FP.SATFINITE.E5M2.F32.PACK_AB_MERGE_C R46, R47, R46, RZ ;  /* 0x0000002e2f2e723e */ /* 0x000fe200048060ff */
[----:B--2---:R-:W-:Y:S04]  /*2a3d0*/  STS.128 [R0], R120 ;  /* 0x0000007800007388 */ /* 0x004fe80000000c00 */
[----:B------:R-:W-:Y:S01]  /*2a3e0*/  STS.128 [R0+0x800], R80 ;  /* 0x0008005000007388 */ /* 0x000fe20000000c00 */
[----:B------:R-:W-:Y:S06]  /*2a3f0*/  BAR.SYNC.DEFER_BLOCKING 0x0 ;  /* 0x0000000000007b1d */ /* 0x000fec0000010000 */
[----:B------:R-:W1:Y:S04]  /*2a400*/  LDS.128 R12, [R2] ;  /* 0x00000000020c7984 */ /* 0x000e680000000c00 */
[----:B------:R-:W2:Y:S01]  /*2a410*/  LDS.128 R8, [R2+0x1000] ;  /* 0x0010000002087984 */ /* 0x000ea20000000c00 */
[----:B------:R-:W-:Y:S06]  /*2a420*/  BAR.SYNC.DEFER_BLOCKING 0x0 ;  /* 0x0000000000007b1d */ /* 0x000fec0000010000 */
[----:B------:R-:W-:Y:S04]  /*2a430*/  STS.128 [R0], R116 ;  /* 0x0000007400007388 */ /* 0x000fe80000000c00 */
[----:B------:R-:W-:Y:S01]  /*2a440*/  STS.128 [R0+0x800], R76 ;  /* 0x0008004c00007388 */ /* 0x000fe20000000c00 */
[----:B------:R-:W-:Y:S06]  /*2a450*/  BAR.SYNC.DEFER_BLOCKING 0x0 ;  /* 0x0000000000007b1d */ /* 0x000fec0000010000 */
[----:B------:R-:W0:Y:S04]  /*2a460*/  LDS.128 R24, [R2] ;  /* 0x0000000002187984 */ /* 0x000e280000000c00 */
[----:B------:R-:W0:Y:S01]  /*2a470*/  LDS.128 R16, [R2+0x1000] ;  /* 0x0010000002107984 */ /* 0x000e220000000c00 */
[----:B------:R-:W-:Y:S06]  /*2a480*/  BAR.SYNC.DEFER_BLOCKING 0x0 ;  /* 0x0000000000007b1d */ /* 0x000fec0000010000 */
[----:B---3--:R-:W-:Y:S04]  /*2a490*/  STS.128 [R0], R112 ;  /* 0x0000007000007388 */ /* 0x008fe80000000c00 */
[----:B------:R-:W-:Y:S01]  /*2a4a0*/  STS.128 [R0+0x800], R88 ;  /* 0x0008005800007388 */ /* 0x000fe20000000c00 */
[----:B------:R-:W-:Y:S06]  /*2a4b0*/  BAR.SYNC.DEFER_BLOCKING 0x0 ;  /* 0x0000000000007b1d */ /* 0x000fec0000010000 */
[----:B------:R-:W3:Y:S04]  /*2a4c0*/  LDS.128 R32, [R2] ;  /* 0x0000000002207984 */ /* 0x000ee80000000c00 */
[----:B------:R-:W0:Y:S01]  /*2a4d0*/  LDS.128 R28, [R2+0x1000] ;  /* 0x00100000021c7984 */ /* 0x000e220000000c00 */
[----:B------:R-:W-:Y:S01]  /*2a4e0*/  BAR.SYNC.DEFER_BLOCKING 0x0 ;  /* 0x0000000000007b1d */ /* 0x000fe20000010000 */
[----:B------:R-:W-:-:S05]  /*2a4f0*/  F2FP.SATFINITE.E5M2.F32.PACK_AB_MERGE_C R36, R37, R36, R38 ;  /* 0x000000242524723e */ /* 0x000fca0004806026 */
[----:B------:R-:W-:Y:S04]  /*2a500*/  STS.128 [R0], R108 ;  /* 0x0000006c00007388 */ /* 0x000fe80000000c00 */
[----:B------:R-:W-:Y:S01]  /*2a510*/  STS.128 [R0+0x800], R100 ;  /* 0x0008006400007388 */ /* 0x000fe20000000c00 */
[----:B------:R-:W-:Y:S01]  /*2a520*/  F2FP.SATFINITE.E5M2.F32.PACK_AB_MERGE_C R37, R41, R40, R42 ;  /* 0x000000282925723e */ /* 0x000fe2000480602a */
[----:B------:R-:W-:Y:S01]  /*2a530*/  BAR.SYNC.DEFER_BLOCKING 0x0 ;  /* 0x0000000000007b1d */ /* 0x000fe20000010000 */
[----:B------:R-:W-:-:S05]  /*2a540*/  F2FP.SATFINITE.E5M2.F32.PACK_AB_MERGE_C R38, R45, R44, R46 ;  /* 0x0000002c2d26723e */ /* 0x000fca000480602e */
[----:B------:R-:W0:Y:S04]  /*2a550*/  LDS.128 R44, [R2] ;  /* 0x00000000022c7984 */ /* 0x000e280000000c00 */
[----:B------:R-:W0:Y:S01]  /*2a560*/  LDS.128 R40, [R2+0x1000] ;  /* 0x0010000002287984 */ /* 0x000e220000000c00 */
[----:B------:R-:W-:Y:S01]  /*2a570*/  BAR.SYNC.DEFER_BLOCKING 0x0 ;  /* 0x0000000000007b1d */ /* 0x000fe20000010000 */
[----:B------:R-:W-:Y:S02]  /*2a580*/  F2FP.SATFINITE.E5M2.F32.PACK_AB_MERGE_C R54, R55, R54, RZ ;  /* 0x000000363736723e */ /* 0x000fe400048060ff */
[----:B------:R-:W-:-:S03]  /*2a590*/  F2FP.SATFINITE.E5M2.F32.PACK_AB_MERGE_C R58, R59, R58, RZ ;  /* 0x0000003a3b3a723e */ /* 0x000fc600048060ff */
[----:B------:R-:W-:Y:S04]  /*2a5a0*/  STS.128 [R0], R104 ;  /* 0x0000006800007388 */ /* 0x000fe80000000c00 */
[----:B------:R-:W-:Y:S01]  /*2a5b0*/  STS.128 [R0+0x800], R4 ;  /* 0x0008000400007388 */ /* 0x000fe20000000c00 */
[----:B------:R-:W-:Y:S01]  /*2a5c0*/  BAR.SYNC.DEFER_BLOCKING 0x0 ;  /* 0x0000000000007b1d */ /* 0x000fe20000010000 */
[----:B------:R-:W-:Y:S02]  /*2a5d0*/  F2FP.SATFINITE.E5M2.F32.PACK_AB_MERGE_C R39, R51, R50, RZ ;  /* 0x000000323327723e */ /* 0x000fe400048060ff */
[----:B------:R-:W-:Y:S02]  /*2a5e0*/  F2FP.SATFINITE.E5M2.F32.PACK_AB_MERGE_C R52, R53, R52, R54 ;  /* 0x000000343534723e */ /* 0x000fe40004806036 */
[----:B------:R-:W-:-:S02]  /*2a5f0*/  F2FP.SATFINITE.E5M2.F32.PACK_AB_MERGE_C R39, R49, R48, R39 ;  /* 0x000000303127723e */ /* 0x000fc40004806027 */
[----:B------:R-:W-:Y:S02]  /*2a600*/  F2FP.SATFINITE.E5M2.F32.PACK_AB_MERGE_C R53, R57, R56, R58 ;  /* 0x000000383935723e */ /* 0x000fe4000480603a */
[----:B------:R-:W0:Y:S04]  /*2a610*/  LDS.128 R56, [R2] ;  /* 0x0000000002387984 */ /* 0x000e280000000c00 */
[----:B------:R-:W0:Y:S01]  /*2a620*/  LDS.128 R48, [R2+0x1000] ;  /* 0x0010000002307984 */ /* 0x000e220000000c00 */
[----:B------:R-:W-:Y:S01]  /*2a630*/  BAR.SYNC.DEFER_BLOCKING 0x0 ;  /* 0x0000000000007b1d */ /* 0x000fe20000010000 */
[----:B------:R-:W-:-:S05]  /*2a640*/  F2FP.SATFINITE.E5M2.F32.PACK_AB_MERGE_C R55, R67, R66, RZ ;  /* 0x000000424337723e */ /* 0x000fca00048060ff */
[----:B------:R-:W-:Y:S04]  /*2a650*/  STS.128 [R0], R96 ;  /* 0x0000006000007388 */ /* 0x000fe80000000c00 */
[----:B------:R4:W-:Y:S01]  /*2a660*/  STS.128 [R0+0x800], R20 ;  /* 0x0008001400007388 */ /* 0x0009e20000000c00 */
[----:B------:R-:W-:Y:S01]  /*2a670*/  BAR.SYNC.DEFER_BLOCKING 0x0 ;  /* 0x0000000000007b1d */ /* 0x000fe20000010000 */
[----:B------:R-:W-:-:S05]  /*2a680*/  F2FP.SATFINITE.E5M2.F32.PACK_AB_MERGE_C R55, R65, R64, R55 ;  /* 0x000000404137723e */ /* 0x000fca0004806037 */
        /* <DEDUP_REMOVED lines=8> */
[----:B------:R-:W2:Y:S04]  /*2a710*/  LDS.128 R60, [R2] ;  /* 0x00000000023c7984 */ /* 0x000ea80000000c00 */
[----:B------:R-:W2:Y:S01]  /*2a720*/  LDS.128 R4, [R2+0x1000] ;  /* 0x0010000002047984 */ /* 0x000ea20000000c00 */
[----:B------:R-:W-:Y:S01]  /*2a730*/  BAR.SYNC.DEFER_BLOCKING 0x0 ;  /* 0x0000000000007b1d */ /* 0x000fe20000010000 */
[C---:B----4-:R-:W-:Y:S01]  /*2a740*/  IMAD R20, R72.reuse, R69, RZ ;  /* 0x0000004548147224 */ /* 0x050fe200078e02ff */
[----:B------:R-:W-:Y:S01]  /*2a750*/  ISETP.GE.AND P1, PT, R72, UR18, PT ;  /* 0x0000001248007c0c */ /* 0x000fe2000bf26270 */
[----:B------:R-:W-:-:S03]  /*2a760*/  IMAD R70, R68, UR4, RZ ;  /* 0x0000000444467c24 */ /* 0x000fc6000f8e02ff */
[----:B------:R-:W-:Y:S02]  /*2a770*/  IADD3 R3, P2, PT, R20, UR16, RZ ;  /* 0x0000001014037c10 */ /* 0x000fe4000ff5e0ff */
[----:B------:R-:W-:Y:S01]  /*2a780*/  ISETP.LT.AND P1, PT, R68, UR31, !P1 ;  /* 0x0000001f44007c0c */ /* 0x000fe2000cf21270 */
[----:B-1----:R-:W-:Y:S01]  /*2a790*/  IMAD R36, R69, 0x100, R20 ;  /* 0x0000010045247824 */ /* 0x002fe200078e0214 */
[----:B------:R-:W-:Y:S04]  /*2a7a0*/  STS.128 [R0], R84 ;  /* 0x0000005400007388 */ /* 0x000fe80000000c00 */
[----:B------:R1:W-:Y:S01]  /*2a7b0*/  STS.128 [R0+0x800], R52 ;  /* 0x0008003400007388 */ /* 0x0003e20000000c00 */
[----:B------:R-:W-:Y:S02]  /*2a7c0*/  SHF.R.S32.HI R37, RZ, 0x1f, R70 ;  /* 0x0000001fff257819 */ /* 0x000fe40000011446 */
[----:B------:R-:W-:-:S02]  /*2a7d0*/  LEA.HI.X.SX32 R20, R20, UR17, 0x1, P2 ;  /* 0x0000001114147c11 */ /* 0x000fc400090f0eff */
[----:B------:R-:W-:Y:S02]  /*2a7e0*/  IADD3 R22, P6, PT, R70, R3, RZ ;  /* 0x0000000346167210 */ /* 0x000fe40007fde0ff */
[----:B------:R-:W-:Y:S01]  /*2a7f0*/  ISETP.GE.AND P5, PT, R68, UR19, PT ;  /* 0x0000001344007c0c */ /* 0x000fe2000bfa6270 */
[----:B------:R-:W4:Y:S01]  /*2a800*/  LDCU.64 UR18, c[0x0][0x398] ;  /* 0x00007300ff1277ac */ /* 0x000f220008000a00 */
[----:B------:R-:W-:Y:S01]  /*2a810*/  IADD3 R21, P2, PT, R36, UR16, RZ ;  /* 0x0000001024157c10 */ /* 0x000fe2000ff5e0ff */
[----:B------:R-:W-:Y:S01]  /*2a820*/  IMAD.X R23, R37, 0x1, R20, P6 ;  /* 0x0000000125177824 */ /* 0x000fe200030e0614 */
[----:B0-----:R-:W-:Y:S01]  /*2a830*/  ISETP.LT.AND P5, PT, R74, UR6, !P5 ;  /* 0x000000064a007c0c */ /* 0x001fe2000efa1270 */
[----:B------:R-:W0:Y:S01]  /*2a840*/  LDCU UR6, c[0x0][0x39c] ;  /* 0x00007380ff0677ac */ /* 0x000e220008000800 */
[----:B-1----:R-:W-:Y:S01]  /*2a850*/  PRMT R55, R12, 0x7770, RZ ;  /* 0x000077700c377816 */ /* 0x002fe200000000ff */
[----:B------:R-:W-:Y:S01]  /*2a860*/  BAR.SYNC.DEFER_BLOCKING 0x0 ;  /* 0x0000000000007b1d */ /* 0x000fe20000010000 */
[----:B------:R-:W-:Y:S01]  /*2a870*/  VIADD R52, R70, UR4 ;  /* 0x0000000446347c36 */ /* 0x000fe20008000000 */
[----:B------:R-:W-:-:S03]  /*2a880*/  LEA.HI.X.SX32 R0, R36, UR17, 0x1, P2 ;  /* 0x0000001124007c11 */ /* 0x000fc600090f0eff */
[C---:B------:R-:W-:Y:S01]  /*2a890*/  VIADD R54, R52.reuse, UR4 ;  /* 0x0000000434367c36 */ /* 0x040fe20008000000 */
[----:B------:R-:W-:Y:S01]  /*2a8a0*/  SHF.R.S32.HI R53, RZ, 0x1f, R52 ;  /* 0x0000001fff357819 */ /* 0x000fe20000011434 */
[----:B------:R-:W1:Y:S01]  /*2a8b0*/  LDCU.64 UR16, c[0x0][0x398] ;  /* 0x00007300ff1077ac */ /* 0x000e620008000a00 */
[C---:B------:R-:W-:Y:S02]  /*2a8c0*/  IADD3 R38, P2, PT, R52.reuse, R3, RZ ;  /* 0x0000000334267210 */ /* 0x040fe40007f5e0ff */
[-C--:B------:R-:W-:Y:S01]  /*2a8d0*/  IADD3 R52, P6, PT, R52, R21.reuse, RZ ;  /* 0x0000001534347210 */ /* 0x080fe20007fde0ff */
[----:B------:R-:W-:Y:S01]  /*2a8e0*/  VIADD R80, R54, UR4 ;  /* 0x0000000436507c36 */ /* 0x000fe20008000000 */
[----:B------:R-:W-:Y:S01]  /*2a8f0*/  SHF.R.S32.HI R69, RZ, 0x1f, R54 ;  /* 0x0000001fff457819 */ /* 0x000fe20000011436 */
[C---:B------:R-:W-:Y:S01]  /*2a900*/  IMAD.X R39, R53.reuse, 0x1, R20, P2 ;  /* 0x0000000135277824 */ /* 0x040fe200010e0614 */
[----:B--2---:R-:W-:Y:S01]  /*2a910*/  PRMT R75, R8, 0x7770, RZ ;  /* 0x00007770084b7816 */ /* 0x004fe200000000ff */
[----:B------:R-:W-:Y:S01]  /*2a920*/  IMAD.X R53, R53, 0x1, R0, P6 ;  /* 0x0000000135357824 */ /* 0x000fe200030e0600 */
[----:B------:R2:W-:Y:S01]  /*2a930*/  @P1 STG.E.U8 desc[UR14][R22.64], R55 ;  /* 0x0000003716001986 */ /* 0x0005e2000c10110e */
[----:B------:R-:W-:-:S05]  /*2a940*/  IADD3 R36, P1, PT, R70, R21, RZ ;  /* 0x0000001546247210 */ /* 0x000fca0007f3e0ff */
[----:B------:R-:W-:Y:S01]  /*2a950*/  IMAD.X R37, R37, 0x1, R0, P1 ;  /* 0x0000000125257824 */ /* 0x000fe200008e0600 */
[----:B------:R-:W-:Y:S01]  /*2a960*/  ISETP.LT.AND P6, PT, R72, UR12, !P3 ;  /* 0x0000000c48007c0c */ /* 0x000fe2000dfc1270 */
[----:B------:R-:W-:Y:S01]  /*2a970*/  VIADD R71, R68, 0x4 ;  /* 0x0000000444477836 */ /* 0x000fe20000000000 */
[C---:B--2---:R-:W-:Y:S02]  /*2a980*/  IADD3 R22, P1, PT, R54.reuse, R3, RZ ;  /* 0x0000000336167210 */ /* 0x044fe40007f3e0ff */
[----:B------:R2:W-:Y:S01]  /*2a990*/  @P5 STG.E.U8 desc[UR14][R36.64], R75 ;  /* 0x0000004b24005986 */ /* 0x0005e2000c10110e */
[----:B------:R-:W-:Y:S01]  /*2a9a0*/  IADD3 R54, P2, PT, R54, R21, RZ ;  /* 0x0000001536367210 */ /* 0x000fe20007f5e0ff */
[----:B------:R-:W-:Y:S01]  /*2a9b0*/  VIADD R82, R68, 0x6 ;  /* 0x0000000644527836 */ /* 0x000fe20000000000 */
[----:B------:R-:W-:Y:S01]  /*2a9c0*/  ISETP.LT.AND P3, PT, R74, UR10, !P3 ;  /* 0x0000000a4a007c0c */ /* 0x000fe2000df61270 */
[C---:B------:R-:W-:Y:S01]  /*2a9d0*/  IMAD.X R23, R69.reuse, 0x1, R20, P1 ;  /* 0x0000000145177824 */ /* 0x040fe200008e0614 */
[----:B------:R-:W-:Y:S01]  /*2a9e0*/  ISETP.LT.AND P5, PT, R72, UR8, !P4 ;  /* 0x0000000848007c0c */ /* 0x000fe2000e7a1270 */
[----:B------:R-:W-:Y:S01]  /*2a9f0*/  IMAD.X R55, R69, 0x1, R0, P2 ;  /* 0x0000000145377824 */ /* 0x000fe200010e0600 */
[----:B------:R-:W-:Y:S01]  /*2aa00*/  SHF.R.S32.HI R83, RZ, 0x1f, R80 ;  /* 0x0000001fff537819 */ /* 0x000fe20000011450 */
[----:B------:R-:W-:Y:S01]  /*2aa10*/  VIADD R69, R68, 0x5 ;  /* 0x0000000544457836 */ /* 0x000fe20000000000 */
[----:B------:R-:W-:Y:S01]  /*2aa20*/  IADD3 R70, P2, PT, R80, R3, RZ ;  /* 0x0000000350467210 */ /* 0x000fe20007f5e0ff */
[----:B------:R-:W3:Y:S01]  /*2aa30*/  LDCU UR8, c[0x0][0x39c] ;  /* 0x00007380ff0877ac */ /* 0x000ee20008000800 */
[----:B----4-:R-:W-:-:S02]  /*2aa40*/  ISETP.LT.AND P4, PT, R74, UR18, !P4 ;  /* 0x000000124a007c0c */ /* 0x010fc4000e781270 */
[----:B------:R-:W-:Y:S01]  /*2aa50*/  ISETP.GE.AND P1, PT, R71, UR20, PT ;  /* 0x0000001447007c0c */ /* 0x000fe2000bf26270 */
[----:B------:R-:W-:Y:S01]  /*2aa60*/  IMAD.X R71, R83, 0x1, R20, P2 ;  /* 0x0000000153477824 */ /* 0x000fe200010e0614 */
[----:B------:R-:W-:Y:S01]  /*2aa70*/  PRMT R73, R12, 0x7771, RZ ;  /* 0x000077710c497816 */ /* 0x000fe200000000ff */
[----:B------:R-:W4:Y:S01]  /*2aa80*/  LDCU UR10, c[0x0][0x398] ;  /* 0x00007300ff0a77ac */ /* 0x000f220008000800 */
[----:B------:R-:W-:Y:S02]  /*2aa90*/  PRMT R81, R8, 0x7771, RZ ;  /* 0x0000777108517816 */ /* 0x000fe400000000ff */
[----:B------:R-:W-:Y:S01]  /*2aaa0*/  ISETP.GE.AND P2, PT, R69, UR21, PT ;  /* 0x0000001545007c0c */ /* 0x000fe2000bf46270 */
[----:B------:R3:W-:Y:S01]  /*2aab0*/  @P6 STG.E.U8 desc[UR14][R38.64], R73 ;  /* 0x0000004926006986 */ /* 0x0007e2000c10110e */
[----:B------:R-:W-:Y:S01]  /*2aac0*/  PRMT R69, R12, 0x7772, RZ ;  /* 0x000077720c457816 */ /* 0x000fe200000000ff */
[----:B------:R-:W4:Y:S01]  /*2aad0*/  LDCU.64 UR20, c[0x0][0x398] ;  /* 0x00007300ff1477ac */ /* 0x000f220008000a00 */
[----:B--2---:R-:W-:Y:S01]  /*2aae0*/  PRMT R75, R8, 0x7772, RZ ;  /* 0x00007772084b7816 */ /* 0x004fe200000000ff */
[----:B------:R-:W-:Y:S01]  /*2aaf0*/  @P3 STG.E.U8 desc[UR14][R52.64], R81 ;  /* 0x0000005134003986 */ /* 0x000fe2000c10110e */
[----:B0-----:R-:W-:Y:S01]  /*2ab00*/  ISETP.GE.AND P3, PT, R82, UR6, PT ;  /* 0x0000000652007c0c */ /* 0x001fe2000bf66270 */
[----:B------:R-:W0:Y:S01]  /*2ab10*/  LDCU UR6, c[0x0][0x39c] ;  /* 0x00007380ff0677ac */ /* 0x000e220008000800 */
[----:B-1----:R-:W-:Y:S01]  /*2ab20*/  ISETP.LT.AND P6, PT, R72, UR16, !P0 ;  /* 0x0000001048007c0c */ /* 0x002fe2000c7c1270 */
[----:B------:R1:W-:Y:S01]  /*2ab30*/  @P5 STG.E.U8 desc[UR14][R22.64], R69 ;  /* 0x0000004516005986 */ /* 0x0003e2000c10110e */
[----:B------:R-:W2:Y:S03]  /*2ab40*/  LDCU UR12, c[0x0][0x398] ;  /* 0x00007300ff0c77ac */ /* 0x000ea60008000800 */
[----:B------:R0:W-:Y:S01]  /*2ab50*/  @P4 STG.E.U8 desc[UR14][R54.64], R75 ;  /* 0x0000004b36004986 */ /* 0x0001e2000c10110e */
[----:B------:R-:W-:Y:S01]  /*2ab60*/  ISETP.LT.AND P4, PT, R74, UR22, !P0 ;  /* 0x000000164a007c0c */ /* 0x000fe2000c781270 */
[C---:B---3--:R-:W-:Y:S01]  /*2ab70*/  VIADD R38, R80.reuse, UR4 ;  /* 0x0000000450267c36 */ /* 0x048fe20008000000 */
[----:B------:R-:W-:Y:S01]  /*2ab80*/  IADD3 R36, P0, PT, R80, R21, RZ ;  /* 0x0000001550247210 */ /* 0x000fe20007f1e0ff */
[----:B------:R-:W3:Y:S01]  /*2ab90*/  LDCU UR16, c[0x0][0x398] ;  /* 0x00007300ff1077ac */ /* 0x000ee20008000800 */
[----:B------:R-:W-:-:S03]  /*2aba0*/  PRMT R39, R12, 0x7773, RZ ;  /* 0x000077730c277816 */ /* 0x000fc600000000ff */
[----:B------:R-:W-:Y:S01]  /*2abb0*/  IMAD.X R37, R83, 0x1, R0, P0 ;  /* 0x0000000153257824 */ /* 0x000fe200000e0600 */
[----:B-1----:R-:W-:Y:S01]  /*2abc0*/  PRMT R69, R8, 0x7773, RZ ;  /* 0x0000777308457816 */ /* 0x002fe200000000ff */
[----:B------:R-:W-:Y:S01]  /*2abd0*/  VIADD R12, R68, 0x7 ;  /* 0x00000007440c7836 */ /* 0x000fe20000000000 */
[----:B------:R-:W-:Y:S01]  /*2abe0*/  SHF.R.S32.HI R53, RZ, 0x1f, R38 ;  /* 0x0000001fff357819 */ /* 0x000fe20000011426 */
[----:B------:R-:W1:Y:S01]  /*2abf0*/  LDCU UR18, c[0x0][0x398] ;  /* 0x00007300ff1277ac */ /* 0x000e620008000800 */
[----:B------:R-:W-:Y:S01]  /*2ac00*/  IADD3 R22, P0, PT, R38, R3, RZ ;  /* 0x0000000326167210 */ /* 0x000fe20007f1e0ff */
[----:B------:R2:W-:Y:S01]  /*2ac10*/  @P6 STG.E.U8 desc[UR14][R70.64], R39 ;  /* 0x0000002746006986 */ /* 0x0005e2000c10110e */
[----:B----4-:R-:W-:Y:S01]  /*2ac20*/  ISETP.LT.AND P5, PT, R72, UR20, !P1 ;  /* 0x0000001448007c0c */ /* 0x010fe2000cfa1270 */
[----:B------:R-:W-:Y:S01]  /*2ac30*/  VIADD R8, R38, UR4 ;  /* 0x0000000426087c36 */ /* 0x000fe20008000000 */
[----:B0-----:R-:W-:Y:S01]  /*2ac40*/  PRMT R55, R13, 0x7770, RZ ;  /* 0x000077700d377816 */ /* 0x001fe200000000ff */
[----:B------:R0:W-:Y:S01]  /*2ac50*/  @P4 STG.E.U8 desc[UR14][R36.64], R69 ;  /* 0x0000004524004986 */ /* 0x0001e2000c10110e */
[----:B------:R-:W-:Y:S01]  /*2ac60*/  ISETP.LT.AND P4, PT, R74, UR26, !P1 ;  /* 0x0000001a4a007c0c */ /* 0x000fe2000cf81270 */
[C---:B------:R-:W-:Y:S01]  /*2ac70*/  IMAD.X R23, R53.reuse, 0x1, R20, P0 ;  /* 0x0000000135177824 */ /* 0x040fe200000e0614 */
[----:B------:R-:W-:Y:S01]  /*2ac80*/  ISETP.GE.AND P0, PT, R12, UR6, PT ;  /* 0x000000060c007c0c */ /* 0x000fe2000bf06270 */
[----:B------:R-:W4:Y:S01]  /*2ac90*/  LDCU UR6, c[0x0][0x39c] ;  /* 0x00007380ff0677ac */ /* 0x000f220008000800 */
[----:B------:R-:W-:Y:S01]  /*2aca0*/  IADD3 R38, P1, PT, R38, R21, RZ ;  /* 0x0000001526267210 */ /* 0x000fe20007f3e0ff */
[----:B------:R-:W-:Y:S01]  /*2acb0*/  VIADD R12, R68, 0x8 ;  /* 0x00000008440c7836 */ /* 0x000fe20000000000 */
[----:B------:R-:W1:Y:S03]  /*2acc0*/  LDCU UR20, c[0x0][0x398] ;  /* 0x00007300ff1477ac */ /* 0x000e660008000800 */
[----:B--2---:R-:W-:Y:S01]  /*2acd0*/  IMAD.X R39, R53, 0x1, R0, P1 ;  /* 0x0000000135277824 */ /* 0x004fe200008e0600 */
[----:B0-----:R-:W-:Y:S01]  /*2ace0*/  PRMT R37, R9, 0x7770, RZ ;  /* 0x0000777009257816 */ /* 0x001fe200000000ff */
[----:B------:R0:W-:Y:S01]  /*2acf0*/  @P5 STG.E.U8 desc[UR14][R22.64], R55 ;  /* 0x0000003716005986 */ /* 0x0001e2000c10110e */
[----:B------:R-:W-:-:S02]  /*2ad00*/  ISETP.LT.AND P5, PT, R72, UR24, !P2 ;  /* 0x0000001848007c0c */ /* 0x000fc4000d7a1270 */
[----:B------:R-:W-:Y:S01]  /*2ad10*/  ISETP.GE.AND P1, PT, R12, UR8, PT ;  /* 0x000000080c007c0c */ /* 0x000fe2000bf26270 */
[----:B------:R2:W-:Y:S01]  /*2ad20*/  @P4 STG.E.U8 desc[UR14][R38.64], R37 ;  /* 0x0000002526004986 */ /* 0x0005e2000c10110e */
[----:B------:R-:W-:Y:S01]  /*2ad30*/  ISETP.LT.AND P4, PT, R74, UR28, !P2 ;  /* 0x0000001c4a007c0c */ /* 0x000fe2000d781270 */
[----:B------:R-:W1:Y:S01]  /*2ad40*/  LDCU UR8, c[0x0][0x398] ;  /* 0x00007300ff0877ac */ /* 0x000e620008000800 */
[----:B------:R-:W-:Y:S01]  /*2ad50*/  SHF.R.S32.HI R71, RZ, 0x1f, R8 ;  /* 0x0000001fff477819 */ /* 0x000fe20000011408 */
[C---:B------:R-:W-:Y:S01]  /*2ad60*/  VIADD R12, R8.reuse, UR4 ;  /* 0x00000004080c7c36 */ /* 0x040fe20008000000 */
[C---:B------:R-:W-:Y:S02]  /*2ad70*/  IADD3 R52, P6, PT, R8.reuse, R3, RZ ;  /* 0x0000000308347210 */ /* 0x040fe40007fde0ff */
[----:B0-----:R-:W-:Y:S01]  /*2ad80*/  IADD3 R22, P2, PT, R8, R21, RZ ;  /* 0x0000001508167210 */ /* 0x001fe20007f5e0ff */
[----:B------:R-:W-:-:S04]  /*2ad90*/  VIADD R8, R68, 0x9 ;  /* 0x0000000944087836 */ /* 0x000fc80000000000 */
[C---:B------:R-:W-:Y:S01]  /*2ada0*/  IMAD.X R23, R71.reuse, 0x1, R0, P2 ;  /* 0x0000000147177824 */ /* 0x040fe200010e0600 */
[----:B----4-:R-:W-:Y:S01]  /*2adb0*/  ISETP.GE.AND P2, PT, R8, UR6, PT ;  /* 0x0000000608007c0c */ /* 0x010fe2000bf46270 */
[----:B------:R-:W0:Y:S01]  /*2adc0*/  LDCU UR6, c[0x0][0x39c] ;  /* 0x00007380ff0677ac */ /* 0x000e220008000800 */
[----:B------:R-:W-:Y:S01]  /*2add0*/  IMAD.X R53, R71, 0x1, R20, P6 ;  /* 0x0000000147357824 */ /* 0x000fe200030e0614 */
[----:B------:R-:W-:Y:S02]  /*2ade0*/  PRMT R55, R13, 0x7771, RZ ;  /* 0x000077710d377816 */ /* 0x000fe400000000ff */
[----:B------:R-:W-:-:S03]  /*2adf0*/  PRMT R69, R9, 0x7771, RZ ;  /* 0x0000777109457816 */ /* 0x000fc600000000ff */
[----:B------:R4:W-:Y:S01]  /*2ae00*/  @P5 STG.E.U8 desc[UR14][R52.64], R55 ;  /* 0x0000003734005986 */ /* 0x0009e2000c10110e */
[----:B------:R-:W-:Y:S01]  /*2ae10*/  ISETP.LT.AND P5, PT, R72, UR30, !P3 ;  /* 0x0000001e48007c0c */ /* 0x000fe2000dfa1270 */
[----:B------:R-:W-:Y:S02]  /*2ae20*/  VIADD R8, R12, UR4 ;  /* 0x000000040c087c36 */ /* 0x000fe40008000000 */
[----:B------:R0:W-:Y:S01]  /*2ae30*/  @P4 STG.E.U8 desc[UR14][R22.64], R69 ;  /* 0x0000004516004986 */ /* 0x0001e2000c10110e */
[----:B-1----:R-:W-:Y:S01]  /*2ae40*/  ISETP.LT.AND P4, PT, R74, UR8, !P3 ;  /* 0x000000084a007c0c */ /* 0x002fe2000df81270 */
[----:B------:R-:W1:Y:S01]  /*2ae50*/  LDCU UR8, c[0x0][0x398] ;  /* 0x00007300ff0877ac */ /* 0x000e620008000800 */
[----:B------:R-:W-:Y:S02]  /*2ae60*/  SHF.R.S32.HI R73, RZ, 0x1f, R12 ;  /* 0x0000001fff497819 */ /* 0x000fe4000001140c */
[C---:B------:R-:W-:Y:S02]  /*2ae70*/  IADD3 R36, P6, PT, R12.reuse, R3, RZ ;  /* 0x000000030c247210 */ /* 0x040fe40007fde0ff */
[----:B--2---:R-:W-:Y:S01]  /*2ae80*/  IADD3 R38, P3, PT, R12, R21, RZ ;  /* 0x000000150c267210 */ /* 0x004fe20007f7e0ff */
[----:B------:R-:W-:Y:S01]  /*2ae90*/  VIADD R12, R68, 0xa ;  /* 0x0000000a440c7836 */ /* 0x000fe20000000000 */
[----:B----4-:R-:W-:Y:S01]  /*2aea0*/  PRMT R55, R13, 0x7772, RZ ;  /* 0x000077720d377816 */ /* 0x010fe200000000ff */
[----:B------:R-:W-:-:S02]  /*2aeb0*/  IMAD.X R37, R73, 0x1, R20, P6 ;  /* 0x0000000149257824 */ /* 0x000fc400030e0614 */
[----:B------:R-:W-:Y:S01]  /*2aec0*/  IMAD.X R39, R73, 0x1, R0, P3 ;  /* 0x0000000149277824 */ /* 0x000fe200018e0600 */
[----:B0-----:R-:W-:Y:S01]  /*2aed0*/  ISETP.GE.AND P3, PT, R12, UR6, PT ;  /* 0x000000060c007c0c */ /* 0x001fe2000bf66270 */
[----:B------:R-:W0:Y:S01]  /*2aee0*/  LDCU UR6, c[0x0][0x39c] ;  /* 0x00007380ff0677ac */ /* 0x000e220008000800 */
[----:B------:R2:W-:Y:S01]  /*2aef0*/  @P5 STG.E.U8 desc[UR14][R36.64], R55 ;  /* 0x0000003724005986 */ /* 0x0005e2000c10110e */
[----:B------:R-:W-:Y:S02]  /*2af00*/  ISETP.LT.AND P5, PT, R72, UR10, !P0 ;  /* 0x0000000a48007c0c */ /* 0x000fe4000c7a1270 */
[----:B------:R-:W-:Y:S02]  /*2af10*/  SHF.R.S32.HI R71, RZ, 0x1f, R8 ;  /* 0x0000001fff477819 */ /* 0x000fe40000011408 */
[----:B------:R-:W-:Y:S01]  /*2af20*/  PRMT R23, R13, 0x7773, RZ ;  /* 0x000077730d177816 */ /* 0x000fe200000000ff */
[C---:B------:R-:W-:Y:S01]  /*2af30*/  VIADD R22, R8.reuse, UR4 ;  /* 0x0000000408167c36 */ /* 0x040fe20008000000 */
[----:B------:R-:W-:Y:S01]  /*2af40*/  IADD3 R52, P6, PT, R8, R3, RZ ;  /* 0x0000000308347210 */ /* 0x000fe20007fde0ff */
[----:B------:R-:W4:Y:S01]  /*2af50*/  LDCU UR10, c[0x0][0x398] ;  /* 0x00007300ff0a77ac */ /* 0x000f220008000800 */
[----:B--2---:R-:W-:Y:S01]  /*2af60*/  PRMT R37, R9, 0x7772, RZ ;  /* 0x0000777209257816 */ /* 0x004fe200000000ff */
[----:B------:R-:W-:-:S04]  /*2af70*/  VIADD R36, R68, 0xb ;  /* 0x0000000b44247836 */ /* 0x000fc80000000000 */
[----:B------:R2:W-:Y:S01]  /*2af80*/  @P4 STG.E.U8 desc[UR14][R38.64], R37 ;  /* 0x0000002526004986 */ /* 0x0005e2000c10110e */
[----:B------:R-:W-:Y:S01]  /*2af90*/  ISETP.LT.AND P4, PT, R74, UR12, !P0 ;  /* 0x0000000c4a007c0c */ /* 0x000fe2000c781270 */
[C---:B------:R-:W-:Y:S01]  /*2afa0*/  IMAD.X R53, R71.reuse, 0x1, R20, P6 ;  /* 0x0000000147357824 */ /* 0x040fe200030e0614 */
[----:B------:R-:W-:Y:S01]  /*2afb0*/  IADD3 R12, P0, PT, R8, R21, RZ ;  /* 0x00000015080c7210 */ /* 0x000fe20007f1e0ff */
[----:B------:R-:W1:Y:S04]  /*2afc0*/  LDCU UR12, c[0x0][0x398] ;  /* 0x00007300ff0c77ac */ /* 0x000e680008000800 */
[----:B------:R-:W-:Y:S01]  /*2afd0*/  IMAD.X R13, R71, 0x1, R0, P0 ;  /* 0x00000001470d7824 */ /* 0x000fe200000e0600 */
[----:B0-----:R-:W-:Y:S01]  /*2afe0*/  ISETP.GE.AND P0, PT, R36, UR6, PT ;  /* 0x0000000624007c0c */ /* 0x001fe2000bf06270 */
[----:B------:R-:W0:Y:S01]  /*2aff0*/  LDCU UR6, c[0x0][0x39c] ;  /* 0x00007380ff0677ac */ /* 0x000e220008000800 */
[----:B------:R1:W-:Y:S01]  /*2b000*/  @P5 STG.E.U8 desc[UR14][R52.64], R23 ;  /* 0x0000001734005986 */ /* 0x0003e2000c10110e */
[----:B---3--:R-:W-:Y:S01]  /*2b010*/  ISETP.LT.AND P5, PT, R72, UR16, !P1 ;  /* 0x0000001048007c0c */ /* 0x008fe2000cfa1270 */
[----:B--2---:R-:W-:Y:S01]  /*2b020*/  VIADD R38, R22, UR4 ;  /* 0x0000000416267c36 */ /* 0x004fe20008000000 */
[----:B------:R-:W-:Y:S01]  /*2b030*/  SHF.R.S32.HI R55, RZ, 0x1f, R22 ;  /* 0x0000001fff377819 */ /* 0x000fe20000011416 */
[----:B------:R-:W-:Y:S01]  /*2b040*/  VIADD R37, R68, 0xc ;  /* 0x0000000c44257836 */ /* 0x000fe20000000000 */
[----:B------:R-:W-:Y:S01]  /*2b050*/  IADD3 R8, P6, PT, R22, R3, RZ ;  /* 0x0000000316087210 */ /* 0x000fe20007fde0ff */
[----:B------:R-:W2:Y:S01]  /*2b060*/  LDCU UR16, c[0x0][0x398] ;  /* 0x00007300ff1077ac */ /* 0x000ea20008000800 */
[----:B-1----:R-:W-:-:S05]  /*2b070*/  PRMT R53, R9, 0x7773, RZ ;  /* 0x0000777309357816 */ /* 0x002fca00000000ff */
[----:B------:R1:W-:Y:S01]  /*2b080*/  @P4 STG.E.U8 desc[UR14][R12.64], R53 ;  /* 0x000000350c004986 */ /* 0x0003e2000c10110e */
[----:B------:R-:W-:Y:S01]  /*2b090*/  ISETP.LT.AND P4, PT, R74, UR18, !P1 ;  /* 0x000000124a007c0c */ /* 0x000fe2000cf81270 */
[C---:B------:R-:W-:Y:S01]  /*2b0a0*/  IMAD.X R9, R55.reuse, 0x1, R20, P6 ;  /* 0x0000000137097824 */ /* 0x040fe200030e0614 */
[----:B------:R-:W-:Y:S02]  /*2b0b0*/  IADD3 R22, P1, PT, R22, R21, RZ ;  /* 0x0000001516167210 */ /* 0x000fe40007f3e0ff */
[----:B------:R-:W-:Y:S01]  /*2b0c0*/  PRMT R39, R14, 0x7770, RZ ;  /* 0x000077700e277816 */ /* 0x000fe200000000ff */
[----:B------:R-:W-:Y:S01]  /*2b0d0*/  VIADD R52, R38, UR4 ;  /* 0x0000000426347c36 */ /* 0x000fe20008000000 */
[----:B------:R-:W-:Y:S01]  /*2b0e0*/  SHF.R.S32.HI R69, RZ, 0x1f, R38 ;  /* 0x0000001fff457819 */ /* 0x000fe20000011426 */
[----:B------:R-:W-:Y:S01]  /*2b0f0*/  IMAD.X R23, R55, 0x1, R0, P1 ;  /* 0x0000000137177824 */ /* 0x000fe200008e0600 */
[----:B0-----:R-:W-:Y:S01]  /*2b100*/  ISETP.GE.AND P1, PT, R37, UR6, PT ;  /* 0x0000000625007c0c */ /* 0x001fe2000bf26270 */
[----:B------:R-:W0:Y:S01]  /*2b110*/  LDCU UR6, c[0x0][0x39c] ;  /* 0x00007380ff0677ac */ /* 0x000e220008000800 */
[----:B-1----:R-:W-:Y:S01]  /*2b120*/  PRMT R53, R10, 0x7770, RZ ;  /* 0x000077700a357816 */ /* 0x002fe200000000ff */
[----:B------:R1:W-:Y:S01]  /*2b130*/  @P5 STG.E.U8 desc[UR14][R8.64], R39 ;  /* 0x0000002708005986 */ /* 0x0003e2000c10110e */
[----:B------:R-:W-:Y:S01]  /*2b140*/  ISETP.LT.AND P5, PT, R72, UR8, !P2 ;  /* 0x0000000848007c0c */ /* 0x000fe2000d7a1270 */
[----:B------:R-:W-:Y:S01]  /*2b150*/  VIADD R13, R68, 0xd ;  /* 0x0000000d440d7836 */ /* 0x000fe20000000000 */
[----:B------:R-:W-:Y:S01]  /*2b160*/  IADD3 R36, P6, PT, R38, R3, RZ ;  /* 0x0000000326247210 */ /* 0x000fe20007fde0ff */
[----:B------:R3:W-:Y:S01]  /*2b170*/  @P4 STG.E.U8 desc[UR14][R22.64], R53 ;  /* 0x0000003516004986 */ /* 0x0007e2000c10110e */
[----:B----4-:R-:W-:Y:S01]  /*2b180*/  ISETP.LT.AND P4, PT, R74, UR10, !P2 ;  /* 0x0000000a4a007c0c */ /* 0x010fe2000d781270 */
[----:B------:R-:W4:Y:S02]  /*2b190*/  LDCU UR8, c[0x0][0x398] ;  /* 0x00007300ff0877ac */ /* 0x000f240008000800 */
[----:B------:R-:W-:Y:S01]  /*2b1a0*/  IMAD.X R37, R69, 0x1, R20, P6 ;  /* 0x0000000145257824 */ /* 0x000fe200030e0614 */
[----:B------:R-:W-:Y:S01]  /*2b1b0*/  SHF.R.S32.HI R55, RZ, 0x1f, R52 ;  /* 0x0000001fff377819 */ /* 0x000fe20000011434 */
[----:B------:R-:W4:Y:S01]  /*2b1c0*/  LDCU UR18, c[0x0][0x398] ;  /* 0x00007300ff1277ac */ /* 0x000f220008000800 */
[----:B-1----:R-:W-:-:S02]  /*2b1d0*/  IADD3 R8, P2, PT, R38, R21, RZ ;  /* 0x0000001526087210 */ /* 0x002fc40007f5e0ff */
[----:B------:R-:W-:Y:S01]  /*2b1e0*/  PRMT R39, R14, 0x7771, RZ ;  /* 0x000077710e277816 */ /* 0x000fe200000000ff */
[----:B------:R-:W1:Y:S02]  /*2b1f0*/  LDCU UR10, c[0x0][0x398] ;  /* 0x00007300ff0a77ac */ /* 0x000e640008000800 */
[----:B------:R-:W-:Y:S01]  /*2b200*/  IMAD.X R9, R69, 0x1, R0, P2 ;  /* 0x0000000145097824 */ /* 0x000fe200010e0600 */
[----:B0-----:R-:W-:Y:S01]  /*2b210*/  ISETP.GE.AND P2, PT, R13, UR6, PT ;  /* 0x000000060d007c0c */ /* 0x001fe2000bf46270 */
[----:B------:R-:W0:Y:S01]  /*2b220*/  LDCU UR6, c[0x0][0x39c] ;  /* 0x00007380ff0677ac */ /* 0x000e220008000800 */
[----:B---3--:R-:W-:Y:S01]  /*2b230*/  PRMT R53, R10, 0x7771, RZ ;  /* 0x000077710a357816 */ /* 0x008fe200000000ff */
[----:B------:R3:W-:Y:S01]  /*2b240*/  @P5 STG.E.U8 desc[UR14][R36.64], R39 ;  /* 0x0000002724005986 */ /* 0x0007e2000c10110e */
[----:B------:R-:W-:Y:S02]  /*2b250*/  ISETP.LT.AND P5, PT, R72, UR12, !P3 ;  /* 0x0000000c48007c0c */ /* 0x000fe4000dfa1270 */
[----:B------:R-:W-:Y:S01]  /*2b260*/  IADD3 R12, P6, PT, R52, R3, RZ ;  /* 0x00000003340c7210 */ /* 0x000fe20007fde0ff */
[----:B------:R0:W-:Y:S01]  /*2b270*/  @P4 STG.E.U8 desc[UR14][R8.64], R53 ;  /* 0x0000003508004986 */ /* 0x0001e2000c10110e */
[----:B--2---:R-:W-:Y:S01]  /*2b280*/  ISETP.LT.AND P4, PT, R74, UR16, !P3 ;  /* 0x000000104a007c0c */ /* 0x004fe2000df81270 */
[C---:B------:R-:W-:Y:S01]  /*2b290*/  VIADD R38, R52.reuse, UR4 ;  /* 0x0000000434267c36 */ /* 0x040fe20008000000 */
[----:B------:R-:W-:Y:S01]  /*2b2a0*/  IADD3 R22, P3, PT, R52, R21, RZ ;  /* 0x0000001534167210 */ /* 0x000fe20007f7e0ff */
[----:B---3--:R-:W-:Y:S01]  /*2b2b0*/  VIADD R37, R68, 0xe ;  /* 0x0000000e44257836 */ /* 0x008fe20000000000 */
[----:B------:R-:W-:-:S03]  /*2b2c0*/  PRMT R39, R14, 0x7772, RZ ;  /* 0x000077720e277816 */ /* 0x000fc600000000ff */
[----:B------:R-:W-:Y:S01]  /*2b2d0*/  IMAD.X R23, R55, 0x1, R0, P3 ;  /* 0x0000000137177824 */ /* 0x000fe200018e0600 */
[----:B------:R-:W2:Y:S01]  /*2b2e0*/  LDCU UR12, c[0x0][0x398] ;  /* 0x00007300ff0c77ac */ /* 0x000ea20008000800 */
[----:B0-----:R-:W-:Y:S01]  /*2b2f0*/  ISETP.GE.AND P3, PT, R37, UR6, PT ;  /* 0x0000000625007c0c */ /* 0x001fe2000bf66270 */
[----:B------:R-:W0:Y:S01]  /*2b300*/  LDCU UR6, c[0x0][0x39c] ;  /* 0x00007380ff0677ac */ /* 0x000e220008000800 */
[----:B------:R-:W-:Y:S01]  /*2b310*/  IMAD.X R13, R55, 0x1, R20, P6 ;  /* 0x00000001370d7824 */ /* 0x000fe200030e0614 */
[----:B------:R-:W-:Y:S01]  /*2b320*/  PRMT R53, R10, 0x7772, RZ ;  /* 0x000077720a357816 */ /* 0x000fe200000000ff */
[----:B------:R-:W3:Y:S03]  /*2b330*/  LDCU UR16, c[0x0][0x398] ;  /* 0x00007300ff1077ac */ /* 0x000ee60008000800 */
[----:B------:R0:W-:Y:S01]  /*2b340*/  @P5 STG.E.U8 desc[UR14][R12.64], R39 ;  /* 0x000000270c005986 */ /* 0x0001e2000c10110e */
[----:B----4-:R-:W-:Y:S01]  /*2b350*/  ISETP.LT.AND P5, PT, R72, UR8, !P0 ;  /* 0x0000000848007c0c */ /* 0x010fe2000c7a1270 */
[----:B------:R-:W4:Y:S02]  /*2b360*/  LDCU UR8, c[0x0][0x398] ;  /* 0x00007300ff0877ac */ /* 0x000f240008000800 */
[----:B------:R1:W-:Y:S01]  /*2b370*/  @P4 STG.E.U8 desc[UR14][R22.64], R53 ;  /* 0x0000003516004986 */ /* 0x0003e2000c10110e */
[----:B------:R-:W-:Y:S01]  /*2b380*/  ISETP.LT.AND P4, PT, R74, UR18, !P0 ;  /* 0x000000124a007c0c */ /* 0x000fe2000c781270 */
[----:B------:R-:W2:Y:S01]  /*2b390*/  LDCU UR18, c[0x0][0x398] ;  /* 0x00007300ff1277ac */ /* 0x000ea20008000800 */
[----:B------:R-:W-:-:S02]  /*2b3a0*/  SHF.R.S32.HI R69, RZ, 0x1f, R38 ;  /* 0x0000001fff457819 */ /* 0x000fc40000011426 */
[----:B------:R-:W-:Y:S01]  /*2b3b0*/  IADD3 R8, P0, PT, R38, R21, RZ ;  /* 0x0000001526087210 */ /* 0x000fe20007f1e0ff */
[----:B0-----:R-:W-:Y:S01]  /*2b3c0*/  VIADD R13, R68, 0xf ;  /* 0x0000000f440d7836 */ /* 0x001fe20000000000 */
[----:B------:R-:W-:-:S03]  /*2b3d0*/  IADD3 R36, P6, PT, R38, R3, RZ ;  /* 0x0000000326247210 */ /* 0x000fc60007fde0ff */
[----:B------:R-:W-:Y:S01]  /*2b3e0*/  IMAD.X R9, R69, 0x1, R0, P0 ;  /* 0x0000000145097824 */ /* 0x000fe200000e0600 */
[----:B------:R-:W-:Y:S01]  /*2b3f0*/  ISETP.GE.AND P0, PT, R13, UR6, PT ;  /* 0x000000060d007c0c */ /* 0x000fe2000bf06270 */
[----:B------:R-:W0:Y:S01]  /*2b400*/  LDCU UR6, c[0x0][0x39c] ;  /* 0x00007380ff0677ac */ /* 0x000e220008000800 */
[----:B------:R-:W-:Y:S01]  /*2b410*/  IMAD.X R37, R69, 0x1, R20, P6 ;  /* 0x0000000145257824 */ /* 0x000fe200030e0614 */
[----:B------:R-:W-:Y:S02]  /*2b420*/  PRMT R39, R14, 0x7773, RZ ;  /* 0x000077730e277816 */ /* 0x000fe400000000ff */
[----:B-1----:R-:W-:Y:S01]  /*2b430*/  PRMT R53, R10, 0x7773, RZ ;  /* 0x000077730a357816 */ /* 0x002fe200000000ff */
[----:B------:R-:W-:Y:S02]  /*2b440*/  VIADD R14, R38, UR4 ;  /* 0x00000004260e7c36 */ /* 0x000fe40008000000 */
[----:B------:R1:W-:Y:S01]  /*2b450*/  @P5 STG.E.U8 desc[UR14][R36.64], R39 ;  /* 0x0000002724005986 */ /* 0x0003e2000c10110e */
[----:B------:R-:W-:Y:S01]  /*2b460*/  ISETP.LT.AND P5, PT, R72, UR10, !P1 ;  /* 0x0000000a48007c0c */ /* 0x000fe2000cfa1270 */
[----:B------:R-:W-:Y:S01]  /*2b470*/  VIADD R10, R14, UR4 ;  /* 0x000000040e0a7c36 */ /* 0x000fe20008000000 */
[----:B------:R-:W-:Y:S01]  /*2b480*/  SHF.R.S32.HI R55, RZ, 0x1f, R14 ;  /* 0x0000001fff377819 */ /* 0x000fe2000001140e */
[----:B------:R3:W-:Y:S01]  /*2b490*/  @P4 STG.E.U8 desc[UR14][R8.64], R53 ;  /* 0x0000003508004986 */ /* 0x0007e2000c10110e */
[----:B--2---:R-:W-:Y:S01]  /*2b4a0*/  ISETP.LT.AND P4, PT, R74, UR12, !P1 ;  /* 0x0000000c4a007c0c */ /* 0x004fe2000cf81270 */
[----:B------:R-:W2:Y:S01]  /*2b4b0*/  LDCU UR10, c[0x0][0x398] ;  /* 0x00007300ff0a77ac */ /* 0x000ea20008000800 */
[----:B------:R-:W-:-:S02]  /*2b4c0*/  IADD3 R12, P6, PT, R14, R3, RZ ;  /* 0x000000030e0c7210 */ /* 0x000fc40007fde0ff */
[----:B------:R-:W-:Y:S01]  /*2b4d0*/  IADD3 R22, P1, PT, R14, R21, RZ ;  /* 0x000000150e167210 */ /* 0x000fe20007f3e0ff */
[----:B------:R-:W-:Y:S01]  /*2b4e0*/  VIADD R14, R68, 0x10 ;  /* 0x00000010440e7836 */ /* 0x000fe20000000000 */
[----:B-1----:R-:W-:Y:S01]  /*2b4f0*/  PRMT R39, R15, 0x7770, RZ ;  /* 0x000077700f277816 */ /* 0x002fe200000000ff */
[----:B------:R-:W1:Y:S02]  /*2b500*/  LDCU UR12, c[0x0][0x398] ;  /* 0x00007300ff0c77ac */ /* 0x000e640008000800 */
[C---:B------:R-:W-:Y:S01]  /*2b510*/  IMAD.X R23, R55.reuse, 0x1, R0, P1 ;  /* 0x0000000137177824 */ /* 0x040fe200008e0600 */
[----:B0-----:R-:W-:Y:S01]  /*2b520*/  ISETP.GE.AND P1, PT, R14, UR6, PT ;  /* 0x000000060e007c0c */ /* 0x001fe2000bf26270 */
[----:B------:R-:W0:Y:S01]  /*2b530*/  LDCU UR6, c[0x0][0x39c] ;  /* 0x00007380ff0677ac */ /* 0x000e220008000800 */
[----:B------:R-:W-:Y:S01]  /*2b540*/  IMAD.X R13, R55, 0x1, R20, P6 ;  /* 0x00000001370d7824 */ /* 0x000fe200030e0614 */
[----:B---3--:R-:W-:Y:S01]  /*2b550*/  PRMT R53, R11, 0x7770, RZ ;  /* 0x000077700b357816 */ /* 0x008fe200000000ff */
[----:B------:R-:W-:-:S03]  /*2b560*/  VIADD R14, R10, UR4 ;  /* 0x000000040a0e7c36 */ /* 0x000fc60008000000 */
[----:B------:R3:W-:Y:S01]  /*2b570*/  @P5 STG.E.U8 desc[UR14][R12.64], R39 ;  /* 0x000000270c005986 */ /* 0x0007e2000c10110e */
[----:B----4-:R-:W-:Y:S01]  /*2b580*/  ISETP.LT.AND P5, PT, R72, UR8, !P2 ;  /* 0x0000000848007c0c */ /* 0x010fe2000d7a1270 */
[----:B------:R-:W4:Y:S02]  /*2b590*/  LDCU UR8, c[0x0][0x398] ;  /* 0x00007300ff0877ac */ /* 0x000f240008000800 */
[----:B------:R0:W-:Y:S01]  /*2b5a0*/  @P4 STG.E.U8 desc[UR14][R22.64], R53 ;  /* 0x0000003516004986 */ /* 0x0001e2000c10110e */
[----:B------:R-:W-:Y:S01]  /*2b5b0*/  ISETP.LT.AND P4, PT, R74, UR16, !P2 ;  /* 0x000000104a007c0c */ /* 0x000fe2000d781270 */
[----:B------:R-:W1:Y:S01]  /*2b5c0*/  LDCU UR16, c[0x0][0x398] ;  /* 0x00007300ff1077ac */ /* 0x000e620008000800 */
[----:B------:R-:W-:Y:S02]  /*2b5d0*/  SHF.R.S32.HI R69, RZ, 0x1f, R10 ;  /* 0x0000001fff457819 */ /* 0x000fe4000001140a */
[C---:B------:R-:W-:Y:S02]  /*2b5e0*/  IADD3 R36, P6, PT, R10.reuse, R3, RZ ;  /* 0x000000030a247210 */ /* 0x040fe40007fde0ff */
[----:B------:R-:W-:Y:S01]  /*2b5f0*/  IADD3 R8, P2, PT, R10, R21, RZ ;  /* 0x000000150a087210 */ /* 0x000fe20007f5e0ff */
[----:B------:R-:W-:-:S04]  /*2b600*/  VIADD R10, R68, 0x11 ;  /* 0x00000011440a7836 */ /* 0x000fc80000000000 */
[C---:B------:R-:W-:Y:S01]  /*2b610*/  IMAD.X R9, R69.reuse, 0x1, R0, P2 ;  /* 0x0000000145097824 */ /* 0x040fe200010e0600 */
[----:B0-----:R-:W-:Y:S01]  /*2b620*/  ISETP.GE.AND P2, PT, R10, UR6, PT ;  /* 0x000000060a007c0c */ /* 0x001fe2000bf46270 */
[----:B------:R-:W0:Y:S01]  /*2b630*/  LDCU UR6, c[0x0][0x39c] ;  /* 0x00007380ff0677ac */ /* 0x000e220008000800 */
[----:B------:R-:W-:Y:S01]  /*2b640*/  IMAD.X R37, R69, 0x1, R20, P6 ;  /* 0x0000000145257824 */ /* 0x000fe200030e0614 */
[----:B---3--:R-:W-:Y:S02]  /*2b650*/  PRMT R39, R15, 0x7771, RZ ;  /* 0x000077710f277816 */ /* 0x008fe400000000ff */
[----:B------:R-:W-:-:S03]  /*2b660*/  PRMT R53, R11, 0x7771, RZ ;  /* 0x000077710b357816 */ /* 0x000fc600000000ff */
[----:B------:R3:W-:Y:S01]  /*2b670*/  @P5 STG.E.U8 desc[UR14][R36.64], R39 ;  /* 0x0000002724005986 */ /* 0x0007e2000c10110e */
[----:B--2---:R-:W-:Y:S01]  /*2b680*/  ISETP.LT.AND P5, PT, R72, UR10, !P3 ;  /* 0x0000000a48007c0c */ /* 0x004fe2000dfa1270 */
[----:B------:R-:W-:Y:S01]  /*2b690*/  VIADD R10, R14, UR4 ;  /* 0x000000040e0a7c36 */ /* 0x000fe20008000000 */
[----:B------:R-:W-:Y:S01]  /*2b6a0*/  SHF.R.S32.HI R55, RZ, 0x1f, R14 ;  /* 0x0000001fff377819 */ /* 0x000fe2000001140e */
[----:B------:R-:W-:Y:S01]  /*2b6b0*/  @P4 STG.E.U8 desc[UR14][R8.64], R53 ;  /* 0x0000003508004986 */ /* 0x000fe2000c10110e */
[----:B------:R-:W-:Y:S01]  /*2b6c0*/  ISETP.LT.AND P4, PT, R74, UR18, !P3 ;  /* 0x000000124a007c0c */ /* 0x000fe2000df81270 */
[----:B------:R-:W2:Y:S01]  /*2b6d0*/  LDCU UR10, c[0x0][0x398] ;  /* 0x00007300ff0a77ac */ /* 0x000ea20008000800 */
[C---:B------:R-:W-:Y:S02]  /*2b6e0*/  IADD3 R12, P6, PT, R14.reuse, R3, RZ ;  /* 0x000000030e0c7210 */ /* 0x040fe40007fde0ff */
[----:B------:R-:W-:Y:S01]  /*2b6f0*/  IADD3 R22, P3, PT, R14, R21, RZ ;  /* 0x000000150e167210 */ /* 0x000fe20007f7e0ff */
[----:B------:R-:W-:Y:S01]  /*2b700*/  VIADD R14, R68, 0x12 ;  /* 0x00000012440e7836 */ /* 0x000fe20000000000 */
[----:B---3--:R-:W-:Y:S01]  /*2b710*/  PRMT R39, R15, 0x7772, RZ ;  /* 0x000077720f277816 */ /* 0x008fe200000000ff */
[C---:B------:R-:W-:Y:S01]  /*2b720*/  IMAD.X R13, R55.reuse, 0x1, R20, P6 ;  /* 0x00000001370d7824 */ /* 0x040fe200030e0614 */
[----:B------:R-:W-:Y:S01]  /*2b730*/  SHF.R.S32.HI R69, RZ, 0x1f, R10 ;  /* 0x0000001fff457819 */ /* 0x000fe2000001140a */
[----:B------:R-:W-:Y:S01]  /*2b740*/  IMAD.X R23, R55, 0x1, R0, P3 ;  /* 0x0000000137177824 */ /* 0x000fe200018e0600 */
[----:B0-----:R-:W-:Y:S01]  /*2b750*/  ISETP.GE.AND P3, PT, R14, UR6, PT ;  /* 0x000000060e007c0c */ /* 0x001fe2000bf66270 */
[----:B------:R-:W0:Y:S01]  /*2b760*/  LDCU UR6, c[0x0][0x39c] ;  /* 0x00007380ff0677ac */ /* 0x000e220008000800 */
[----:B------:R3:W-:Y:S01]  /*2b770*/  @P5 STG.E.U8 desc[UR14][R12.64], R39 ;  /* 0x000000270c005986 */ /* 0x0007e2000c10110e */
[----:B----4-:R-:W-:Y:S01]  /*2b780*/  ISETP.LT.AND P5, PT, R72, UR8, !P0 ;  /* 0x0000000848007c0c */ /* 0x010fe2000c7a1270 */
[----:B------:R-:W-:Y:S01]  /*2b790*/  VIADD R14, R68, 0x13 ;  /* 0x00000013440e7836 */ /* 0x000fe20000000000 */
[----:B------:R-:W-:Y:S01]  /*2b7a0*/  IADD3 R36, P6, PT, R10, R3, RZ ;  /* 0x000000030a247210 */ /* 0x000fe20007fde0ff */
[----:B------:R-:W4:Y:S01]  /*2b7b0*/  LDCU UR8, c[0x0][0x398] ;  /* 0x00007300ff0877ac */ /* 0x000f220008000800 */
[----:B------:R-:W0:Y:S01]  /*2b7c0*/  LDCU UR18, c[0x0][0x398] ;  /* 0x00007300ff1277ac */ /* 0x000e220008000800 */
[----:B---3--:R-:W-:-:S05]  /*2b7d0*/  PRMT R13, R11, 0x7772, RZ ;  /* 0x000077720b0d7816 */ /* 0x008fca00000000ff */
[----:B------:R3:W-:Y:S01]  /*2b7e0*/  @P4 STG.E.U8 desc[UR14][R22.64], R13 ;  /* 0x0000000d16004986 */ /* 0x0007e2000c10110e */
[----:B-1----:R-:W-:Y:S01]  /*2b7f0*/  ISETP.LT.AND P4, PT, R74, UR12, !P0 ;  /* 0x0000000c4a007c0c */ /* 0x002fe2000c781270 */
[----:B------:R-:W-:Y:S01]  /*2b800*/  IMAD.X R37, R69, 0x1, R20, P6 ;  /* 0x0000000145257824 */ /* 0x000fe200030e0614 */
[C---:B------:R-:W-:Y:S02]  /*2b810*/  IADD3 R8, P0, PT, R10.reuse, R21, RZ ;  /* 0x000000150a087210 */ /* 0x040fe40007f1e0ff */
[----:B------:R-:W-:Y:S01]  /*2b820*/  PRMT R15, R15, 0x7773, RZ ;  /* 0x000077730f0f7816 */ /* 0x000fe200000000ff */
[----:B------:R-:W-:Y:S01]  /*2b830*/  VIADD R12, R10, UR4 ;  /* 0x000000040a0c7c36 */ /* 0x000fe20008000000 */
[----:B------:R-:W1:Y:S01]  /*2b840*/  LDCU UR12, c[0x0][0x398] ;  /* 0x00007300ff0c77ac */ /* 0x000e620008000800 */
[----:B------:R-:W-:Y:S01]  /*2b850*/  IMAD.X R9, R69, 0x1, R0, P0 ;  /* 0x0000000145097824 */ /* 0x000fe200000e0600 */
[----:B0-----:R-:W-:Y:S01]  /*2b860*/  ISETP.GE.AND P0, PT, R14, UR6, PT ;  /* 0x000000060e007c0c */ /* 0x001fe2000bf06270 */
[----:B------:R-:W0:Y:S01]  /*2b870*/  LDCU UR6, c[0x0][0x39c] ;  /* 0x00007380ff0677ac */ /* 0x000e220008000800 */
[----:B---3--:R-:W-:Y:S01]  /*2b880*/  PRMT R23, R11, 0x7773, RZ ;  /* 0x000077730b177816 */ /* 0x008fe200000000ff */
[----:B------:R3:W-:Y:S01]  /*2b890*/  @P5 STG.E.U8 desc[UR14][R36.64], R15 ;  /* 0x0000000f24005986 */ /* 0x0007e2000c10110e */
[----:B--2---:R-:W-:Y:S01]  /*2b8a0*/  ISETP.LT.AND P5, PT, R72, UR10, !P1 ;  /* 0x0000000a48007c0c */ /* 0x004fe2000cfa1270 */
[C---:B------:R-:W-:Y:S01]  /*2b8b0*/  VIADD R22, R12.reuse, UR4 ;  /* 0x000000040c167c36 */ /* 0x040fe20008000000 */
[----:B------:R-:W-:Y:S01]  /*2b8c0*/  SHF.R.S32.HI R39, RZ, 0x1f, R12 ;  /* 0x0000001fff277819 */ /* 0x000fe2000001140c */
[----:B------:R2:W-:Y:S01]  /*2b8d0*/  @P4 STG.E.U8 desc[UR14][R8.64], R23 ;  /* 0x0000001708004986 */ /* 0x0005e2000c10110e */
[----:B------:R-:W-:Y:S01]  /*2b8e0*/  IADD3 R10, P6, PT, R12, R3, RZ ;  /* 0x000000030c0a7210 */ /* 0x000fe20007fde0ff */
[----:B------:R-:W1:Y:S01]  /*2b8f0*/  LDCU UR10, c[0x0][0x398] ;  /* 0x00007300ff0a77ac */ /* 0x000e620008000800 */
[----:B------:R-:W-:-:S02]  /*2b900*/  ISETP.LT.AND P4, PT, R74, UR16, !P1 ;  /* 0x000000104a007c0c */ /* 0x000fc4000cf81270 */
[----:B------:R-:W-:Y:S01]  /*2b910*/  IADD3 R12, P1, PT, R12, R21, RZ ;  /* 0x000000150c0c7210 */ /* 0x000fe20007f3e0ff */
[----:B---3--:R-:W-:Y:S01]  /*2b920*/  VIADD R15, R68, 0x14 ;  /* 0x00000014440f7836 */ /* 0x008fe20000000000 */
[----:B------:R-:W-:-:S03]  /*2b930*/  PRMT R37, R24, 0x7770, RZ ;  /* 0x0000777018257816 */ /* 0x000fc600000000ff */
[C---:B------:R-:W-:Y:S01]  /*2b940*/  IMAD.X R13, R39.reuse, 0x1, R0, P1 ;  /* 0x00000001270d7824 */ /* 0x040fe200008e0600 */
[----:B------:R-:W-:Y:S01]  /*2b950*/  SHF.R.S32.HI R53, RZ, 0x1f, R22 ;  /* 0x0000001fff357819 */ /* 0x000fe20000011416 */
[----:B------:R-:W-:Y:S01]  /*2b960*/  IMAD.X R11, R39, 0x1, R20, P6 ;  /* 0x00000001270b7824 */ /* 0x000fe200030e0614 */
[----:B0-----:R-:W-:Y:S01]  /*2b970*/  ISETP.GE.AND P1, PT, R15, UR6, PT ;  /* 0x000000060f007c0c */ /* 0x001fe2000bf26270 */
[----:B------:R-:W0:Y:S03]  /*2b980*/  LDCU UR6, c[0x0][0x39c] ;  /* 0x00007380ff0677ac */ /* 0x000e260008000800 */
[----:B------:R3:W-:Y:S01]  /*2b990*/  @P5 STG.E.U8 desc[UR14][R10.64], R37 ;  /* 0x000000250a005986 */ /* 0x0007e2000c10110e */
[----:B----4-:R-:W-:Y:S01]  /*2b9a0*/  ISETP.LT.AND P5, PT, R72, UR8, !P2 ;  /* 0x0000000848007c0c */ /* 0x010fe2000d7a1270 */
[C---:B------:R-:W-:Y:S01]  /*2b9b0*/  VIADD R36, R22.reuse, UR4 ;  /* 0x0000000416247c36 */ /* 0x040fe20008000000 */
[----:B------:R-:W-:Y:S01]  /*2b9c0*/  IADD3 R14, P6, PT, R22, R3, RZ ;  /* 0x00000003160e7210 */ /* 0x000fe20007fde0ff */
[----:B------:R-:W4:Y:S01]  /*2b9d0*/  LDCU UR8, c[0x0][0x398] ;  /* 0x00007300ff0877ac */ /* 0x000f220008000800 */
[----:B--2---:R-:W-:Y:S01]  /*2b9e0*/  PRMT R23, R24, 0x7771, RZ ;  /* 0x0000777118177816 */ /* 0x004fe200000000ff */
[----:B------:R-:W2:Y:S01]  /*2b9f0*/  LDCU UR16, c[0x0][0x398] ;  /* 0x00007300ff1077ac */ /* 0x000ea20008000800 */
[----:B---3--:R-:W-:Y:S01]  /*2ba00*/  PRMT R37, R16, 0x7770, RZ ;  /* 0x0000777010257816 */ /* 0x008fe200000000ff */
[----:B------:R-:W-:-:S04]  /*2ba10*/  VIADD R11, R68, 0x15 ;  /* 0x00000015440b7836 */ /* 0x000fc80000000000 */
[----:B------:R3:W-:Y:S01]  /*2ba20*/  @P4 STG.E.U8 desc[UR14][R12.64], R37 ;  /* 0x000000250c004986 */ /* 0x0007e2000c10110e */
[----:B------:R-:W-:Y:S01]  /*2ba30*/  ISETP.LT.AND P4, PT, R74, UR18, !P2 ;  /* 0x000000124a007c0c */ /* 0x000fe2000d781270 */
[C---:B------:R-:W-:Y:S01]  /*2ba40*/  IMAD.X R15, R53.reuse, 0x1, R20, P6 ;  /* 0x00000001350f7824 */ /* 0x040fe200030e0614 */
[----:B------:R-:W-:Y:S01]  /*2ba50*/  IADD3 R8, P2, PT, R22, R21, RZ ;  /* 0x0000001516087210 */ /* 0x000fe20007f5e0ff */
[----:B------:R-:W2:Y:S04]  /*2ba60*/  LDCU UR18, c[0x0][0x398] ;  /* 0x00007300ff1277ac */ /* 0x000ea80008000800 */
[----:B------:R-:W-:Y:S01]  /*2ba70*/  IMAD.X R9, R53, 0x1, R0, P2 ;  /* 0x0000000135097824 */ /* 0x000fe200010e0600 */
[----:B0-----:R-:W-:Y:S01]  /*2ba80*/  ISETP.GE.AND P2, PT, R11, UR6, PT ;  /* 0x000000060b007c0c */ /* 0x001fe2000bf46270 */
[----:B------:R-:W0:Y:S01]  /*2ba90*/  LDCU UR6, c[0x0][0x39c] ;  /* 0x00007380ff0677ac */ /* 0x000e220008000800 */
[----:B---3--:R-:W-:Y:S01]  /*2baa0*/  PRMT R37, R16, 0x7771, RZ ;  /* 0x0000777110257816 */ /* 0x008fe200000000ff */
[----:B------:R3:W-:Y:S01]  /*2bab0*/  @P5 STG.E.U8 desc[UR14][R14.64], R23 ;  /* 0x000000170e005986 */ /* 0x0007e2000c10110e */
[----:B-1----:R-:W-:-:S02]  /*2bac0*/  ISETP.LT.AND P5, PT, R72, UR10, !P3 ;  /* 0x0000000a48007c0c */ /* 0x002fc4000dfa1270 */
[----:B------:R-:W-:Y:S01]  /*2bad0*/  SHF.R.S32.HI R39, RZ, 0x1f, R36 ;  /* 0x0000001fff277819 */ /* 0x000fe20000011424 */
[----:B------:R1:W-:Y:S01]  /*2bae0*/  @P4 STG.E.U8 desc[UR14][R8.64], R37 ;  /* 0x0000002508004986 */ /* 0x0003e2000c10110e */
[----:B------:R-:W-:Y:S02]  /*2baf0*/  ISETP.LT.AND P4, PT, R74, UR12, !P3 ;  /* 0x0000000c4a007c0c */ /* 0x000fe4000df81270 */
[C---:B------:R-:W-:Y:S01]  /*2bb00*/  IADD3 R10, P6, PT, R36.reuse, R3, RZ ;  /* 0x00000003240a7210 */ /* 0x040fe20007fde0ff */
[C---:B------:R-:W-:Y:S01]  /*2bb10*/  VIADD R22, R36.reuse, UR4 ;  /* 0x0000000424167c36 */ /* 0x040fe20008000000 */
[----:B------:R-:W-:Y:S01]  /*2bb20*/  IADD3 R12, P3, PT, R36, R21, RZ ;  /* 0x00000015240c7210 */ /* 0x000fe20007f7e0ff */
[----:B------:R-:W2:Y:S01]  /*2bb30*/  LDCU UR10, c[0x0][0x398] ;  /* 0x00007300ff0a77ac */ /* 0x000ea20008000800 */
[----:B---3--:R-:W-:-:S03]  /*2bb40*/  VIADD R15, R68, 0x16 ;  /* 0x00000016440f7836 */ /* 0x008fc60000000000 */
[----:B------:R-:W-:Y:S01]  /*2bb50*/  IMAD.X R13, R39, 0x1, R0, P3 ;  /* 0x00000001270d7824 */ /* 0x000fe200018e0600 */
[----:B------:R-:W-:Y:S01]  /*2bb60*/  PRMT R23, R24, 0x7772, RZ ;  /* 0x0000777218177816 */ /* 0x000fe200000000ff */
[----:B------:R-:W3:Y:S01]  /*2bb70*/  LDCU UR12, c[0x0][0x398] ;  /* 0x00007300ff0c77ac */ /* 0x000ee20008000800 */
[----:B0-----:R-:W-:Y:S01]  /*2bb80*/  ISETP.GE.AND P3, PT, R15, UR6, PT ;  /* 0x000000060f007c0c */ /* 0x001fe2000bf66270 */
[----:B------:R-:W0:Y:S01]  /*2bb90*/  LDCU UR6, c[0x0][0x39c] ;  /* 0x00007380ff0677ac */ /* 0x000e220008000800 */
[----:B------:R-:W-:Y:S01]  /*2bba0*/  IMAD.X R11, R39, 0x1, R20, P6 ;  /* 0x00000001270b7824 */ /* 0x000fe200030e0614 */
[----:B-1----:R-:W-:-:S04]  /*2bbb0*/  PRMT R37, R16, 0x7772, RZ ;  /* 0x0000777210257816 */ /* 0x002fc800000000ff */
[----:B------:R1:W-:Y:S01]  /*2bbc0*/  @P5 STG.E.U8 desc[UR14][R10.64], R23 ;  /* 0x000000170a005986 */ /* 0x0003e2000c10110e */
[----:B----4-:R-:W-:Y:S01]  /*2bbd0*/  ISETP.LT.AND P5, PT, R72, UR8, !P0 ;  /* 0x0000000848007c0c */ /* 0x010fe2000c7a1270 */
[----:B------:R-:W4:Y:S02]  /*2bbe0*/  LDCU UR8, c[0x0][0x398] ;  /* 0x00007300ff0877ac */ /* 0x000f240008000800 */
[----:B------:R0:W-:Y:S01]  /*2bbf0*/  @P4 STG.E.U8 desc[UR14][R12.64], R37 ;  /* 0x000000250c004986 */ /* 0x0001e2000c10110e */
[----:B--2---:R-:W-:Y:S01]  /*2bc00*/  ISETP.LT.AND P4, PT, R74, UR16, !P0 ;  /* 0x000000104a007c0c */ /* 0x004fe2000c781270 */
[----:B------:R-:W2:Y:S01]  /*2bc10*/  LDCU UR16, c[0x0][0x398] ;  /* 0x00007300ff1077ac */ /* 0x000ea20008000800 */
[----:B------:R-:W-:Y:S02]  /*2bc20*/  SHF.R.S32.HI R53, RZ, 0x1f, R22 ;  /* 0x0000001fff357819 */ /* 0x000fe40000011416 */
[----:B------:R-:W-:Y:S01]  /*2bc30*/  IADD3 R8, P0, PT, R22, R21, RZ ;  /* 0x0000001516087210 */ /* 0x000fe20007f1e0ff */
[----:B-1----:R-:W-:Y:S01]  /*2bc40*/  VIADD R11, R68, 0x17 ;  /* 0x00000017440b7836 */ /* 0x002fe20000000000 */
[----:B------:R-:W-:-:S03]  /*2bc50*/  IADD3 R14, P6, PT, R22, R3, RZ ;  /* 0x00000003160e7210 */ /* 0x000fc60007fde0ff */
[----:B------:R-:W-:Y:S01]  /*2bc60*/  IMAD.X R9, R53, 0x1, R0, P0 ;  /* 0x0000000135097824 */ /* 0x000fe200000e0600 */
[----:B0-----:R-:W-:Y:S01]  /*2bc70*/  ISETP.GE.AND P0, PT, R11, UR6, PT ;  /* 0x000000060b007c0c */ /* 0x001fe2000bf06270 */
[----:B------:R-:W0:Y:S01]  /*2bc80*/  LDCU UR6, c[0x0][0x39c] ;  /* 0x00007380ff0677ac */ /* 0x000e220008000800 */
[----:B------:R-:W-:Y:S01]  /*2bc90*/  IMAD.X R15, R53, 0x1, R20, P6 ;  /* 0x00000001350f7824 */ /* 0x000fe200030e0614 */
[----:B------:R-:W-:Y:S02]  /*2bca0*/  PRMT R23, R24, 0x7773, RZ ;  /* 0x0000777318177816 */ /* 0x000fe400000000ff */
[----:B------:R-:W-:Y:S01]  /*2bcb0*/  PRMT R37, R16, 0x7773, RZ ;  /* 0x0000777310257816 */ /* 0x000fe200000000ff */
[----:B------:R-:W-:Y:S02]  /*2bcc0*/  VIADD R24, R22, UR4 ;  /* 0x0000000416187c36 */ /* 0x000fe40008000000 */
[----:B------:R1:W-:Y:S01]  /*2bcd0*/  @P5 STG.E.U8 desc[UR14][R14.64], R23 ;  /* 0x000000170e005986 */ /* 0x0003e2000c10110e */
[----:B------:R-:W-:Y:S01]  /*2bce0*/  ISETP.LT.AND P5, PT, R72, UR10, !P1 ;  /* 0x0000000a48007c0c */ /* 0x000fe2000cfa1270 */
[----:B------:R-:W-:Y:S01]  /*2bcf0*/  VIADD R16, R24, UR4 ;  /* 0x0000000418107c36 */ /* 0x000fe20008000000 */
[----:B------:R-:W-:Y:S01]  /*2bd00*/  SHF.R.S32.HI R39, RZ, 0x1f, R24 ;  /* 0x0000001fff277819 */ /* 0x000fe20000011418 */
[----:B------:R0:W-:Y:S01]  /*2bd10*/  @P4 STG.E.U8 desc[UR14][R8.64], R37 ;  /* 0x0000002508004986 */ /* 0x0001e2000c10110e */
[----:B------:R-:W-:Y:S01]  /*2bd20*/  ISETP.LT.AND P4, PT, R74, UR18, !P1 ;  /* 0x000000124a007c0c */ /* 0x000fe2000cf81270 */
[----:B------:R-:W2:Y:S01]  /*2bd30*/  LDCU UR10, c[0x0][0x398] ;  /* 0x00007300ff0a77ac */ /* 0x000ea20008000800 */
[----:B------:R-:W-:Y:S01]  /*2bd40*/  IADD3 R12, P1, PT, R24, R21, RZ ;  /* 0x00000015180c7210 */ /* 0x000fe20007f3e0ff */
[----:B-1----:R-:W-:Y:S01]  /*2bd50*/  VIADD R15, R68, 0x18 ;  /* 0x00000018440f7836 */ /* 0x002fe20000000000 */
[----:B------:R-:W-:-:S03]  /*2bd60*/  IADD3 R10, P6, PT, R24, R3, RZ ;  /* 0x00000003180a7210 */ /* 0x000fc60007fde0ff */
[----:B------:R-:W-:Y:S01]  /*2bd70*/  IMAD.X R13, R39, 0x1, R0, P1 ;  /* 0x00000001270d7824 */ /* 0x000fe200008e0600 */
[----:B------:R-:W-:Y:S01]  /*2bd80*/  PRMT R23, R25, 0x7770, RZ ;  /* 0x0000777019177816 */ /* 0x000fe200000000ff */
[----:B------:R-:W-:Y:S01]  /*2bd90*/  VIADD R22, R16, UR4 ;  /* 0x0000000410167c36 */ /* 0x000fe20008000000 */
[----:B0-----:R-:W-:Y:S01]  /*2bda0*/  ISETP.GE.AND P1, PT, R15, UR6, PT ;  /* 0x000000060f007c0c */ /* 0x001fe2000bf26270 */
[----:B------:R-:W0:Y:S01]  /*2bdb0*/  LDCU UR6, c[0x0][0x39c] ;  /* 0x00007380ff0677ac */ /* 0x000e220008000800 */
[----:B------:R-:W-:Y:S01]  /*2bdc0*/  IMAD.X R11, R39, 0x1, R20, P6 ;  /* 0x00000001270b7824 */ /* 0x000fe200030e0614 */
[----:B------:R-:W-:Y:S02]  /*2bdd0*/  PRMT R37, R17, 0x7770, RZ ;  /* 0x0000777011257816 */ /* 0x000fe400000000ff */
[----:B------:R-:W-:Y:S01]  /*2bde0*/  SHF.R.S32.HI R53, RZ, 0x1f, R16 ;  /* 0x0000001fff357819 */ /* 0x000fe20000011410 */
[----:B------:R-:W1:Y:S01]  /*2bdf0*/  LDCU UR18, c[0x0][0x398] ;  /* 0x00007300ff1277ac */ /* 0x000e620008000800 */
[----:B------:R0:W-:Y:S01]  /*2be00*/  @P5 STG.E.U8 desc[UR14][R10.64], R23 ;  /* 0x000000170a005986 */ /* 0x0001e2000c10110e */
[----:B----4-:R-:W-:-:S02]  /*2be10*/  ISETP.LT.AND P5, PT, R72, UR8, !P2 ;  /* 0x0000000848007c0c */ /* 0x010fc4000d7a1270 */
[----:B------:R-:W-:Y:S01]  /*2be20*/  IADD3 R14, P6, PT, R16, R3, RZ ;  /* 0x00000003100e7210 */ /* 0x000fe20007fde0ff */
[----:B------:R4:W-:Y:S01]  /*2be30*/  @P4 STG.E.U8 desc[UR14][R12.64], R37 ;  /* 0x000000250c004986 */ /* 0x0009e2000c10110e */
[----:B---3--:R-:W-:Y:S01]  /*2be40*/  ISETP.LT.AND P4, PT, R74, UR12, !P2 ;  /* 0x0000000c4a007c0c */ /* 0x008fe2000d781270 */
[----:B------:R-:W3:Y:S01]  /*2be50*/  LDCU UR8, c[0x0][0x398] ;  /* 0x00007300ff0877ac */ /* 0x000ee20008000800 */
[----:B------:R-:W-:Y:S01]  /*2be60*/  IADD3 R8, P2, PT, R16, R21, RZ ;  /* 0x0000001510087210 */ /* 0x000fe20007f5e0ff */
[----:B0-----:R-:W-:Y:S01]  /*2be70*/  VIADD R11, R68, 0x19 ;  /* 0x00000019440b7836 */ /* 0x001fe20000000000 */
[----:B------:R-:W-:-:S03]  /*2be80*/  PRMT R23, R25, 0x7771, RZ ;  /* 0x0000777119177816 */ /* 0x000fc600000000ff */
[C---:B------:R-:W-:Y:S01]  /*2be90*/  IMAD.X R9, R53.reuse, 0x1, R0, P2 ;  /* 0x0000000135097824 */ /* 0x040fe200010e0600 */
[----:B------:R-:W-:Y:S01]  /*2bea0*/  SHF.R.S32.HI R39, RZ, 0x1f, R22 ;  /* 0x0000001fff277819 */ /* 0x000fe20000011416 */
[----:B------:R-:W-:Y:S01]  /*2beb0*/  IMAD.X R15, R53, 0x1, R20, P6 ;  /* 0x00000001350f7824 */ /* 0x000fe200030e0614 */
[----:B------:R-:W-:Y:S01]  /*2bec0*/  ISETP.GE.AND P2, PT, R11, UR6, PT ;  /* 0x000000060b007c0c */ /* 0x000fe2000bf46270 */
[----:B------:R-:W0:Y:S01]  /*2bed0*/  LDCU UR6, c[0x0][0x39c] ;  /* 0x00007380ff0677ac */ /* 0x000e220008000800 */
[----:B----4-:R-:W-:Y:S02]  /*2bee0*/  PRMT R37, R17, 0x7771, RZ ;  /* 0x0000777111257816 */ /* 0x010fe400000000ff */
[----:B------:R4:W-:Y:S01]  /*2bef0*/  @P5 STG.E.U8 desc[UR14][R14.64], R23 ;  /* 0x000000170e005986 */ /* 0x0009e2000c10110e */
[----:B--2---:R-:W-:Y:S01]  /*2bf00*/  ISETP.LT.AND P5, PT, R72, UR10, !P3 ;  /* 0x0000000a48007c0c */ /* 0x004fe2000dfa1270 */
[C---:B------:R-:W-:Y:S01]  /*2bf10*/  VIADD R16, R22.reuse, UR4 ;  /* 0x0000000416107c36 */ /* 0x040fe20008000000 */
[----:B------:R-:W-:Y:S01]  /*2bf20*/  IADD3 R10, P6, PT, R22, R3, RZ ;  /* 0x00000003160a7210 */ /* 0x000fe20007fde0ff */
[----:B------:R-:W-:Y:S01]  /*2bf30*/  @P4 STG.E.U8 desc[UR14][R8.64], R37 ;  /* 0x0000002508004986 */ /* 0x000fe2000c10110e */
[----:B------:R-:W-:Y:S01]  /*2bf40*/  ISETP.LT.AND P4, PT, R74, UR16, !P3 ;  /* 0x000000104a007c0c */ /* 0x000fe2000df81270 */
[----:B------:R-:W2:Y:S01]  /*2bf50*/  LDCU UR10, c[0x0][0x398] ;  /* 0x00007300ff0a77ac */ /* 0x000ea20008000800 */
[----:B------:R-:W-:Y:S01]  /*2bf60*/  IADD3 R12, P3, PT, R22, R21, RZ ;  /* 0x00000015160c7210 */ /* 0x000fe20007f7e0ff */
[----:B------:R-:W1:Y:S01]  /*2bf70*/  LDCU UR12, c[0x0][0x398] ;  /* 0x00007300ff0c77ac */ /* 0x000e620008000800 */
[----:B----4-:R-:W-:Y:S01]  /*2bf80*/  VIADD R15, R68, 0x1a ;  /* 0x0000001a440f7836 */ /* 0x010fe20000000000 */
[----:B------:R-:W-:-:S02]  /*2bf90*/  PRMT R23, R25, 0x7772, RZ ;  /* 0x0000777219177816 */ /* 0x000fc400000000ff */
[C---:B------:R-:W-:Y:S01]  /*2bfa0*/  IMAD.X R13, R39.reuse, 0x1, R0, P3 ;  /* 0x00000001270d7824 */ /* 0x040fe200018e0600 */
[----:B------:R-:W-:Y:S01]  /*2bfb0*/  SHF.R.S32.HI R53, RZ, 0x1f, R16 ;  /* 0x0000001fff357819 */ /* 0x000fe20000011410 */
[----:B------:R-:W-:Y:S01]  /*2bfc0*/  IMAD.X R11, R39, 0x1, R20, P6 ;  /* 0x00000001270b7824 */ /* 0x000fe200030e0614 */
[----:B0-----:R-:W-:Y:S01]  /*2bfd0*/  ISETP.GE.AND P3, PT, R15, UR6, PT ;  /* 0x000000060f007c0c */ /* 0x001fe2000bf66270 */
[----:B------:R-:W0:Y:S03]  /*2bfe0*/  LDCU UR6, c[0x0][0x39c] ;  /* 0x00007380ff0677ac */ /* 0x000e260008000800 */
[----:B------:R4:W-:Y:S01]  /*2bff0*/  @P5 STG.E.U8 desc[UR14][R10.64], R23 ;  /* 0x000000170a005986 */ /* 0x0009e2000c10110e */
[----:B---3--:R-:W-:Y:S01]  /*2c000*/  ISETP.LT.AND P5, PT, R72, UR8, !P0 ;  /* 0x0000000848007c0c */ /* 0x008fe2000c7a1270 */
[C---:B------:R-:W-:Y:S01]  /*2c010*/  VIADD R22, R16.reuse, UR4 ;  /* 0x0000000410167c36 */ /* 0x040fe20008000000 */
[----:B------:R-:W-:Y:S01]  /*2c020*/  IADD3 R14, P6, PT, R16, R3, RZ ;  /* 0x00000003100e7210 */ /* 0x000fe20007fde0ff */
[----:B------:R-:W3:Y:S01]  /*2c030*/  LDCU UR8, c[0x0][0x398] ;  /* 0x00007300ff0877ac */ /* 0x000ee20008000800 */
[----:B------:R-:W0:Y:S01]  /*2c040*/  LDCU UR16, c[0x0][0x398] ;  /* 0x00007300ff1077ac */ /* 0x000e220008000800 */
[----:B----4-:R-:W-:Y:S01]  /*2c050*/  PRMT R23, R17, 0x7772, RZ ;  /* 0x0000777211177816 */ /* 0x010fe200000000ff */
[----:B------:R-:W-:-:S04]  /*2c060*/  VIADD R11, R68, 0x1b ;  /* 0x0000001b440b7836 */ /* 0x000fc80000000000 */
[----:B------:R4:W-:Y:S01]  /*2c070*/  @P4 STG.E.U8 desc[UR14][R12.64], R23 ;  /* 0x000000170c004986 */ /* 0x0009e2000c10110e */
[----:B-1----:R-:W-:Y:S01]  /*2c080*/  ISETP.LT.AND P4, PT, R74, UR18, !P0 ;  /* 0x000000124a007c0c */ /* 0x002fe2000c781270 */
[C---:B------:R-:W-:Y:S01]  /*2c090*/  IMAD.X R15, R53.reuse, 0x1, R20, P6 ;  /* 0x00000001350f7824 */ /* 0x040fe200030e0614 */
[----:B------:R-:W-:Y:S01]  /*2c0a0*/  IADD3 R8, P0, PT, R16, R21, RZ ;  /* 0x0000001510087210 */ /* 0x000fe20007f1e0ff */
[----:B------:R-:W1:Y:S04]  /*2c0b0*/  LDCU UR18, c[0x0][0x398] ;  /* 0x00007300ff1277ac */ /* 0x000e680008000800 */
[----:B------:R-:W-:Y:S01]  /*2c0c0*/  IMAD.X R9, R53, 0x1, R0, P0 ;  /* 0x0000000135097824 */ /* 0x000fe200000e0600 */
[----:B0-----:R-:W-:Y:S01]  /*2c0d0*/  ISETP.GE.AND P0, PT, R11, UR6, PT ;  /* 0x000000060b007c0c */ /* 0x001fe2000bf06270 */
[----:B------:R-:W0:Y:S01]  /*2c0e0*/  LDCU UR6, c[0x0][0x39c] ;  /* 0x00007380ff0677ac */ /* 0x000e220008000800 */
[----:B------:R-:W-:-:S02]  /*2c0f0*/  PRMT R25, R25, 0x7773, RZ ;  /* 0x0000777319197816 */ /* 0x000fc400000000ff */
[----:B----4-:R-:W-:-:S03]  /*2c100*/  PRMT R23, R17, 0x7773, RZ ;  /* 0x0000777311177816 */ /* 0x010fc600000000ff */
[----:B------:R4:W-:Y:S01]  /*2c110*/  @P5 STG.E.U8 desc[UR14][R14.64], R25 ;  /* 0x000000190e005986 */ /* 0x0009e2000c10110e */
[----:B--2---:R-:W-:Y:S02]  /*2c120*/  ISETP.LT.AND P5, PT, R72, UR10, !P1 ;  /* 0x0000000a48007c0c */ /* 0x004fe4000cfa1270 */
[----:B------:R-:W-:Y:S01]  /*2c130*/  SHF.R.S32.HI R37, RZ, 0x1f, R22 ;  /* 0x0000001fff257819 */ /* 0x000fe20000011416 */
[----:B------:R2:W-:Y:S01]  /*2c140*/  @P4 STG.E.U8 desc[UR14][R8.64], R23 ;  /* 0x0000001708004986 */ /* 0x0005e2000c10110e */
[----:B------:R-:W-:Y:S02]  /*2c150*/  ISETP.LT.AND P4, PT, R74, UR12, !P1 ;  /* 0x0000000c4a007c0c */ /* 0x000fe4000cf81270 */
[C---:B------:R-:W-:Y:S01]  /*2c160*/  IADD3 R10, P6, PT, R22.reuse, R3, RZ ;  /* 0x00000003160a7210 */ /* 0x040fe20007fde0ff */
[C---:B------:R-:W-:Y:S01]  /*2c170*/  VIADD R16, R22.reuse, UR4 ;  /* 0x0000000416107c36 */ /* 0x040fe20008000000 */
[----:B------:R-:W-:Y:S01]  /*2c180*/  IADD3 R12, P1, PT, R22, R21, RZ ;  /* 0x00000015160c7210 */ /* 0x000fe20007f3e0ff */
[----:B------:R-:W1:Y:S01]  /*2c190*/  LDCU UR10, c[0x0][0x398] ;  /* 0x00007300ff0a77ac */ /* 0x000e620008000800 */
[----:B----4-:R-:W-:-:S03]  /*2c1a0*/  VIADD R15, R68, 0x1c ;  /* 0x0000001c440f7836 */ /* 0x010fc60000000000 */
[----:B------:R-:W-:Y:S01]  /*2c1b0*/  IMAD.X R13, R37, 0x1, R0, P1 ;  /* 0x00000001250d7824 */ /* 0x000fe200008e0600 */
[----:B------:R-:W-:Y:S01]  /*2c1c0*/  PRMT R17, R26, 0x7770, RZ ;  /* 0x000077701a117816 */ /* 0x000fe200000000ff */
[----:B------:R-:W4:Y:S01]  /*2c1d0*/  LDCU UR12, c[0x0][0x398] ;  /* 0x00007300ff0c77ac */ /* 0x000f220008000800 */
[----:B0-----:R-:W-:Y:S01]  /*2c1e0*/  ISETP.GE.AND P1, PT, R15, UR6, PT ;  /* 0x000000060f007c0c */ /* 0x001fe2000bf26270 */
[----:B------:R-:W0:Y:S01]  /*2c1f0*/  LDCU UR6, c[0x0][0x39c] ;  /* 0x00007380ff0677ac */ /* 0x000e220008000800 */
[----:B------:R-:W-:Y:S01]  /*2c200*/  IMAD.X R11, R37, 0x1, R20, P6 ;  /* 0x00000001250b7824 */ /* 0x000fe200030e0614 */
[----:B--2---:R-:W-:-:S04]  /*2c210*/  PRMT R23, R18, 0x7770, RZ ;  /* 0x0000777012177816 */ /* 0x004fc800000000ff */
[----:B------:R2:W-:Y:S01]  /*2c220*/  @P5 STG.E.U8 desc[UR14][R10.64], R17 ;  /* 0x000000110a005986 */ /* 0x0005e2000c10110e */
[----:B---3--:R-:W-:Y:S02]  /*2c230*/  ISETP.LT.AND P5, PT, R72, UR8, !P2 ;  /* 0x0000000848007c0c */ /* 0x008fe4000d7a1270 */
[----:B------:R-:W-:Y:S01]  /*2c240*/  SHF.R.S32.HI R25, RZ, 0x1f, R16 ;  /* 0x0000001fff197819 */ /* 0x000fe20000011410 */
[----:B------:R3:W-:Y:S01]  /*2c250*/  @P4 STG.E.U8 desc[UR14][R12.64], R23 ;  /* 0x000000170c004986 */ /* 0x0007e2000c10110e */
[----:B------:R-:W-:Y:S01]  /*2c260*/  ISETP.LT.AND P4, PT, R74, UR16, !P2 ;  /* 0x000000104a007c0c */ /* 0x000fe2000d781270 */
[C---:B------:R-:W-:Y:S01]  /*2c270*/  VIADD R22, R16.reuse, UR4 ;  /* 0x0000000410167c36 */ /* 0x040fe20008000000 */
[----:B------:R-:W-:Y:S01]  /*2c280*/  IADD3 R8, P2, PT, R16, R21, RZ ;  /* 0x0000001510087210 */ /* 0x000fe20007f5e0ff */
[----:B------:R-:W4:Y:S01]  /*2c290*/  LDCU UR8, c[0x0][0x398] ;  /* 0x00007300ff0877ac */ /* 0x000f220008000800 */
[----:B--2---:R-:W-:Y:S01]  /*2c2a0*/  VIADD R11, R68, 0x1d ;  /* 0x0000001d440b7836 */ /* 0x004fe20000000000 */
[----:B------:R-:W-:-:S02]  /*2c2b0*/  IADD3 R14, P6, PT, R16, R3, RZ ;  /* 0x00000003100e7210 */ /* 0x000fc40007fde0ff */
[----:B------:R-:W-:Y:S01]  /*2c2c0*/  IMAD.X R9, R25, 0x1, R0, P2 ;  /* 0x0000000119097824 */ /* 0x000fe200010e0600 */
[----:B------:R-:W-:Y:S01]  /*2c2d0*/  PRMT R17, R26, 0x7771, RZ ;  /* 0x000077711a117816 */ /* 0x000fe200000000ff */
[----:B------:R-:W2:Y:S01]  /*2c2e0*/  LDCU UR16, c[0x0][0x398] ;  /* 0x00007300ff1077ac */ /* 0x000ea20008000800 */
[----:B0-----:R-:W-:Y:S01]  /*2c2f0*/  ISETP.GE.AND P2, PT, R11, UR6, PT ;  /* 0x000000060b007c0c */ /* 0x001fe2000bf46270 */
[----:B------:R-:W0:Y:S01]  /*2c300*/  LDCU UR6, c[0x0][0x39c] ;  /* 0x00007380ff0677ac */ /* 0x000e220008000800 */
[----:B------:R-:W-:Y:S01]  /*2c310*/  IMAD.X R15, R25, 0x1, R20, P6 ;  /* 0x00000001190f7824 */ /* 0x000fe200030e0614 */
[----:B---3--:R-:W-:-:S04]  /*2c320*/  PRMT R23, R18, 0x7771, RZ ;  /* 0x0000777112177816 */ /* 0x008fc800000000ff */
[----:B------:R3:W-:Y:S01]  /*2c330*/  @P5 STG.E.U8 desc[UR14][R14.64], R17 ;  /* 0x000000110e005986 */ /* 0x0007e2000c10110e */
[----:B-1----:R-:W-:Y:S02]  /*2c340*/  ISETP.LT.AND P5, PT, R72, UR10, !P3 ;  /* 0x0000000a48007c0c */ /* 0x002fe4000dfa1270 */
[----:B------:R-:W-:Y:S01]  /*2c350*/  SHF.R.S32.HI R37, RZ, 0x1f, R22 ;  /* 0x0000001fff257819 */ /* 0x000fe20000011416 */
[----:B------:R1:W-:Y:S01]  /*2c360*/  @P4 STG.E.U8 desc[UR14][R8.64], R23 ;  /* 0x0000001708004986 */ /* 0x0003e2000c10110e */
[----:B------:R-:W-:Y:S01]  /*2c370*/  ISETP.LT.AND P4, PT, R74, UR18, !P3 ;  /* 0x000000124a007c0c */ /* 0x000fe2000df81270 */
[C---:B------:R-:W-:Y:S01]  /*2c380*/  VIADD R16, R22.reuse, UR4 ;  /* 0x0000000416107c36 */ /* 0x040fe20008000000 */
[----:B------:R-:W-:Y:S01]  /*2c390*/  IADD3 R12, P3, PT, R22, R21, RZ ;  /* 0x00000015160c7210 */ /* 0x000fe20007f7e0ff */
[----:B------:R-:W2:Y:S01]  /*2c3a0*/  LDCU UR10, c[0x0][0x398] ;  /* 0x00007300ff0a77ac */ /* 0x000ea20008000800 */
[----:B---3--:R-:W-:Y:S01]  /*2c3b0*/  VIADD R15, R68, 0x1e ;  /* 0x0000001e440f7836 */ /* 0x008fe20000000000 */
[----:B------:R-:W-:-:S02]  /*2c3c0*/  IADD3 R10, P6, PT, R22, R3, RZ ;  /* 0x00000003160a7210 */ /* 0x000fc40007fde0ff */
        /* <DEDUP_REMOVED lines=8> */
[----:B----4-:R-:W-:Y:S02]  /*2c450*/  ISETP.LT.AND P5, PT, R72, UR8, !P0 ;  /* 0x0000000848007c0c */ /* 0x010fe4000c7a1270 */
[----:B------:R-:W-:Y:S01]  /*2c460*/  SHF.R.S32.HI R25, RZ, 0x1f, R16 ;  /* 0x0000001fff197819 */ /* 0x000fe20000011410 */
[----:B------:R4:W-:Y:S01]  /*2c470*/  @P4 STG.E.U8 desc[UR14][R12.64], R23 ;  /* 0x000000170c004986 */ /* 0x0009e2000c10110e */
[----:B------:R-:W-:Y:S01]  /*2c480*/  ISETP.LT.AND P4, PT, R74, UR12, !P0 ;  /* 0x0000000c4a007c0c */ /* 0x000fe2000c781270 */
[C---:B------:R-:W-:Y:S01]  /*2c490*/  VIADD R22, R16.reuse, UR4 ;  /* 0x0000000410167c36 */ /* 0x040fe20008000000 */
[----:B------:R-:W-:Y:S01]  /*2c4a0*/  IADD3 R8, P0, PT, R16, R21, RZ ;  /* 0x0000001510087210 */ /* 0x000fe20007f1e0ff */
[----:B------:R-:W3:Y:S01]  /*2c4b0*/  LDCU UR8, c[0x0][0x398] ;  /* 0x00007300ff0877ac */ /* 0x000ee20008000800 */
[----:B-1----:R-:W-:Y:S01]  /*2c4c0*/  VIADD R11, R68, 0x1f ;  /* 0x0000001f440b7836 */ /* 0x002fe20000000000 */
[----:B------:R-:W-:-:S02]  /*2c4d0*/  IADD3 R14, P6, PT, R16, R3, RZ ;  /* 0x00000003100e7210 */ /* 0x000fc40007fde0ff */
[----:B------:R-:W-:Y:S01]  /*2c4e0*/  IMAD.X R9, R25, 0x1, R0, P0 ;  /* 0x0000000119097824 */ /* 0x000fe200000e0600 */
[----:B------:R-:W-:Y:S01]  /*2c4f0*/  PRMT R17, R26, 0x7773, RZ ;  /* 0x000077731a117816 */ /* 0x000fe200000000ff */
[----:B------:R-:W1:Y:S01]  /*2c500*/  LDCU UR12, c[0x0][0x398] ;  /* 0x00007300ff0c77ac */ /* 0x000e620008000800 */
[----:B0-----:R-:W-:Y:S01]  /*2c510*/  ISETP.GE.AND P0, PT, R11, UR6, PT ;  /* 0x000000060b007c0c */ /* 0x001fe2000bf06270 */
[----:B------:R-:W0:Y:S01]  /*2c520*/  LDCU UR6, c[0x0][0x39c] ;  /* 0x00007380ff0677ac */ /* 0x000e220008000800 */
[----:B------:R-:W-:Y:S01]  /*2c530*/  IMAD.X R15, R25, 0x1, R20, P6 ;  /* 0x00000001190f7824 */ /* 0x000fe200030e0614 */
[----:B----4-:R-:W-:-:S04]  /*2c540*/  PRMT R23, R18, 0x7773, RZ ;  /* 0x0000777312177816 */ /* 0x010fc800000000ff */
[----:B------:R4:W-:Y:S01]  /*2c550*/  @P5 STG.E.U8 desc[UR14][R14.64], R17 ;  /* 0x000000110e005986 */ /* 0x0009e2000c10110e */
[----:B--2---:R-:W-:Y:S02]  /*2c560*/  ISETP.LT.AND P5, PT, R72, UR10, !P1 ;  /* 0x0000000a48007c0c */ /* 0x004fe4000cfa1270 */
[----:B------:R-:W-:Y:S01]  /*2c570*/  SHF.R.S32.HI R37, RZ, 0x1f, R22 ;  /* 0x0000001fff257819 */ /* 0x000fe20000011416 */
[----:B------:R2:W-:Y:S01]  /*2c580*/  @P4 STG.E.U8 desc[UR14][R8.64], R23 ;  /* 0x0000001708004986 */ /* 0x0005e2000c10110e */
[----:B------:R-:W-:Y:S01]  /*2c590*/  ISETP.LT.AND P4, PT, R74, UR16, !P1 ;  /* 0x000000104a007c0c */ /* 0x000fe2000cf81270 */
[C---:B------:R-:W-:Y:S01]  /*2c5a0*/  VIADD R16, R22.reuse, UR4 ;  /* 0x0000000416107c36 */ /* 0x040fe20008000000 */
[----:B------:R-:W-:Y:S01]  /*2c5b0*/  IADD3 R12, P1, PT, R22, R21, RZ ;  /* 0x00000015160c7210 */ /* 0x000fe20007f3e0ff */
[----:B------:R-:W1:Y:S01]  /*2c5c0*/  LDCU UR10, c[0x0][0x398] ;  /* 0x00007300ff0a77ac */ /* 0x000e620008000800 */
[----:B----4-:R-:W-:Y:S01]  /*2c5d0*/  VIADD R15, R68, 0x20 ;  /* 0x00000020440f7836 */ /* 0x010fe20000000000 */
[----:B------:R-:W-:-:S02]  /*2c5e0*/  IADD3 R10, P6, PT, R22, R3, RZ ;  /* 0x00000003160a7210 */ /* 0x000fc40007fde0ff */
        /* <DEDUP_REMOVED lines=8> */
[----:B---3--:R-:W-:Y:S01]  /*2c670*/  ISETP.LT.AND P5, PT, R72, UR8, !P2 ;  /* 0x0000000848007c0c */ /* 0x008fe2000d7a1270 */
[----:B------:R-:W-:Y:S01]  /*2c680*/  VIADD R18, R16, UR4 ;  /* 0x0000000410127c36 */ /* 0x000fe20008000000 */
[----:B------:R-:W-:Y:S01]  /*2c690*/  SHF.R.S32.HI R25, RZ, 0x1f, R16 ;  /* 0x0000001fff197819 */ /* 0x000fe20000011410 */
[----:B------:R3:W-:Y:S01]  /*2c6a0*/  @P4 STG.E.U8 desc[UR14][R12.64], R23 ;  /* 0x000000170c004986 */ /* 0x0007e2000c10110e */
[----:B------:R-:W-:Y:S01]  /*2c6b0*/  ISETP.LT.AND P4, PT, R74, UR18, !P2 ;  /* 0x000000124a007c0c */ /* 0x000fe2000d781270 */
[----:B------:R-:W1:Y:S01]  /*2c6c0*/  LDCU UR8, c[0x0][0x398] ;  /* 0x00007300ff0877ac */ /* 0x000e620008000800 */
[----:B------:R-:W-:Y:S01]  /*2c6d0*/  IADD3 R8, P2, PT, R16, R21, RZ ;  /* 0x0000001510087210 */ /* 0x000fe20007f5e0ff */
[----:B--2---:R-:W-:Y:S01]  /*2c6e0*/  VIADD R11, R68, 0x21 ;  /* 0x00000021440b7836 */ /* 0x004fe20000000000 */
[----:B------:R-:W-:-:S03]  /*2c6f0*/  IADD3 R14, P6, PT, R16, R3, RZ ;  /* 0x00000003100e7210 */ /* 0x000fc60007fde0ff */
        /* <DEDUP_REMOVED lines=10> */
[----:B------:R-:W-:Y:S01]  /*2c7a0*/  @P4 STG.E.U8 desc[UR14][R8.64], R23 ;  /* 0x0000001708004986 */ /* 0x000fe2000c10110e */
[----:B------:R-:W-:Y:S01]  /*2c7b0*/  ISETP.LT.AND P4, PT, R74, UR12, !P3 ;  /* 0x0000000c4a007c0c */ /* 0x000fe2000df81270 */
[C---:B------:R-:W-:Y:S01]  /*2c7c0*/  VIADD R16, R18.reuse, UR4 ;  /* 0x0000000412107c36 */ /* 0x040fe20008000000 */
[C---:B------:R-:W-:Y:S01]  /*2c7d0*/  IADD3 R12, P3, PT, R18.reuse, R21, RZ ;  /* 0x00000015120c7210 */ /* 0x040fe20007f7e0ff */
[----:B------:R-:W1:Y:S01]  /*2c7e0*/  LDCU UR10, c[0x0][0x398] ;  /* 0x00007300ff0a77ac */ /* 0x000e620008000800 */
[----:B------:R-:W-:Y:S01]  /*2c7f0*/  IADD3 R10, P6, PT, R18, R3, RZ ;  /* 0x00000003120a7210 */ /* 0x000fe20007fde0ff */
[----:B---3--:R-:W-:Y:S01]  /*2c800*/  VIADD R15, R68, 0x22 ;  /* 0x00000022440f7836 */ /* 0x008fe20000000000 */
[----:B------:R-:W-:Y:S01]  /*2c810*/  PRMT R17, R27, 0x7772, RZ ;  /* 0x000077721b117816 */ /* 0x000fe200000000ff */
[C---:B------:R-:W-:Y:S01]  /*2c820*/  IMAD.X R13, R37.reuse, 0x1, R0, P3 ;  /* 0x00000001250d7824 */ /* 0x040fe200018e0600 */
[----:B------:R-:W3:Y:S01]  /*2c830*/  LDCU UR12, c[0x0][0x398] ;  /* 0x00007300ff0c77ac */ /* 0x000ee20008000800 */
[----:B------:R-:W-:Y:S01]  /*2c840*/  IMAD.X R11, R37, 0x1, R20, P6 ;  /* 0x00000001250b7824 */ /* 0x000fe200030e0614 */
[----:B0-----:R-:W-:Y:S01]  /*2c850*/  ISETP.GE.AND P3, PT, R15, UR6, PT ;  /* 0x000000060f007c0c */ /* 0x001fe2000bf66270 */
[----:B------:R-:W0:Y:S03]  /*2c860*/  LDCU UR6, c[0x0][0x39c] ;  /* 0x00007380ff0677ac */ /* 0x000e260008000800 */
[----:B------:R1:W-:Y:S01]  /*2c870*/  @P5 STG.E.U8 desc[UR14][R10.64], R17 ;  /* 0x000000110a005986 */ /* 0x0003e2000c10110e */
[----:B------:R-:W-:-:S02]  /*2c880*/  ISETP.LT.AND P5, PT, R72, UR8, !P0 ;  /* 0x0000000848007c0c */ /* 0x000fc4000c7a1270 */
[----:B------:R-:W-:Y:S01]  /*2c890*/  SHF.R.S32.HI R25, RZ, 0x1f, R16 ;  /* 0x0000001fff197819 */ /* 0x000fe20000011410 */
[C---:B------:R-:W-:Y:S01]  /*2c8a0*/  VIADD R18, R16.reuse, UR4 ;  /* 0x0000000410127c36 */ /* 0x040fe20008000000 */
[----:B------:R-:W-:Y:S01]  /*2c8b0*/  IADD3 R14, P6, PT, R16, R3, RZ ;  /* 0x00000003100e7210 */ /* 0x000fe20007fde0ff */
[----:B------:R-:W0:Y:S01]  /*2c8c0*/  LDCU UR8, c[0x0][0x398] ;  /* 0x00007300ff0877ac */ /* 0x000e220008000800 */
[----:B-1----:R-:W-:Y:S01]  /*2c8d0*/  PRMT R17, R19, 0x7772, RZ ;  /* 0x0000777213117816 */ /* 0x002fe200000000ff */
[----:B------:R-:W-:-:S04]  /*2c8e0*/  VIADD R11, R68, 0x23 ;  /* 0x00000023440b7836 */ /* 0x000fc80000000000 */
[----:B------:R1:W-:Y:S01]  /*2c8f0*/  @P4 STG.E.U8 desc[UR14][R12.64], R17 ;  /* 0x000000110c004986 */ /* 0x0003e2000c10110e */
[----:B----4-:R-:W-:Y:S01]  /*2c900*/  ISETP.LT.AND P4, PT, R74, UR16, !P0 ;  /* 0x000000104a007c0c */ /* 0x010fe2000c781270 */
[C---:B------:R-:W-:Y:S01]  /*2c910*/  IMAD.X R15, R25.reuse, 0x1, R20, P6 ;  /* 0x00000001190f7824 */ /* 0x040fe200030e0614 */
[----:B------:R-:W-:Y:S01]  /*2c920*/  IADD3 R8, P0, PT, R16, R21, RZ ;  /* 0x0000001510087210 */ /* 0x000fe20007f1e0ff */
[----:B------:R-:W4:Y:S04]  /*2c930*/  LDCU UR16, c[0x0][0x398] ;  /* 0x00007300ff1077ac */ /* 0x000f280008000800 */
[----:B------:R-:W-:Y:S01]  /*2c940*/  IMAD.X R9, R25, 0x1, R0, P0 ;  /* 0x0000000119097824 */ /* 0x000fe200000e0600 */
[----:B0-----:R-:W-:Y:S01]  /*2c950*/  ISETP.GE.AND P0, PT, R11, UR6, PT ;  /* 0x000000060b007c0c */ /* 0x001fe2000bf06270 */
[----:B------:R-:W0:Y:S01]  /*2c960*/  LDCU UR6, c[0x0][0x39c] ;  /* 0x00007380ff0677ac */ /* 0x000e220008000800 */
[----:B------:R-:W-:-:S02]  /*2c970*/  PRMT R27, R27, 0x7773, RZ ;  /* 0x000077731b1b7816 */ /* 0x000fc400000000ff */
[----:B------:R-:W-:-:S03]  /*2c980*/  PRMT R19, R19, 0x7773, RZ ;  /* 0x0000777313137816 */ /* 0x000fc600000000ff */
[----:B------:R0:W-:Y:S01]  /*2c990*/  @P5 STG.E.U8 desc[UR14][R14.64], R27 ;  /* 0x0000001b0e005986 */ /* 0x0001e2000c10110e */
[----:B------:R-:W-:Y:S02]  /*2c9a0*/  ISETP.LT.AND P5, PT, R72, UR10, !P1 ;  /* 0x0000000a48007c0c */ /* 0x000fe4000cfa1270 */
[----:B------:R-:W-:Y:S01]  /*2c9b0*/  SHF.R.S32.HI R23, RZ, 0x1f, R18 ;  /* 0x0000001fff177819 */ /* 0x000fe20000011412 */
[----:B------:R3:W-:Y:S01]  /*2c9c0*/  @P4 STG.E.U8 desc[UR14][R8.64], R19 ;  /* 0x0000001308004986 */ /* 0x0007e2000c10110e */
[----:B--2---:R-:W-:Y:S02]  /*2c9d0*/  ISETP.LT.AND P4, PT, R74, UR18, !P1 ;  /* 0x000000124a007c0c */ /* 0x004fe4000cf81270 */
[----:B------:R-:W-:Y:S02]  /*2c9e0*/  IADD3 R10, P6, PT, R18, R3, RZ ;  /* 0x00000003120a7210 */ /* 0x000fe40007fde0ff */
[----:B-1----:R-:W-:Y:S01]  /*2c9f0*/  PRMT R17, R32, 0x7770, RZ ;  /* 0x0000777020117816 */ /* 0x002fe200000000ff */
[C---:B------:R-:W-:Y:S01]  /*2ca00*/  VIADD R16, R18.reuse, UR4 ;  /* 0x0000000412107c36 */ /* 0x040fe20008000000 */
[----:B------:R-:W-:Y:S01]  /*2ca10*/  IADD3 R12, P1, PT, R18, R21, RZ ;  /* 0x00000015120c7210 */ /* 0x000fe20007f3e0ff */
[----:B0-----:R-:W-:Y:S01]  /*2ca20*/  VIADD R15, R68, 0x24 ;  /* 0x00000024440f7836 */ /* 0x001fe20000000000 */
[----:B------:R-:W0:Y:S03]  /*2ca30*/  LDCU UR10, c[0x0][0x398] ;  /* 0x00007300ff0a77ac */ /* 0x000e260008000800 */
[----:B------:R-:W-:Y:S01]  /*2ca40*/  IMAD.X R13, R23, 0x1, R0, P1 ;  /* 0x00000001170d7824 */ /* 0x000fe200008e0600 */
[----:B------:R-:W-:Y:S01]  /*2ca50*/  ISETP.GE.AND P1, PT, R15, UR6, PT ;  /* 0x000000060f007c0c */ /* 0x000fe2000bf26270 */
[----:B------:R-:W1:Y:S01]  /*2ca60*/  LDCU UR6, c[0x0][0x39c] ;  /* 0x00007380ff0677ac */ /* 0x000e620008000800 */
[----:B------:R-:W-:Y:S01]  /*2ca70*/  IMAD.X R11, R23, 0x1, R20, P6 ;  /* 0x00000001170b7824 */ /* 0x000fe200030e0614 */
[----:B---3--:R-:W-:Y:S01]  /*2ca80*/  PRMT R19, R28, 0x7770, RZ ;  /* 0x000077701c137816 */ /* 0x008fe200000000ff */
[----:B------:R-:W2:Y:S03]  /*2ca90*/  LDCU UR18, c[0x0][0x398] ;  /* 0x00007300ff1277ac */ /* 0x000ea60008000800 */
[----:B------:R3:W-:Y:S01]  /*2caa0*/  @P5 STG.E.U8 desc[UR14][R10.64], R17 ;  /* 0x000000110a005986 */ /* 0x0007e2000c10110e */
[----:B------:R-:W-:-:S02]  /*2cab0*/  ISETP.LT.AND P5, PT, R72, UR8, !P2 ;  /* 0x0000000848007c0c */ /* 0x000fc4000d7a1270 */
[----:B------:R-:W-:Y:S01]  /*2cac0*/  SHF.R.S32.HI R25, RZ, 0x1f, R16 ;  /* 0x0000001fff197819 */ /* 0x000fe20000011410 */
[----:B------:R0:W-:Y:S01]  /*2cad0*/  @P4 STG.E.U8 desc[UR14][R12.64], R19 ;  /* 0x000000130c004986 */ /* 0x0001e2000c10110e */
[----:B------:R-:W-:Y:S01]  /*2cae0*/  ISETP.LT.AND P4, PT, R74, UR12, !P2 ;  /* 0x0000000c4a007c0c */ /* 0x000fe2000d781270 */
[C---:B------:R-:W-:Y:S01]  /*2caf0*/  VIADD R18, R16.reuse, UR4 ;  /* 0x0000000410127c36 */ /* 0x040fe20008000000 */
[----:B------:R-:W-:Y:S01]  /*2cb00*/  IADD3 R8, P2, PT, R16, R21, RZ ;  /* 0x0000001510087210 */ /* 0x000fe20007f5e0ff */
[----:B------:R-:W2:Y:S01]  /*2cb10*/  LDCU UR8, c[0x0][0x398] ;  /* 0x00007300ff0877ac */ /* 0x000ea20008000800 */
[----:B---3--:R-:W-:Y:S01]  /*2cb20*/  VIADD R11, R68, 0x25 ;  /* 0x00000025440b7836 */ /* 0x008fe20000000000 */
[----:B------:R-:W-:Y:S02]  /*2cb30*/  IADD3 R14, P6, PT, R16, R3, RZ ;  /* 0x00000003100e7210 */ /* 0x000fe40007fde0ff */
[----:B------:R-:W-:Y:S01]  /*2cb40*/  IMAD.X R9, R25, 0x1, R0, P2 ;  /* 0x0000000119097824 */ /* 0x000fe200010e0600 */
[----:B------:R-:W-:Y:S01]  /*2cb50*/  PRMT R17, R32, 0x7771, RZ ;  /* 0x0000777120117816 */ /* 0x000fe200000000ff */
[----:B------:R-:W3:Y:S01]  /*2cb60*/  LDCU UR12, c[0x0][0x398] ;  /* 0x00007300ff0c77ac */ /* 0x000ee20008000800 */
[----:B-1----:R-:W-:Y:S01]  /*2cb70*/  ISETP.GE.AND P2, PT, R11, UR6, PT ;  /* 0x000000060b007c0c */ /* 0x002fe2000bf46270 */
[----:B------:R-:W1:Y:S01]  /*2cb80*/  LDCU UR6, c[0x0][0x39c] ;  /* 0x00007380ff0677ac */ /* 0x000e620008000800 */
[----:B------:R-:W-:Y:S01]  /*2cb90*/  IMAD.X R15, R25, 0x1, R20, P6 ;  /* 0x00000001190f7824 */ /* 0x000fe200030e0614 */
[----:B0-----:R-:W-:-:S04]  /*2cba0*/  PRMT R19, R28, 0x7771, RZ ;  /* 0x000077711c137816 */ /* 0x001fc800000000ff */
[----:B------:R0:W-:Y:S01]  /*2cbb0*/  @P5 STG.E.U8 desc[UR14][R14.64], R17 ;  /* 0x000000110e005986 */ /* 0x0001e2000c10110e */
[----:B------:R-:W-:Y:S02]  /*2cbc0*/  ISETP.LT.AND P5, PT, R72, UR10, !P3 ;  /* 0x0000000a48007c0c */ /* 0x000fe4000dfa1270 */
[----:B------:R-:W-:Y:S01]  /*2cbd0*/  SHF.R.S32.HI R23, RZ, 0x1f, R18 ;  /* 0x0000001fff177819 */ /* 0x000fe20000011412 */
[----:B------:R1:W-:Y:S01]  /*2cbe0*/  @P4 STG.E.U8 desc[UR14][R8.64], R19 ;  /* 0x0000001308004986 */ /* 0x0003e2000c10110e */
[----:B----4-:R-:W-:Y:S01]  /*2cbf0*/  ISETP.LT.AND P4, PT, R74, UR16, !P3 ;  /* 0x000000104a007c0c */ /* 0x010fe2000df81270 */
[C---:B------:R-:W-:Y:S01]  /*2cc00*/  VIADD R16, R18.reuse, UR4 ;  /* 0x0000000412107c36 */ /* 0x040fe20008000000 */
[----:B------:R-:W-:Y:S01]  /*2cc10*/  IADD3 R12, P3, PT, R18, R21, RZ ;  /* 0x00000015120c7210 */ /* 0x000fe20007f7e0ff */
[----:B------:R-:W4:Y:S01]  /*2cc20*/  LDCU UR10, c[0x0][0x398] ;  /* 0x00007300ff0a77ac */ /* 0x000f220008000800 */
[----:B0-----:R-:W-:Y:S01]  /*2cc30*/  VIADD R15, R68, 0x26 ;  /* 0x00000026440f7836 */ /* 0x001fe20000000000 */
[----:B------:R-:W-:-:S02]  /*2cc40*/  IADD3 R10, P6, PT, R18, R3, RZ ;  /* 0x00000003120a7210 */ /* 0x000fc40007fde0ff */
[----:B------:R-:W-:Y:S01]  /*2cc50*/  IMAD.X R13, R23, 0x1, R0, P3 ;  /* 0x00000001170d7824 */ /* 0x000fe200018e0600 */
[----:B------:R-:W-:Y:S01]  /*2cc60*/  PRMT R17, R32, 0x7772, RZ ;  /* 0x0000777220117816 */ /* 0x000fe200000000ff */
[----:B------:R-:W0:Y:S01]  /*2cc70*/  LDCU UR16, c[0x0][0x398] ;  /* 0x00007300ff1077ac */ /* 0x000e220008000800 */
[----:B-1----:R-:W-:Y:S01]  /*2cc80*/  ISETP.GE.AND P3, PT, R15, UR6, PT ;  /* 0x000000060f007c0c */ /* 0x002fe2000bf66270 */
[----:B------:R-:W1:Y:S01]  /*2cc90*/  LDCU UR6, c[0x0][0x39c] ;  /* 0x00007380ff0677ac */ /* 0x000e620008000800 */
[----:B------:R-:W-:Y:S01]  /*2cca0*/  IMAD.X R11, R23, 0x1, R20, P6 ;  /* 0x00000001170b7824 */ /* 0x000fe200030e0614 */
[----:B------:R-:W-:-:S04]  /*2ccb0*/  PRMT R19, R28, 0x7772, RZ ;  /* 0x000077721c137816 */ /* 0x000fc800000000ff */
[----:B------:R0:W-:Y:S01]  /*2ccc0*/  @P5 STG.E.U8 desc[UR14][R10.64], R17 ;  /* 0x000000110a005986 */ /* 0x0001e2000c10110e */
[----:B--2---:R-:W-:Y:S02]  /*2ccd0*/  ISETP.LT.AND P5, PT, R72, UR8, !P0 ;  /* 0x0000000848007c0c */ /* 0x004fe4000c7a1270 */
[----:B------:R-:W-:Y:S01]  /*2cce0*/  SHF.R.S32.HI R25, RZ, 0x1f, R16 ;  /* 0x0000001fff197819 */ /* 0x000fe20000011410 */
[----:B------:R2:W-:Y:S01]  /*2ccf0*/  @P4 STG.E.U8 desc[UR14][R12.64], R19 ;  /* 0x000000130c004986 */ /* 0x0005e2000c10110e */
[----:B------:R-:W-:Y:S01]  /*2cd00*/  ISETP.LT.AND P4, PT, R74, UR18, !P0 ;  /* 0x000000124a007c0c */ /* 0x000fe2000c781270 */
[C---:B------:R-:W-:Y:S01]  /*2cd10*/  VIADD R18, R16.reuse, UR4 ;  /* 0x0000000410127c36 */ /* 0x040fe20008000000 */
[----:B------:R-:W-:Y:S01]  /*2cd20*/  IADD3 R8, P0, PT, R16, R21, RZ ;  /* 0x0000001510087210 */ /* 0x000fe20007f1e0ff */
[----:B------:R-:W3:Y:S01]  /*2cd30*/  LDCU UR8, c[0x0][0x398] ;  /* 0x00007300ff0877ac */ /* 0x000ee20008000800 */
        /* <DEDUP_REMOVED lines=8> */
[----:B--2---:R-:W-:-:S04]  /*2cdc0*/  PRMT R19, R28, 0x7773, RZ ;  /* 0x000077731c137816 */ /* 0x004fc800000000ff */
[----:B------:R2:W-:Y:S01]  /*2cdd0*/  @P5 STG.E.U8 desc[UR14][R14.64], R17 ;  /* 0x000000110e005986 */ /* 0x0005e2000c10110e */
[----:B----4-:R-:W-:Y:S02]  /*2cde0*/  ISETP.LT.AND P5, PT, R72, UR10, !P1 ;  /* 0x0000000a48007c0c */ /* 0x010fe4000cfa1270 */
[----:B------:R-:W-:Y:S01]  /*2cdf0*/  SHF.R.S32.HI R23, RZ, 0x1f, R18 ;  /* 0x0000001fff177819 */ /* 0x000fe20000011412 */
[----:B------:R4:W-:Y:S01]  /*2ce00*/  @P4 STG.E.U8 desc[UR14][R8.64], R19 ;  /* 0x0000001308004986 */ /* 0x0009e2000c10110e */
[----:B---3--:R-:W-:Y:S01]  /*2ce10*/  ISETP.LT.AND P4, PT, R74, UR12, !P1 ;  /* 0x0000000c4a007c0c */ /* 0x008fe2000cf81270 */
[C---:B------:R-:W-:Y:S01]  /*2ce20*/  VIADD R16, R18.reuse, UR4 ;  /* 0x0000000412107c36 */ /* 0x040fe20008000000 */
[----:B------:R-:W-:Y:S01]  /*2ce30*/  IADD3 R12, P1, PT, R18, R21, RZ ;  /* 0x00000015120c7210 */ /* 0x000fe20007f3e0ff */
[----:B------:R-:W3:Y:S01]  /*2ce40*/  LDCU UR10, c[0x0][0x398] ;  /* 0x00007300ff0a77ac */ /* 0x000ee20008000800 */
[----:B--2---:R-:W-:Y:S01]  /*2ce50*/  VIADD R15, R68, 0x28 ;  /* 0x00000028440f7836 */ /* 0x004fe20000000000 */
[----:B------:R-:W-:-:S02]  /*2ce60*/  IADD3 R10, P6, PT, R18, R3, RZ ;  /* 0x00000003120a7210 */ /* 0x000fc40007fde0ff */
[----:B------:R-:W-:Y:S01]  /*2ce70*/  IMAD.X R13, R23, 0x1, R0, P1 ;  /* 0x00000001170d7824 */ /* 0x000fe200008e0600 */
[----:B------:R-:W-:Y:S01]  /*2ce80*/  PRMT R17, R33, 0x7770, RZ ;  /* 0x0000777021117816 */ /* 0x000fe200000000ff */
[----:B------:R-:W2:Y:S01]  /*2ce90*/  LDCU UR12, c[0x0][0x398] ;  /* 0x00007300ff0c77ac */ /* 0x000ea20008000800 */
[----:B-1----:R-:W-:Y:S01]  /*2cea0*/  ISETP.GE.AND P1, PT, R15, UR6, PT ;  /* 0x000000060f007c0c */ /* 0x002fe2000bf26270 */
[----:B------:R-:W1:Y:S01]  /*2ceb0*/  LDCU UR6, c[0x0][0x39c] ;  /* 0x00007380ff0677ac */ /* 0x000e620008000800 */
[----:B------:R-:W-:Y:S01]  /*2cec0*/  IMAD.X R11, R23, 0x1, R20, P6 ;  /* 0x00000001170b7824 */ /* 0x000fe200030e0614 */
[----:B----4-:R-:W-:-:S04]  /*2ced0*/  PRMT R19, R29, 0x7770, RZ ;  /* 0x000077701d137816 */ /* 0x010fc800000000ff */
[----:B------:R4:W-:Y:S01]  /*2cee0*/  @P5 STG.E.U8 desc[UR14][R10.64], R17 ;  /* 0x000000110a005986 */ /* 0x0009e2000c10110e */
[----:B------:R-:W-:Y:S02]  /*2cef0*/  ISETP.LT.AND P5, PT, R72, UR8, !P2 ;  /* 0x0000000848007c0c */ /* 0x000fe4000d7a1270 */
[----:B------:R-:W-:Y:S01]  /*2cf00*/  SHF.R.S32.HI R25, RZ, 0x1f, R16 ;  /* 0x0000001fff197819 */ /* 0x000fe20000011410 */
[----:B------:R0:W-:Y:S01]  /*2cf10*/  @P4 STG.E.U8 desc[UR14][R12.64], R19 ;  /* 0x000000130c004986 */ /* 0x0001e2000c10110e */
[----:B------:R-:W-:Y:S01]  /*2cf20*/  ISETP.LT.AND P4, PT, R74, UR16, !P2 ;  /* 0x000000104a007c0c */ /* 0x000fe2000d781270 */
[C---:B------:R-:W-:Y:S01]  /*2cf30*/  VIADD R18, R16.reuse, UR4 ;  /* 0x0000000410127c36 */ /* 0x040fe20008000000 */
[----:B------:R-:W-:Y:S01]  /*2cf40*/  IADD3 R8, P2, PT, R16, R21, RZ ;  /* 0x0000001510087210 */ /* 0x000fe20007f5e0ff */
[----:B------:R-:W2:Y:S01]  /*2cf50*/  LDCU UR8, c[0x0][0x398] ;  /* 0x00007300ff0877ac */ /* 0x000ea20008000800 */
[----:B----4-:R-:W-:Y:S01]  /*2cf60*/  VIADD R11, R68, 0x29 ;  /* 0x00000029440b7836 */ /* 0x010fe20000000000 */
[----:B------:R-:W-:-:S02]  /*2cf70*/  IADD3 R14, P6, PT, R16, R3, RZ ;  /* 0x00000003100e7210 */ /* 0x000fc40007fde0ff */
[----:B------:R-:W-:Y:S01]  /*2cf80*/  IMAD.X R9, R25, 0x1, R0, P2 ;  /* 0x0000000119097824 */ /* 0x000fe200010e0600 */
[----:B------:R-:W-:Y:S01]  /*2cf90*/  PRMT R17, R33, 0x7771, RZ ;  /* 0x0000777121117816 */ /* 0x000fe200000000ff */
[----:B------:R-:W4:Y:S01]  /*2cfa0*/  LDCU UR16, c[0x0][0x398] ;  /* 0x00007300ff1077ac */ /* 0x000f220008000800 */
[----:B-1----:R-:W-:Y:S01]  /*2cfb0*/  ISETP.GE.AND P2, PT, R11, UR6, PT ;  /* 0x000000060b007c0c */ /* 0x002fe2000bf46270 */
[----:B------:R-:W1:Y:S01]  /*2cfc0*/  LDCU UR6, c[0x0][0x39c] ;  /* 0x00007380ff0677ac */ /* 0x000e620008000800 */
[----:B------:R-:W-:Y:S01]  /*2cfd0*/  IMAD.X R15, R25, 0x1, R20, P6 ;  /* 0x00000001190f7824 */ /* 0x000fe200030e0614 */
[----:B0-----:R-:W-:-:S04]  /*2cfe0*/  PRMT R19, R29, 0x7771, RZ ;  /* 0x000077711d137816 */ /* 0x001fc800000000ff */
[----:B------:R0:W-:Y:S01]  /*2cff0*/  @P5 STG.E.U8 desc[UR14][R14.64], R17 ;  /* 0x000000110e005986 */ /* 0x0001e2000c10110e */
[----:B---3--:R-:W-:Y:S02]  /*2d000*/  ISETP.LT.AND P5, PT, R72, UR10, !P3 ;  /* 0x0000000a48007c0c */ /* 0x008fe4000dfa1270 */
[----:B------:R-:W-:Y:S01]  /*2d010*/  SHF.R.S32.HI R23, RZ, 0x1f, R18 ;  /* 0x0000001fff177819 */ /* 0x000fe20000011412 */
[----:B------:R-:W-:Y:S01]  /*2d020*/  @P4 STG.E.U8 desc[UR14][R8.64], R19 ;  /* 0x0000001308004986 */ /* 0x000fe2000c10110e */
[----:B------:R-:W-:Y:S01]  /*2d030*/  ISETP.LT.AND P4, PT, R74, UR18, !P3 ;  /* 0x000000124a007c0c */ /* 0x000fe2000df81270 */
[C---:B------:R-:W-:Y:S01]  /*2d040*/  VIADD R16, R18.reuse, UR4 ;  /* 0x0000000412107c36 */ /* 0x040fe20008000000 */
[C---:B------:R-:W-:Y:S01]  /*2d050*/  IADD3 R12, P3, PT, R18.reuse, R21, RZ ;  /* 0x00000015120c7210 */ /* 0x040fe20007f7e0ff */
[----:B------:R-:W3:Y:S01]  /*2d060*/  LDCU UR10, c[0x0][0x398] ;  /* 0x00007300ff0a77ac */ /* 0x000ee20008000800 */
[----:B------:R-:W-:Y:S01]  /*2d070*/  IADD3 R10, P6, PT, R18, R3, RZ ;  /* 0x00000003120a7210 */ /* 0x000fe20007fde0ff */
[----:B0-----:R-:W-:Y:S01]  /*2d080*/  VIADD R15, R68, 0x2a ;  /* 0x0000002a440f7836 */ /* 0x001fe20000000000 */
[----:B------:R-:W-:Y:S01]  /*2d090*/  PRMT R17, R33, 0x7772, RZ ;  /* 0x0000777221117816 */ /* 0x000fe200000000ff */
[C---:B------:R-:W-:Y:S01]  /*2d0a0*/  IMAD.X R13, R23.reuse, 0x1, R0, P3 ;  /* 0x00000001170d7824 */ /* 0x040fe200018e0600 */
[----:B------:R-:W0:Y:S01]  /*2d0b0*/  LDCU UR18, c[0x0][0x398] ;  /* 0x00007300ff1277ac */ /* 0x000e220008000800 */
[----:B------:R-:W-:Y:S01]  /*2d0c0*/  IMAD.X R11, R23, 0x1, R20, P6 ;  /* 0x00000001170b7824 */ /* 0x000fe200030e0614 */
[----:B-1----:R-:W-:Y:S01]  /*2d0d0*/  ISETP.GE.AND P3, PT, R15, UR6, PT ;  /* 0x000000060f007c0c */ /* 0x002fe2000bf66270 */
[----:B------:R-:W1:Y:S03]  /*2d0e0*/  LDCU UR6, c[0x0][0x39c] ;  /* 0x00007380ff0677ac */ /* 0x000e660008000800 */
[----:B------:R0:W-:Y:S01]  /*2d0f0*/  @P5 STG.E.U8 desc[UR14][R10.64], R17 ;  /* 0x000000110a005986 */ /* 0x0001e2000c10110e */
[----:B--2---:R-:W-:-:S02]  /*2d100*/  ISETP.LT.AND P5, PT, R72, UR8, !P0 ;  /* 0x0000000848007c0c */ /* 0x004fc4000c7a1270 */
[----:B------:R-:W-:Y:S01]  /*2d110*/  SHF.R.S32.HI R25, RZ, 0x1f, R16 ;  /* 0x0000001fff197819 */ /* 0x000fe20000011410 */
[C---:B------:R-:W-:Y:S01]  /*2d120*/  VIADD R18, R16.reuse, UR4 ;  /* 0x0000000410127c36 */ /* 0x040fe20008000000 */
[----:B------:R-:W-:Y:S01]  /*2d130*/  IADD3 R14, P6, PT, R16, R3, RZ ;  /* 0x00000003100e7210 */ /* 0x000fe20007fde0ff */
[----:B------:R-:W2:Y:S01]  /*2d140*/  LDCU UR8, c[0x0][0x398] ;  /* 0x00007300ff0877ac */ /* 0x000ea20008000800 */
[----:B0-----:R-:W-:Y:S01]  /*2d150*/  PRMT R17, R29, 0x7772, RZ ;  /* 0x000077721d117816 */ /* 0x001fe200000000ff */
[----:B------:R-:W-:-:S04]  /*2d160*/  VIADD R11, R68, 0x2b ;  /* 0x0000002b440b7836 */ /* 0x000fc80000000000 */
[----:B------:R0:W-:Y:S01]  /*2d170*/  @P4 STG.E.U8 desc[UR14][R12.64], R17 ;  /* 0x000000110c004986 */ /* 0x0001e2000c10110e */
[----:B------:R-:W-:Y:S01]  /*2d180*/  ISETP.LT.AND P4, PT, R74, UR12, !P0 ;  /* 0x0000000c4a007c0c */ /* 0x000fe2000c781270 */
[C---:B------:R-:W-:Y:S01]  /*2d190*/  IMAD.X R15, R25.reuse, 0x1, R20, P6 ;  /* 0x00000001190f7824 */ /* 0x040fe200030e0614 */
[----:B------:R-:W-:Y:S01]  /*2d1a0*/  IADD3 R8, P0, PT, R16, R21, RZ ;  /* 0x0000001510087210 */ /* 0x000fe20007f1e0ff */
[----:B------:R-:W0:Y:S04]  /*2d1b0*/  LDCU UR12, c[0x0][0x398] ;  /* 0x00007300ff0c77ac */ /* 0x000e280008000800 */
[----:B------:R-:W-:Y:S01]  /*2d1c0*/  IMAD.X R9, R25, 0x1, R0, P0 ;  /* 0x0000000119097824 */ /* 0x000fe200000e0600 */
[----:B-1----:R-:W-:Y:S01]  /*2d1d0*/  ISETP.GE.AND P0, PT, R11, UR6, PT ;  /* 0x000000060b007c0c */ /* 0x002fe2000bf06270 */
[----:B------:R-:W1:Y:S01]  /*2d1e0*/  LDCU UR6, c[0x0][0x39c] ;  /* 0x00007380ff0677ac */ /* 0x000e620008000800 */
[----:B------:R-:W-:-:S02]  /*2d1f0*/  PRMT R33, R33, 0x7773, RZ ;  /* 0x0000777321217816 */ /* 0x000fc400000000ff */
[----:B------:R-:W-:-:S03]  /*2d200*/  PRMT R29, R29, 0x7773, RZ ;  /* 0x000077731d1d7816 */ /* 0x000fc600000000ff */
[----:B------:R1:W-:Y:S01]  /*2d210*/  @P5 STG.E.U8 desc[UR14][R14.64], R33 ;  /* 0x000000210e005986 */ /* 0x0003e2000c10110e */
[----:B---3--:R-:W-:Y:S02]  /*2d220*/  ISETP.LT.AND P5, PT, R72, UR10, !P1 ;  /* 0x0000000a48007c0c */ /* 0x008fe4000cfa1270 */
[----:B------:R-:W-:Y:S01]  /*2d230*/  SHF.R.S32.HI R19, RZ, 0x1f, R18 ;  /* 0x0000001fff137819 */ /* 0x000fe20000011412 */
[----:B------:R3:W-:Y:S01]  /*2d240*/  @P4 STG.E.U8 desc[UR14][R8.64], R29 ;  /* 0x0000001d08004986 */ /* 0x0007e2000c10110e */
[----:B----4-:R-:W-:Y:S02]  /*2d250*/  ISETP.LT.AND P4, PT, R74, UR16, !P1 ;  /* 0x000000104a007c0c */ /* 0x010fe4000cf81270 */
[----:B------:R-:W-:Y:S02]  /*2d260*/  IADD3 R10, P6, PT, R18, R3, RZ ;  /* 0x00000003120a7210 */ /* 0x000fe40007fde0ff */
[----:B0-----:R-:W-:Y:S01]  /*2d270*/  PRMT R17, R34, 0x7770, RZ ;  /* 0x0000777022117816 */ /* 0x001fe200000000ff */
[C---:B------:R-:W-:Y:S01]  /*2d280*/  VIADD R16, R18.reuse, UR4 ;  /* 0x0000000412107c36 */ /* 0x040fe20008000000 */
[----:B------:R-:W-:Y:S01]  /*2d290*/  IADD3 R12, P1, PT, R18, R21, RZ ;  /* 0x00000015120c7210 */ /* 0x000fe20007f3e0ff */
[----:B-1----:R-:W-:Y:S01]  /*2d2a0*/  VIADD R15, R68, 0x2c ;  /* 0x0000002c440f7836 */ /* 0x002fe20000000000 */
[----:B------:R-:W0:Y:S03]  /*2d2b0*/  LDCU UR10, c[0x0][0x398] ;  /* 0x00007300ff0a77ac */ /* 0x000e260008000800 */
[----:B------:R-:W-:Y:S01]  /*2d2c0*/  IMAD.X R13, R19, 0x1, R0, P1 ;  /* 0x00000001130d7824 */ /* 0x000fe200008e0600 */
[----:B------:R-:W-:Y:S01]  /*2d2d0*/  ISETP.GE.AND P1, PT, R15, UR6, PT ;  /* 0x000000060f007c0c */ /* 0x000fe2000bf26270 */
[----:B------:R-:W1:Y:S01]  /*2d2e0*/  LDCU UR6, c[0x0][0x39c] ;  /* 0x00007380ff0677ac */ /* 0x000e620008000800 */
[----:B------:R-:W-:Y:S01]  /*2d2f0*/  IMAD.X R11, R19, 0x1, R20, P6 ;  /* 0x00000001130b7824 */ /* 0x000fe200030e0614 */
[----:B------:R-:W-:Y:S01]  /*2d300*/  PRMT R19, R30, 0x7770, RZ ;  /* 0x000077701e137816 */ /* 0x000fe200000000ff */
[----:B------:R-:W4:Y:S03]  /*2d310*/  LDCU UR16, c[0x0][0x398] ;  /* 0x00007300ff1077ac */ /* 0x000f260008000800 */
[----:B------:R0:W-:Y:S01]  /*2d320*/  @P5 STG.E.U8 desc[UR14][R10.64], R17 ;  /* 0x000000110a005986 */ /* 0x0001e2000c10110e */
[----:B--2---:R-:W-:-:S02]  /*2d330*/  ISETP.LT.AND P5, PT, R72, UR8, !P2 ;  /* 0x0000000848007c0c */ /* 0x004fc4000d7a1270 */
[----:B------:R-:W-:Y:S01]  /*2d340*/  SHF.R.S32.HI R23, RZ, 0x1f, R16 ;  /* 0x0000001fff177819 */ /* 0x000fe20000011410 */
[----:B------:R2:W-:Y:S01]  /*2d350*/  @P4 STG.E.U8 desc[UR14][R12.64], R19 ;  /* 0x000000130c004986 */ /* 0x0005e2000c10110e */
[----:B------:R-:W-:Y:S01]  /*2d360*/  ISETP.LT.AND P4, PT, R74, UR18, !P2 ;  /* 0x000000124a007c0c */ /* 0x000fe2000d781270 */
[C---:B------:R-:W-:Y:S01]  /*2d370*/  VIADD R18, R16.reuse, UR4 ;  /* 0x0000000410127c36 */ /* 0x040fe20008000000 */
[----:B---3--:R-:W-:Y:S01]  /*2d380*/  IADD3 R8, P2, PT, R16, R21, RZ ;  /* 0x0000001510087210 */ /* 0x008fe20007f5e0ff */
[----:B------:R-:W3:Y:S01]  /*2d390*/  LDCU UR8, c[0x0][0x398] ;  /* 0x00007300ff0877ac */ /* 0x000ee20008000800 */
[----:B0-----:R-:W-:Y:S01]  /*2d3a0*/  VIADD R11, R68, 0x2d ;  /* 0x0000002d440b7836 */ /* 0x001fe20000000000 */
[----:B------:R-:W-:Y:S02]  /*2d3b0*/  IADD3 R14, P6, PT, R16, R3, RZ ;  /* 0x00000003100e7210 */ /* 0x000fe40007fde0ff */
        /* <DEDUP_REMOVED lines=8> */
[----:B------:R-:W-:Y:S02]  /*2d440*/  ISETP.LT.AND P5, PT, R72, UR10, !P3 ;  /* 0x0000000a48007c0c */ /* 0x000fe4000dfa1270 */
        /* <DEDUP_REMOVED lines=14> */
[----:B0-----:R-:W-:-:S04]  /*2d530*/  PRMT R19, R30, 0x7772, RZ ;  /* 0x000077721e137816 */ /* 0x001fc800000000ff */
[----:B------:R0:W-:Y:S01]  /*2d540*/  @P5 STG.E.U8 desc[UR14][R10.64], R17 ;  /* 0x000000110a005986 */ /* 0x0001e2000c10110e */
[----:B---3--:R-:W-:Y:S02]  /*2d550*/  ISETP.LT.AND P5, PT, R72, UR8, !P0 ;  /* 0x0000000848007c0c */ /* 0x008fe4000c7a1270 */
        /* <DEDUP_REMOVED lines=14> */
[----:B---3--:R-:W-:-:S04]  /*2d640*/  PRMT R19, R30, 0x7773, RZ ;  /* 0x000077731e137816 */ /* 0x008fc800000000ff */
        /* <DEDUP_REMOVED lines=18> */
[----:B----4-:R-:W-:Y:S02]  /*2d770*/  ISETP.LT.AND P5, PT, R72, UR8, !P2 ;  /* 0x0000000848007c0c */ /* 0x010fe4000d7a1270 */
[----:B------:R-:W-:Y:S01]  /*2d780*/  SHF.R.S32.HI R23, RZ, 0x1f, R16 ;  /* 0x0000001fff177819 */ /* 0x000fe20000011410 */
[----:B------:R4:W-:Y:S01]  /*2d790*/  @P4 STG.E.U8 desc[UR14][R12.64], R19 ;  /* 0x000000130c004986 */ /* 0x0009e2000c10110e */
[----:B--2---:R-:W-:Y:S01]  /*2d7a0*/  ISETP.LT.AND P4, PT, R74, UR12, !P2 ;  /* 0x0000000c4a007c0c */ /* 0x004fe2000d781270 */
[C---:B------:R-:W-:Y:S01]  /*2d7b0*/  VIADD R18, R16.reuse, UR4 ;  /* 0x0000000410127c36 */ /* 0x040fe20008000000 */
[----:B------:R-:W-:Y:S01]  /*2d7c0*/  IADD3 R8, P2, PT, R16, R21, RZ ;  /* 0x0000001510087210 */ /* 0x000fe20007f5e0ff */
[----:B------:R-:W2:Y:S01]  /*2d7d0*/  LDCU UR8, c[0x0][0x398] ;  /* 0x00007300ff0877ac */ /* 0x000ea20008000800 */
        /* <DEDUP_REMOVED lines=8> */
[----:B----4-:R-:W-:-:S04]  /*2d860*/  PRMT R19, R31, 0x7771, RZ ;  /* 0x000077711f137816 */ /* 0x010fc800000000ff */
[----:B------:R4:W-:Y:S01]  /*2d870*/  @P5 STG.E.U8 desc[UR14][R14.64], R17 ;  /* 0x000000110e005986 */ /* 0x0009e2000c10110e */
[----:B------:R-:W-:Y:S02]  /*2d880*/  ISETP.LT.AND P5, PT, R72, UR10, !P3 ;  /* 0x0000000a48007c0c */ /* 0x000fe4000dfa1270 */
[----:B------:R-:W-:Y:S01]  /*2d890*/  SHF.R.S32.HI R25, RZ, 0x1f, R18 ;  /* 0x0000001fff197819 */ /* 0x000fe20000011412 */
[----:B------:R-:W-:Y:S01]  /*2d8a0*/  @P4 STG.E.U8 desc[UR14][R8.64], R19 ;  /* 0x0000001308004986 */ /* 0x000fe2000c10110e */
[----:B------:R-:W-:Y:S01]  /*2d8b0*/  ISETP.LT.AND P4, PT, R74, UR16, !P3 ;  /* 0x000000104a007c0c */ /* 0x000fe2000df81270 */
[C---:B------:R-:W-:Y:S01]  /*2d8c0*/  VIADD R16, R18.reuse, UR4 ;  /* 0x0000000412107c36 */ /* 0x040fe20008000000 */
[C---:B------:R-:W-:Y:S01]  /*2d8d0*/  IADD3 R12, P3, PT, R18.reuse, R21, RZ ;  /* 0x00000015120c7210 */ /* 0x040fe20007f7e0ff */
[----:B------:R-:W0:Y:S01]  /*2d8e0*/  LDCU UR10, c[0x0][0x398] ;  /* 0x00007300ff0a77ac */ /* 0x000e220008000800 */
[----:B------:R-:W-:Y:S01]  /*2d8f0*/  IADD3 R10, P6, PT, R18, R3, RZ ;  /* 0x00000003120a7210 */ /* 0x000fe20007fde0ff */
[----:B----4-:R-:W-:Y:S01]  /*2d900*/  VIADD R15, R68, 0x32 ;  /* 0x00000032440f7836 */ /* 0x010fe20000000000 */
[----:B------:R-:W-:Y:S01]  /*2d910*/  PRMT R17, R35, 0x7772, RZ ;  /* 0x0000777223117816 */ /* 0x000fe200000000ff */
[C---:B------:R-:W-:Y:S01]  /*2d920*/  IMAD.X R13, R25.reuse, 0x1, R0, P3 ;  /* 0x00000001190d7824 */ /* 0x040fe200018e0600 */
[----:B------:R-:W4:Y:S01]  /*2d930*/  LDCU UR16, c[0x0][0x398] ;  /* 0x00007300ff1077ac */ /* 0x000f220008000800 */
        /* <DEDUP_REMOVED lines=12> */
[----:B---3--:R-:W-:Y:S01]  /*2da00*/  ISETP.LT.AND P4, PT, R74, UR18, !P0 ;  /* 0x000000124a007c0c */ /* 0x008fe2000c781270 */
[C---:B------:R-:W-:Y:S01]  /*2da10*/  IMAD.X R15, R23.reuse, 0x1, R20, P6 ;  /* 0x00000001170f7824 */ /* 0x040fe200030e0614 */
[----:B------:R-:W-:Y:S01]  /*2da20*/  IADD3 R8, P0, PT, R16, R21, RZ ;  /* 0x0000001510087210 */ /* 0x000fe20007f1e0ff */
[----:B------:R-:W3:Y:S04]  /*2da30*/  LDCU UR18, c[0x0][0x398] ;  /* 0x00007300ff1277ac */ /* 0x000ee80008000800 */
[----:B------:R-:W-:Y:S01]  /*2da40*/  IMAD.X R9, R23, 0x1, R0, P0 ;  /* 0x0000000117097824 */ /* 0x000fe200000e0600 */
[----:B-1----:R-:W-:Y:S01]  /*2da50*/  ISETP.GE.AND P0, PT, R11, UR6, PT ;  /* 0x000000060b007c0c */ /* 0x002fe2000bf06270 */
[----:B------:R-:W1:Y:S01]  /*2da60*/  LDCU UR6, c[0x0][0x39c] ;  /* 0x00007380ff0677ac */ /* 0x000e620008000800 */
[----:B------:R-:W-:-:S02]  /*2da70*/  PRMT R35, R35, 0x7773, RZ ;  /* 0x0000777323237816 */ /* 0x000fc400000000ff */
[----:B------:R-:W-:-:S03]  /*2da80*/  PRMT R31, R31, 0x7773, RZ ;  /* 0x000077731f1f7816 */ /* 0x000fc600000000ff */
[----:B------:R1:W-:Y:S01]  /*2da90*/  @P5 STG.E.U8 desc[UR14][R14.64], R35 ;  /* 0x000000230e005986 */ /* 0x0003e2000c10110e */
[----:B------:R-:W-:Y:S02]  /*2daa0*/  ISETP.LT.AND P5, PT, R72, UR10, !P1 ;  /* 0x0000000a48007c0c */ /* 0x000fe4000cfa1270 */
[----:B------:R-:W-:Y:S01]  /*2dab0*/  SHF.R.S32.HI R19, RZ, 0x1f, R18 ;  /* 0x0000001fff137819 */ /* 0x000fe20000011412 */
[----:B------:R2:W-:Y:S01]  /*2dac0*/  @P4 STG.E.U8 desc[UR14][R8.64], R31 ;  /* 0x0000001f08004986 */ /* 0x0005e2000c10110e */
[----:B------:R-:W-:Y:S02]  /*2dad0*/  ISETP.LT.AND P4, PT, R74, UR12, !P1 ;  /* 0x0000000c4a007c0c */ /* 0x000fe4000cf81270 */
        /* <DEDUP_REMOVED lines=11> */
[----:B------:R-:W0:Y:S03]  /*2db90*/  LDCU UR12, c[0x0][0x398] ;  /* 0x00007300ff0c77ac */ /* 0x000e260008000800 */
[----:B------:R1:W-:Y:S01]  /*2dba0*/  @P5 STG.E.U8 desc[UR14][R10.64], R17 ;  /* 0x000000110a005986 */ /* 0x0003e2000c10110e */
[----:B--2---:R-:W-:-:S02]  /*2dbb0*/  ISETP.LT.AND P5, PT, R72, UR8, !P2 ;  /* 0x0000000848007c0c */ /* 0x004fc4000d7a1270 */
[----:B------:R-:W-:Y:S01]  /*2dbc0*/  SHF.R.S32.HI R23, RZ, 0x1f, R16 ;  /* 0x0000001fff177819 */ /* 0x000fe20000011410 */
[----:B------:R2:W-:Y:S01]  /*2dbd0*/  @P4 STG.E.U8 desc[UR14][R12.64], R19 ;  /* 0x000000130c004986 */ /* 0x0005e2000c10110e */
[----:B----4-:R-:W-:Y:S01]  /*2dbe0*/  ISETP.LT.AND P4, PT, R74, UR16, !P2 ;  /* 0x000000104a007c0c */ /* 0x010fe2000d781270 */
[C---:B------:R-:W-:Y:S01]  /*2dbf0*/  VIADD R18, R16.reuse, UR4 ;  /* 0x0000000410127c36 */ /* 0x040fe20008000000 */
[----:B------:R-:W-:Y:S01]  /*2dc00*/  IADD3 R8, P2, PT, R16, R21, RZ ;  /* 0x0000001510087210 */ /* 0x000fe20007f5e0ff */
[----:B------:R-:W4:Y:S01]  /*2dc10*/  LDCU UR8, c[0x0][0x398] ;  /* 0x00007300ff0877ac */ /* 0x000f220008000800 */
[----:B-1----:R-:W-:Y:S01]  /*2dc20*/  VIADD R11, R68, 0x35 ;  /* 0x00000035440b7836 */ /* 0x002fe20000000000 */
[----:B------:R-:W-:Y:S02]  /*2dc30*/  IADD3 R14, P6, PT, R16, R3, RZ ;  /* 0x00000003100e7210 */ /* 0x000fe40007fde0ff */
[----:B------:R-:W-:Y:S01]  /*2dc40*/  IMAD.X R9, R23, 0x1, R0, P2 ;  /* 0x0000000117097824 */ /* 0x000fe200010e0600 */
[----:B------:R-:W-:Y:S01]  /*2dc50*/  PRMT R17, R44, 0x7771, RZ ;  /* 0x000077712c117816 */ /* 0x000fe200000000ff */
[----:B------:R-:W1:Y:S01]  /*2dc60*/  LDCU UR16, c[0x0][0x398] ;  /* 0x00007300ff1077ac */ /* 0x000e620008000800 */
[----:B------:R-:W-:Y:S01]  /*2dc70*/  ISETP.GE.AND P2, PT, R11, UR6, PT ;  /* 0x000000060b007c0c */ /* 0x000fe2000bf46270 */
[----:B------:R-:W1:Y:S01]  /*2dc80*/  LDCU UR6, c[0x0][0x39c] ;  /* 0x00007380ff0677ac */ /* 0x000e620008000800 */
[----:B------:R-:W-:Y:S01]  /*2dc90*/  IMAD.X R15, R23, 0x1, R20, P6 ;  /* 0x00000001170f7824 */ /* 0x000fe200030e0614 */
[----:B--2---:R-:W-:-:S04]  /*2dca0*/  PRMT R19, R40, 0x7771, RZ ;  /* 0x0000777128137816 */ /* 0x004fc800000000ff */
[----:B------:R2:W-:Y:S01]  /*2dcb0*/  @P5 STG.E.U8 desc[UR14][R14.64], R17 ;  /* 0x000000110e005986 */ /* 0x0005e2000c10110e */
[----:B0-----:R-:W-:Y:S02]  /*2dcc0*/  ISETP.LT.AND P5, PT, R72, UR10, !P3 ;  /* 0x0000000a48007c0c */ /* 0x001fe4000dfa1270 */
        /* <DEDUP_REMOVED lines=19> */
[----:B------:R-:W-:Y:S01]  /*2de00*/  ISETP.LT.AND P4, PT, R74, UR12, !P0 ;  /* 0x0000000c4a007c0c */ /* 0x000fe2000c781270 */
        /* <DEDUP_REMOVED lines=13> */
[----:B---3--:R-:W-:Y:S02]  /*2dee0*/  ISETP.LT.AND P5, PT, R72, UR10, !P1 ;  /* 0x0000000a48007c0c */ /* 0x008fe4000cfa1270 */
[----:B------:R-:W-:Y:S01]  /*2def0*/  SHF.R.S32.HI R25, RZ, 0x1f, R18 ;  /* 0x0000001fff197819 */ /* 0x000fe20000011412 */
[----:B------:R3:W-:Y:S01]  /*2df00*/  @P4 STG.E.U8 desc[UR14][R8.64], R19 ;  /* 0x0000001308004986 */ /* 0x0007e2000c10110e */
[----:B------:R-:W-:Y:S01]  /*2df10*/  ISETP.LT.AND P4, PT, R74, UR16, !P1 ;  /* 0x000000104a007c0c */ /* 0x000fe2000cf81270 */
[C---:B------:R-:W-:Y:S01]  /*2df20*/  VIADD R16, R18.reuse, UR4 ;  /* 0x0000000412107c36 */ /* 0x040fe20008000000 */
[----:B------:R-:W-:Y:S01]  /*2df30*/  IADD3 R12, P1, PT, R18, R21, RZ ;  /* 0x00000015120c7210 */ /* 0x000fe20007f3e0ff */
[----:B------:R-:W0:Y:S01]  /*2df40*/  LDCU UR10, c[0x0][0x398] ;  /* 0x00007300ff0a77ac */ /* 0x000e220008000800 */
        /* <DEDUP_REMOVED lines=8> */
[----:B---3--:R-:W-:-:S04]  /*2dfd0*/  PRMT R19, R41, 0x7770, RZ ;  /* 0x0000777029137816 */ /* 0x008fc800000000ff */
[----:B------:R3:W-:Y:S01]  /*2dfe0*/  @P5 STG.E.U8 desc[UR14][R10.64], R17 ;  /* 0x000000110a005986 */ /* 0x0007e2000c10110e */
[----:B--2---:R-:W-:Y:S02]  /*2dff0*/  ISETP.LT.AND P5, PT, R72, UR8, !P2 ;  /* 0x0000000848007c0c */ /* 0x004fe4000d7a1270 */
[----:B------:R-:W-:Y:S01]  /*2e000*/  SHF.R.S32.HI R23, RZ, 0x1f, R16 ;  /* 0x0000001fff177819 */ /* 0x000fe20000011410 */
[----:B------:R2:W-:Y:S01]  /*2e010*/  @P4 STG.E.U8 desc[UR14][R12.64], R19 ;  /* 0x000000130c004986 */ /* 0x0005e2000c10110e */
[----:B------:R-:W-:Y:S01]  /*2e020*/  ISETP.LT.AND P4, PT, R74, UR18, !P2 ;  /* 0x000000124a007c0c */ /* 0x000fe2000d781270 */
[C---:B------:R-:W-:Y:S01]  /*2e030*/  VIADD R18, R16.reuse, UR4 ;  /* 0x0000000410127c36 */ /* 0x040fe20008000000 */
[----:B------:R-:W-:Y:S01]  /*2e040*/  IADD3 R8, P2, PT, R16, R21, RZ ;  /* 0x0000001510087210 */ /* 0x000fe20007f5e0ff */
[----:B------:R-:W4:Y:S01]  /*2e050*/  LDCU UR8, c[0x0][0x398] ;  /* 0x00007300ff0877ac */ /* 0x000f220008000800 */
        /* <DEDUP_REMOVED lines=8> */
[----:B--2---:R-:W-:-:S04]  /*2e0e0*/  PRMT R19, R41, 0x7771, RZ ;  /* 0x0000777129137816 */ /* 0x004fc800000000ff */
[----:B------:R2:W-:Y:S01]  /*2e0f0*/  @P5 STG.E.U8 desc[UR14][R14.64], R17 ;  /* 0x000000110e005986 */ /* 0x0005e2000c10110e */
[----:B0-----:R-:W-:Y:S02]  /*2e100*/  ISETP.LT.AND P5, PT, R72, UR10, !P3 ;  /* 0x0000000a48007c0c */ /* 0x001fe4000dfa1270 */
[----:B------:R-:W-:Y:S01]  /*2e110*/  SHF.R.S32.HI R25, RZ, 0x1f, R18 ;  /* 0x0000001fff197819 */ /* 0x000fe20000011412 */
[----:B------:R-:W-:Y:S01]  /*2e120*/  @P4 STG.E.U8 desc[UR14][R8.64], R19 ;  /* 0x0000001308004986 */ /* 0x000fe2000c10110e */
[----:B------:R-:W-:Y:S01]  /*2e130*/  ISETP.LT.AND P4, PT, R74, UR12, !P3 ;  /* 0x0000000c4a007c0c */ /* 0x000fe2000df81270 */
[C---:B------:R-:W-:Y:S01]  /*2e140*/  VIADD R16, R18.reuse, UR4 ;  /* 0x0000000412107c36 */ /* 0x040fe20008000000 */
[C---:B------:R-:W-:Y:S01]  /*2e150*/  IADD3 R12, P3, PT, R18.reuse, R21, RZ ;  /* 0x00000015120c7210 */ /* 0x040fe20007f7e0ff */
[----:B------:R-:W0:Y:S01]  /*2e160*/  LDCU UR10, c[0x0][0x398] ;  /* 0x00007300ff0a77ac */ /* 0x000e220008000800 */
[----:B------:R-:W-:Y:S01]  /*2e170*/  IADD3 R10, P6, PT, R18, R3, RZ ;  /* 0x00000003120a7210 */ /* 0x000fe20007fde0ff */
[----:B--2---:R-:W-:Y:S01]  /*2e180*/  VIADD R15, R68, 0x3a ;  /* 0x0000003a440f7836 */ /* 0x004fe20000000000 */
[----:B------:R-:W-:Y:S01]  /*2e190*/  PRMT R17, R45, 0x7772, RZ ;  /* 0x000077722d117816 */ /* 0x000fe200000000ff */
[C---:B------:R-:W-:Y:S01]  /*2e1a0*/  IMAD.X R13, R25.reuse, 0x1, R0, P3 ;  /* 0x00000001190d7824 */ /* 0x040fe200018e0600 */
[----:B------:R-:W2:Y:S01]  /*2e1b0*/  LDCU UR12, c[0x0][0x398] ;  /* 0x00007300ff0c77ac */ /* 0x000ea20008000800 */
[----:B------:R-:W-:Y:S01]  /*2e1c0*/  IMAD.X R11, R25, 0x1, R20, P6 ;  /* 0x00000001190b7824 */ /* 0x000fe200030e0614 */
[----:B-1----:R-:W-:Y:S01]  /*2e1d0*/  ISETP.GE.AND P3, PT, R15, UR6, PT ;  /* 0x000000060f007c0c */ /* 0x002fe2000bf66270 */
[----:B------:R-:W1:Y:S03]  /*2e1e0*/  LDCU UR6, c[0x0][0x39c] ;  /* 0x00007380ff0677ac */ /* 0x000e660008000800 */
[----:B------:R0:W-:Y:S01]  /*2e1f0*/  @P5 STG.E.U8 desc[UR14][R10.64], R17 ;  /* 0x000000110a005986 */ /* 0x0001e2000c10110e */
[----:B----4-:R-:W-:-:S02]  /*2e200*/  ISETP.LT.AND P5, PT, R72, UR8, !P0 ;  /* 0x0000000848007c0c */ /* 0x010fc4000c7a1270 */
[----:B------:R-:W-:Y:S01]  /*2e210*/  SHF.R.S32.HI R23, RZ, 0x1f, R16 ;  /* 0x0000001fff177819 */ /* 0x000fe20000011410 */
[C---:B------:R-:W-:Y:S01]  /*2e220*/  VIADD R18, R16.reuse, UR4 ;  /* 0x0000000410127c36 */ /* 0x040fe20008000000 */
[----:B------:R-:W-:Y:S01]  /*2e230*/  IADD3 R14, P6, PT, R16, R3, RZ ;  /* 0x00000003100e7210 */ /* 0x000fe20007fde0ff */
[----:B------:R-:W4:Y:S01]  /*2e240*/  LDCU UR8, c[0x0][0x398] ;  /* 0x00007300ff0877ac */ /* 0x000f220008000800 */
        /* <DEDUP_REMOVED lines=16> */
[----:B---3--:R-:W-:Y:S02]  /*2e350*/  ISETP.LT.AND P4, PT, R74, UR18, !P1 ;  /* 0x000000124a007c0c */ /* 0x008fe4000cf81270 */
        /* <DEDUP_REMOVED lines=11> */
[----:B------:R-:W3:Y:S03]  /*2e410*/  LDCU UR18, c[0x0][0x398] ;  /* 0x00007300ff1277ac */ /* 0x000ee60008000800 */
[----:B------:R0:W-:Y:S01]  /*2e420*/  @P5 STG.E.U8 desc[UR14][R10.64], R17 ;  /* 0x000000110a005986 */ /* 0x0001e2000c10110e */
[----:B----4-:R-:W-:-:S02]  /*2e430*/  ISETP.LT.AND P5, PT, R72, UR8, !P2 ;  /* 0x0000000848007c0c */ /* 0x010fc4000d7a1270 */
[----:B------:R-:W-:Y:S01]  /*2e440*/  SHF.R.S32.HI R23, RZ, 0x1f, R16 ;  /* 0x0000001fff177819 */ /* 0x000fe20000011410 */
[----:B------:R4:W-:Y:S01]  /*2e450*/  @P4 STG.E.U8 desc[UR14][R12.64], R19 ;  /* 0x000000130c004986 */ /* 0x0009e2000c10110e */
[----:B--2---:R-:W-:Y:S01]  /*2e460*/  ISETP.LT.AND P4, PT, R74, UR12, !P2 ;  /* 0x0000000c4a007c0c */ /* 0x004fe2000d781270 */
[C---:B------:R-:W-:Y:S01]  /*2e470*/  VIADD R18, R16.reuse, UR4 ;  /* 0x0000000410127c36 */ /* 0x040fe20008000000 */
[----:B------:R-:W-:Y:S01]  /*2e480*/  IADD3 R8, P2, PT, R16, R21, RZ ;  /* 0x0000001510087210 */ /* 0x000fe20007f5e0ff */
[----:B------:R-:W2:Y:S01]  /*2e490*/  LDCU UR8, c[0x0][0x398] ;  /* 0x00007300ff0877ac */ /* 0x000ea20008000800 */
        /* <DEDUP_REMOVED lines=16> */
[----:B------:R-:W3:Y:S01]  /*2e5a0*/  LDCU UR10, c[0x0][0x398] ;  /* 0x00007300ff0a77ac */ /* 0x000ee20008000800 */
        /* <DEDUP_REMOVED lines=10> */
[----:B--2---:R-:W-:Y:S02]  /*2e650*/  ISETP.LT.AND P5, PT, R72, UR8, !P0 ;  /* 0x0000000848007c0c */ /* 0x004fe4000c7a1270 */
[----:B------:R-:W-:Y:S01]  /*2e660*/  SHF.R.S32.HI R23, RZ, 0x1f, R16 ;  /* 0x0000001fff177819 */ /* 0x000fe20000011410 */
[----:B------:R2:W-:Y:S01]  /*2e670*/  @P4 STG.E.U8 desc[UR14][R12.64], R19 ;  /* 0x000000130c004986 */ /* 0x0005e2000c10110e */
[----:B---3--:R-:W-:Y:S01]  /*2e680*/  ISETP.LT.AND P4, PT, R74, UR18, !P0 ;  /* 0x000000124a007c0c */ /* 0x008fe2000c781270 */
        /* <DEDUP_REMOVED lines=55> */
[----:B---3--:R-:W-:Y:S01]  /*2ea00*/  VIADD R15, R68, 0x42 ;  /* 0x00000042440f7836 */ /* 0x008fe20000000000 */
[----:B------:R-:W-:Y:S01]  /*2ea10*/  PRMT R17, R47, 0x7772, RZ ;  /* 0x000077722f117816 */ /* 0x000fe200000000ff */
[C---:B------:R-:W-:Y:S01]  /*2ea20*/  IMAD.X R13, R25.reuse, 0x1, R0, P3 ;  /* 0x00000001190d7824 */ /* 0x040fe200018e0600 */
[----:B------:R-:W3:Y:S01]  /*2ea30*/  LDCU UR18, c[0x0][0x398] ;  /* 0x00007300ff1277ac */ /* 0x000ee20008000800 */
        /* <DEDUP_REMOVED lines=12> */
[----:B--2---:R-:W-:Y:S01]  /*2eb00*/  ISETP.LT.AND P4, PT, R74, UR12, !P0 ;  /* 0x0000000c4a007c0c */ /* 0x004fe2000c781270 */
[C---:B------:R-:W-:Y:S01]  /*2eb10*/  IMAD.X R15, R23.reuse, 0x1, R20, P6 ;  /* 0x00000001170f7824 */ /* 0x040fe200030e0614 */
[----:B------:R-:W-:Y:S01]  /*2eb20*/  IADD3 R8, P0, PT, R16, R21, RZ ;  /* 0x0000001510087210 */ /* 0x000fe20007f1e0ff */
[----:B------:R-:W2:Y:S04]  /*2eb30*/  LDCU UR12, c[0x0][0x398] ;  /* 0x00007300ff0c77ac */ /* 0x000ea80008000800 */
        /* <DEDUP_REMOVED lines=23> */
[----:B----4-:R-:W-:-:S02]  /*2ecb0*/  ISETP.LT.AND P5, PT, R72, UR8, !P2 ;  /* 0x0000000848007c0c */ /* 0x010fc4000d7a1270 */
[----:B------:R-:W-:Y:S01]  /*2ecc0*/  SHF.R.S32.HI R23, RZ, 0x1f, R16 ;  /* 0x0000001fff177819 */ /* 0x000fe20000011410 */
[----:B------:R4:W-:Y:S01]  /*2ecd0*/  @P4 STG.E.U8 desc[UR14][R12.64], R19 ;  /* 0x000000130c004986 */ /* 0x0009e2000c10110e */
[----:B---3--:R-:W-:Y:S01]  /*2ece0*/  ISETP.LT.AND P4, PT, R74, UR18, !P2 ;  /* 0x000000124a007c0c */ /* 0x008fe2000d781270 */
[C---:B------:R-:W-:Y:S01]  /*2ecf0*/  VIADD R18, R16.reuse, UR4 ;  /* 0x0000000410127c36 */ /* 0x040fe20008000000 */
[----:B--2---:R-:W-:Y:S01]  /*2ed00*/  IADD3 R8, P2, PT, R16, R21, RZ ;  /* 0x0000001510087210 */ /* 0x004fe20007f5e0ff */
[----:B------:R-:W2:Y:S01]  /*2ed10*/  LDCU UR8, c[0x0][0x398] ;  /* 0x00007300ff0877ac */ /* 0x000ea20008000800 */
[----:B-1----:R-:W-:Y:S01]  /*2ed20*/  VIADD R11, R68, 0x45 ;  /* 0x00000045440b7836 */ /* 0x002fe20000000000 */
[----:B------:R-:W-:Y:S02]  /*2ed30*/  IADD3 R14, P6, PT, R16, R3, RZ ;  /* 0x00000003100e7210 */ /* 0x000fe40007fde0ff */
[----:B------:R-:W-:Y:S01]  /*2ed40*/  IMAD.X R9, R23, 0x1, R0, P2 ;  /* 0x0000000117097824 */ /* 0x000fe200010e0600 */
[----:B------:R-:W-:Y:S01]  /*2ed50*/  PRMT R17, R56, 0x7771, RZ ;  /* 0x0000777138117816 */ /* 0x000fe200000000ff */
[----:B------:R-:W1:Y:S01]  /*2ed60*/  LDCU UR18, c[0x0][0x398] ;  /* 0x00007300ff1277ac */ /* 0x000e620008000800 */
[----:B------:R-:W-:Y:S01]  /*2ed70*/  ISETP.GE.AND P2, PT, R11, UR6, PT ;  /* 0x000000060b007c0c */ /* 0x000fe2000bf46270 */
[----:B------:R-:W3:Y:S01]  /*2ed80*/  LDCU UR6, c[0x0][0x39c] ;  /* 0x00007380ff0677ac */ /* 0x000ee20008000800 */
[----:B------:R-:W-:Y:S01]  /*2ed90*/  IMAD.X R15, R23, 0x1, R20, P6 ;  /* 0x00000001170f7824 */ /* 0x000fe200030e0614 */
[----:B----4-:R-:W-:-:S04]  /*2eda0*/  PRMT R19, R48, 0x7771, RZ ;  /* 0x0000777130137816 */ /* 0x010fc800000000ff */
[----:B------:R4:W-:Y:S01]  /*2edb0*/  @P5 STG.E.U8 desc[UR14][R14.64], R17 ;  /* 0x000000110e005986 */ /* 0x0009e2000c10110e */
[----:B0-----:R-:W-:Y:S02]  /*2edc0*/  ISETP.LT.AND P5, PT, R72, UR10, !P3 ;  /* 0x0000000a48007c0c */ /* 0x001fe4000dfa1270 */
        /* <DEDUP_REMOVED lines=11> */
[----:B---3--:R-:W-:Y:S01]  /*2ee80*/  ISETP.GE.AND P3, PT, R15, UR6, PT ;  /* 0x000000060f007c0c */ /* 0x008fe2000bf66270 */
[----:B------:R-:W3:Y:S01]  /*2ee90*/  LDCU UR6, c[0x0][0x39c] ;  /* 0x00007380ff0677ac */ /* 0x000ee20008000800 */
[----:B------:R-:W-:Y:S01]  /*2eea0*/  IMAD.X R11, R25, 0x1, R20, P6 ;  /* 0x00000001190b7824 */ /* 0x000fe200030e0614 */
[----:B0-----:R-:W-:-:S04]  /*2eeb0*/  PRMT R19, R48, 0x7772, RZ ;  /* 0x0000777230137816 */ /* 0x001fc800000000ff */
        /* <DEDUP_REMOVED lines=13> */
[----:B---3--:R-:W-:Y:S01]  /*2ef90*/  ISETP.GE.AND P0, PT, R11, UR6, PT ;  /* 0x000000060b007c0c */ /* 0x008fe2000bf06270 */
[----:B------:R-:W3:Y:S01]  /*2efa0*/  LDCU UR6, c[0x0][0x39c] ;  /* 0x00007380ff0677ac */ /* 0x000ee20008000800 */
[----:B------:R-:W-:Y:S01]  /*2efb0*/  IMAD.X R15, R23, 0x1, R20, P6 ;  /* 0x00000001170f7824 */ /* 0x000fe200030e0614 */
[----:B--2---:R-:W-:-:S04]  /*2efc0*/  PRMT R19, R48, 0x7773, RZ ;  /* 0x0000777330137816 */ /* 0x004fc800000000ff */
[----:B------:R2:W-:Y:S01]  /*2efd0*/  @P5 STG.E.U8 desc[UR14][R14.64], R17 ;  /* 0x000000110e005986 */ /* 0x0005e2000c10110e */
[----:B-1----:R-:W-:Y:S02]  /*2efe0*/  ISETP.LT.AND P5, PT, R72, UR10, !P1 ;  /* 0x0000000a48007c0c */ /* 0x002fe4000cfa1270 */
[----:B------:R-:W-:Y:S01]  /*2eff0*/  SHF.R.S32.HI R25, RZ, 0x1f, R18 ;  /* 0x0000001fff197819 */ /* 0x000fe20000011412 */
[----:B------:R1:W-:Y:S01]  /*2f000*/  @P4 STG.E.U8 desc[UR14][R8.64], R19 ;  /* 0x0000001308004986 */ /* 0x0003e2000c10110e */
[----:B------:R-:W-:Y:S01]  /*2f010*/  ISETP.LT.AND P4, PT, R74, UR18, !P1 ;  /* 0x000000124a007c0c */ /* 0x000fe2000cf81270 */
[C---:B------:R-:W-:Y:S01]  /*2f020*/  VIADD R16, R18.reuse, UR4 ;  /* 0x0000000412107c36 */ /* 0x040fe20008000000 */
[----:B------:R-:W-:Y:S01]  /*2f030*/  IADD3 R12, P1, PT, R18, R21, RZ ;  /* 0x00000015120c7210 */ /* 0x000fe20007f3e0ff */
[----:B------:R-:W0:Y:S01]  /*2f040*/  LDCU UR10, c[0x0][0x398] ;  /* 0x00007300ff0a77ac */ /* 0x000e220008000800 */
[----:B--2---:R-:W-:Y:S01]  /*2f050*/  VIADD R15, R68, 0x48 ;  /* 0x00000048440f7836 */ /* 0x004fe20000000000 */
[----:B------:R-:W-:-:S02]  /*2f060*/  IADD3 R10, P6, PT, R18, R3, RZ ;  /* 0x00000003120a7210 */ /* 0x000fc40007fde0ff */
[----:B------:R-:W-:Y:S01]  /*2f070*/  IMAD.X R13, R25, 0x1, R0, P1 ;  /* 0x00000001190d7824 */ /* 0x000fe200008e0600 */
[----:B------:R-:W-:Y:S01]  /*2f080*/  PRMT R17, R57, 0x7770, RZ ;  /* 0x0000777039117816 */ /* 0x000fe200000000ff */
[----:B------:R-:W2:Y:S01]  /*2f090*/  LDCU UR18, c[0x0][0x398] ;  /* 0x00007300ff1277ac */ /* 0x000ea20008000800 */
[----:B---3--:R-:W-:Y:S01]  /*2f0a0*/  ISETP.GE.AND P1, PT, R15, UR6, PT ;  /* 0x000000060f007c0c */ /* 0x008fe2000bf26270 */
[----:B------:R-:W3:Y:S01]  /*2f0b0*/  LDCU UR6, c[0x0][0x39c] ;  /* 0x00007380ff0677ac */ /* 0x000ee20008000800 */
        /* <DEDUP_REMOVED lines=10> */
[----:B-1----:R-:W-:Y:S01]  /*2f160*/  VIADD R11, R68, 0x49 ;  /* 0x00000049440b7836 */ /* 0x002fe20000000000 */
[----:B------:R-:W-:-:S02]  /*2f170*/  IADD3 R14, P6, PT, R16, R3, RZ ;  /* 0x00000003100e7210 */ /* 0x000fc40007fde0ff */
[----:B------:R-:W-:Y:S01]  /*2f180*/  IMAD.X R9, R23, 0x1, R0, P2 ;  /* 0x0000000117097824 */ /* 0x000fe200010e0600 */
[----:B------:R-:W-:Y:S01]  /*2f190*/  PRMT R17, R57, 0x7771, RZ ;  /* 0x0000777139117816 */ /* 0x000fe200000000ff */
[----:B------:R-:W1:Y:S01]  /*2f1a0*/  LDCU UR12, c[0x0][0x398] ;  /* 0x00007300ff0c77ac */ /* 0x000e620008000800 */
[----:B---3--:R-:W-:Y:S01]  /*2f1b0*/  ISETP.GE.AND P2, PT, R11, UR6, PT ;  /* 0x000000060b007c0c */ /* 0x008fe2000bf46270 */
[----:B------:R-:W3:Y:S01]  /*2f1c0*/  LDCU UR6, c[0x0][0x39c] ;  /* 0x00007380ff0677ac */ /* 0x000ee20008000800 */
[----:B------:R-:W-:Y:S01]  /*2f1d0*/  IMAD.X R15, R23, 0x1, R20, P6 ;  /* 0x00000001170f7824 */ /* 0x000fe200030e0614 */
[----:B----4-:R-:W-:-:S04]  /*2f1e0*/  PRMT R19, R49, 0x7771, RZ ;  /* 0x0000777131137816 */ /* 0x010fc800000000ff */
        /* <DEDUP_REMOVED lines=14> */
[----:B---3--:R-:W-:Y:S01]  /*2f2d0*/  ISETP.GE.AND P3, PT, R15, UR6, PT ;  /* 0x000000060f007c0c */ /* 0x008fe2000bf66270 */
[----:B------:R-:W3:Y:S03]  /*2f2e0*/  LDCU UR6, c[0x0][0x39c] ;  /* 0x00007380ff0677ac */ /* 0x000ee60008000800 */
        /* <DEDUP_REMOVED lines=14> */
[----:B---3--:R-:W-:Y:S01]  /*2f3d0*/  ISETP.GE.AND P0, PT, R11, UR6, PT ;  /* 0x000000060b007c0c */ /* 0x008fe2000bf06270 */
[----:B------:R-:W3:Y:S01]  /*2f3e0*/  LDCU UR6, c[0x0][0x39c] ;  /* 0x00007380ff0677ac */ /* 0x000ee20008000800 */
[----:B------:R-:W-:-:S02]  /*2f3f0*/  PRMT R57, R57, 0x7773, RZ ;  /* 0x0000777339397816 */ /* 0x000fc400000000ff */
[----:B------:R-:W-:-:S03]  /*2f400*/  PRMT R49, R49, 0x7773, RZ ;  /* 0x0000777331317816 */ /* 0x000fc600000000ff */
[----:B------:R2:W-:Y:S01]  /*2f410*/  @P5 STG.E.U8 desc[UR14][R14.64], R57 ;  /* 0x000000390e005986 */ /* 0x0005e2000c10110e */
[----:B------:R-:W-:Y:S02]  /*2f420*/  ISETP.LT.AND P5, PT, R72, UR10, !P1 ;  /* 0x0000000a48007c0c */ /* 0x000fe4000cfa1270 */
[----:B------:R-:W-:Y:S01]  /*2f430*/  SHF.R.S32.HI R19, RZ, 0x1f, R18 ;  /* 0x0000001fff137819 */ /* 0x000fe20000011412 */
[----:B------:R3:W-:Y:S01]  /*2f440*/  @P4 STG.E.U8 desc[UR14][R8.64], R49 ;  /* 0x0000003108004986 */ /* 0x0007e2000c10110e */
[----:B-1----:R-:W-:Y:S02]  /*2f450*/  ISETP.LT.AND P4, PT, R74, UR12, !P1 ;  /* 0x0000000c4a007c0c */ /* 0x002fe4000cf81270 */
[----:B------:R-:W-:Y:S02]  /*2f460*/  IADD3 R10, P6, PT, R18, R3, RZ ;  /* 0x00000003120a7210 */ /* 0x000fe40007fde0ff */
[----:B0-----:R-:W-:Y:S01]  /*2f470*/  PRMT R17, R58, 0x7770, RZ ;  /* 0x000077703a117816 */ /* 0x001fe200000000ff */
[C---:B------:R-:W-:Y:S01]  /*2f480*/  VIADD R16, R18.reuse, UR4 ;  /* 0x0000000412107c36 */ /* 0x040fe20008000000 */
[----:B------:R-:W-:Y:S01]  /*2f490*/  IADD3 R12, P1, PT, R18, R21, RZ ;  /* 0x00000015120c7210 */ /* 0x000fe20007f3e0ff */
[----:B--2---:R-:W-:Y:S01]  /*2f4a0*/  VIADD R15, R68, 0x4c ;  /* 0x0000004c440f7836 */ /* 0x004fe20000000000 */
[----:B------:R-:W0:Y:S03]  /*2f4b0*/  LDCU UR10, c[0x0][0x398] ;  /* 0x00007300ff0a77ac */ /* 0x000e260008000800 */
[----:B------:R-:W-:Y:S01]  /*2f4c0*/  IMAD.X R13, R19, 0x1, R0, P1 ;  /* 0x00000001130d7824 */ /* 0x000fe200008e0600 */
[----:B---3--:R-:W-:Y:S01]  /*2f4d0*/  ISETP.GE.AND P1, PT, R15, UR6, PT ;  /* 0x000000060f007c0c */ /* 0x008fe2000bf26270 */
[----:B------:R-:W1:Y:S01]  /*2f4e0*/  LDCU UR6, c[0x0][0x39c] ;  /* 0x00007380ff0677ac */ /* 0x000e620008000800 */
[----:B------:R-:W-:Y:S01]  /*2f4f0*/  IMAD.X R11, R19, 0x1, R20, P6 ;  /* 0x00000001130b7824 */ /* 0x000fe200030e0614 */
[----:B------:R-:W-:Y:S01]  /*2f500*/  PRMT R19, R50, 0x7770, RZ ;  /* 0x0000777032137816 */ /* 0x000fe200000000ff */
[----:B------:R-:W2:Y:S03]  /*2f510*/  LDCU UR12, c[0x0][0x398] ;  /* 0x00007300ff0c77ac */ /* 0x000ea60008000800 */
[----:B------:R3:W-:Y:S01]  /*2f520*/  @P5 STG.E.U8 desc[UR14][R10.64], R17 ;  /* 0x000000110a005986 */ /* 0x0007e2000c10110e */
[----:B------:R-:W-:-:S02]  /*2f530*/  ISETP.LT.AND P5, PT, R72, UR8, !P2 ;  /* 0x0000000848007c0c */ /* 0x000fc4000d7a1270 */
[----:B------:R-:W-:Y:S01]  /*2f540*/  SHF.R.S32.HI R23, RZ, 0x1f, R16 ;  /* 0x0000001fff177819 */ /* 0x000fe20000011410 */
[----:B------:R0:W-:Y:S01]  /*2f550*/  @P4 STG.E.U8 desc[UR14][R12.64], R19 ;  /* 0x000000130c004986 */ /* 0x0001e2000c10110e */
[----:B----4-:R-:W-:Y:S01]  /*2f560*/  ISETP.LT.AND P4, PT, R74, UR16, !P2 ;  /* 0x000000104a007c0c */ /* 0x010fe2000d781270 */
[C---:B------:R-:W-:Y:S01]  /*2f570*/  VIADD R18, R16.reuse, UR4 ;  /* 0x0000000410127c36 */ /* 0x040fe20008000000 */
[----:B------:R-:W-:Y:S01]  /*2f580*/  IADD3 R8, P2, PT, R16, R21, RZ ;  /* 0x0000001510087210 */ /* 0x000fe20007f5e0ff */
[----:B------:R-:W4:Y:S01]  /*2f590*/  LDCU UR8, c[0x0][0x398] ;  /* 0x00007300ff0877ac */ /* 0x000f220008000800 */
        /* <DEDUP_REMOVED lines=47> */
[----:B---3--:R-:W-:Y:S01]  /*2f890*/  ISETP.LT.AND P4, PT, R74, UR16, !P1 ;  /* 0x000000104a007c0c */ /* 0x008fe2000cf81270 */
        /* <DEDUP_REMOVED lines=84> */
[----:B--2---:R-:W-:Y:S01]  /*2fde0*/  ISETP.LT.AND P4, PT, R74, UR12, !P2 ;  /* 0x0000000c4a007c0c */ /* 0x004fe2000d781270 */
[C---:B------:R-:W-:Y:S01]  /*2fdf0*/  VIADD R18, R16.reuse, UR4 ;  /* 0x0000000410127c36 */ /* 0x040fe20008000000 */
[----:B---3--:R-:W-:Y:S01]  /*2fe00*/  IADD3 R8, P2, PT, R16, R21, RZ ;  /* 0x0000001510087210 */ /* 0x008fe20007f5e0ff */
        /* <DEDUP_REMOVED lines=320> */
[----:B------:R-:W-:Y:S02]  /*31210*/  ISETP.LT.AND P4, PT, R74, UR16, !P1 ;  /* 0x000000104a007c0c */ /* 0x000fe4000cf81270 */
[C---:B------:R-:W-:Y:S01]  /*31220*/  IADD3 R10, P6, PT, R18.reuse, R3, RZ ;  /* 0x00000003120a7210 */ /* 0x040fe20007fde0ff */
[C---:B------:R-:W-:Y:S01]  /*31230*/  VIADD R4, R18.reuse, UR4 ;  /* 0x0000000412047c36 */ /* 0x040fe20008000000 */
[----:B------:R-:W-:Y:S01]  /*31240*/  IADD3 R12, P1, PT, R18, R21, RZ ;  /* 0x00000015120c7210 */ /* 0x000fe20007f3e0ff */
[----:B------:R-:W0:Y:S01]  /*31250*/  LDCU UR10, c[0x0][0x398] ;  /* 0x00007300ff0a77ac */ /* 0x000e220008000800 */
[----:B--2---:R-:W-:-:S03]  /*31260*/  VIADD R15, R68, 0x68 ;  /* 0x00000068440f7836 */ /* 0x004fc60000000000 */
[----:B------:R-:W-:Y:S01]  /*31270*/  IMAD.X R13, R25, 0x1, R0, P1 ;  /* 0x00000001190d7824 */ /* 0x000fe200008e0600 */
[----:B------:R-:W-:Y:S01]  /*31280*/  PRMT R17, R61, 0x7770, RZ ;  /* 0x000077703d117816 */ /* 0x000fe200000000ff */
[----:B------:R-:W2:Y:S01]  /*31290*/  LDCU UR16, c[0x0][0x398] ;  /* 0x00007300ff1077ac */ /* 0x000ea20008000800 */
[----:B---3--:R-:W-:Y:S01]  /*312a0*/  ISETP.GE.AND P1, PT, R15, UR6, PT ;  /* 0x000000060f007c0c */ /* 0x008fe2000bf26270 */
[----:B------:R-:W3:Y:S01]  /*312b0*/  LDCU UR6, c[0x0][0x39c] ;  /* 0x00007380ff0677ac */ /* 0x000ee20008000800 */
[----:B------:R-:W-:Y:S01]  /*312c0*/  IMAD.X R11, R25, 0x1, R20, P6 ;  /* 0x00000001190b7824 */ /* 0x000fe200030e0614 */
[----:B-1----:R-:W-:Y:S01]  /*312d0*/  PRMT R19, R5, 0x7770, RZ ;  /* 0x0000777005137816 */ /* 0x002fe200000000ff */
[----:B------:R-:W-:-:S03]  /*312e0*/  VIADD R16, R4, UR4 ;  /* 0x0000000404107c36 */ /* 0x000fc60008000000 */
[----:B------:R1:W-:Y:S01]  /*312f0*/  @P5 STG.E.U8 desc[UR14][R10.64], R17 ;  /* 0x000000110a005986 */ /* 0x0003e2000c10110e */
[----:B----4-:R-:W-:Y:S01]  /*31300*/  ISETP.LT.AND P5, PT, R72, UR8, !P2 ;  /* 0x0000000848007c0c */ /* 0x010fe2000d7a1270 */
[----:B------:R-:W4:Y:S02]  /*31310*/  LDCU UR8, c[0x0][0x398] ;  /* 0x00007300ff0877ac */ /* 0x000f240008000800 */
[----:B------:R0:W-:Y:S01]  /*31320*/  @P4 STG.E.U8 desc[UR14][R12.64], R19 ;  /* 0x000000130c004986 */ /* 0x0001e2000c10110e */
[----:B------:R-:W-:Y:S01]  /*31330*/  ISETP.LT.AND P4, PT, R74, UR18, !P2 ;  /* 0x000000124a007c0c */ /* 0x000fe2000d781270 */
[----:B------:R-:W2:Y:S01]  /*31340*/  LDCU UR18, c[0x0][0x398] ;  /* 0x00007300ff1277ac */ /* 0x000ea20008000800 */
[----:B------:R-:W-:Y:S02]  /*31350*/  SHF.R.S32.HI R23, RZ, 0x1f, R4 ;  /* 0x0000001fff177819 */ /* 0x000fe40000011404 */
[C---:B------:R-:W-:Y:S02]  /*31360*/  IADD3 R14, P6, PT, R4.reuse, R3, RZ ;  /* 0x00000003040e7210 */ /* 0x040fe40007fde0ff */
[----:B------:R-:W-:Y:S01]  /*31370*/  IADD3 R8, P2, PT, R4, R21, RZ ;  /* 0x0000001504087210 */ /* 0x000fe20007f5e0ff */
[----:B------:R-:W-:-:S04]  /*31380*/  VIADD R4, R68, 0x69 ;  /* 0x0000006944047836 */ /* 0x000fc80000000000 */
[C---:B------:R-:W-:Y:S01]  /*31390*/  IMAD.X R9, R23.reuse, 0x1, R0, P2 ;  /* 0x0000000117097824 */ /* 0x040fe200010e0600 */
[----:B---3--:R-:W-:Y:S01]  /*313a0*/  ISETP.GE.AND P2, PT, R4, UR6, PT ;  /* 0x0000000604007c0c */ /* 0x008fe2000bf46270 */
[----:B------:R-:W3:Y:S01]  /*313b0*/  LDCU UR6, c[0x0][0x39c] ;  /* 0x00007380ff0677ac */ /* 0x000ee20008000800 */
[----:B------:R-:W-:Y:S01]  /*313c0*/  IMAD.X R15, R23, 0x1, R20, P6 ;  /* 0x00000001170f7824 */ /* 0x000fe200030e0614 */
[----:B-1----:R-:W-:Y:S02]  /*313d0*/  PRMT R17, R61, 0x7771, RZ ;  /* 0x000077713d117816 */ /* 0x002fe400000000ff */
[----:B0-----:R-:W-:-:S03]  /*313e0*/  PRMT R19, R5, 0x7771, RZ ;  /* 0x0000777105137816 */ /* 0x001fc600000000ff */
[----:B------:R0:W-:Y:S01]  /*313f0*/  @P5 STG.E.U8 desc[UR14][R14.64], R17 ;  /* 0x000000110e005986 */ /* 0x0001e2000c10110e */
[----:B------:R-:W-:Y:S02]  /*31400*/  ISETP.LT.AND P5, PT, R72, UR10, !P3 ;  /* 0x0000000a48007c0c */ /* 0x000fe4000dfa1270 */
[----:B------:R-:W-:Y:S01]  /*31410*/  SHF.R.S32.HI R25, RZ, 0x1f, R16 ;  /* 0x0000001fff197819 */ /* 0x000fe20000011410 */
[----:B------:R-:W-:Y:S01]  /*31420*/  @P4 STG.E.U8 desc[UR14][R8.64], R19 ;  /* 0x0000001308004986 */ /* 0x000fe2000c10110e */
[----:B------:R-:W-:Y:S01]  /*31430*/  ISETP.LT.AND P4, PT, R74, UR12, !P3 ;  /* 0x0000000c4a007c0c */ /* 0x000fe2000df81270 */
[C---:B------:R-:W-:Y:S01]  /*31440*/  VIADD R4, R16.reuse, UR4 ;  /* 0x0000000410047c36 */ /* 0x040fe20008000000 */
[C---:B------:R-:W-:Y:S01]  /*31450*/  IADD3 R12, P3, PT, R16.reuse, R21, RZ ;  /* 0x00000015100c7210 */ /* 0x040fe20007f7e0ff */
[----:B------:R-:W1:Y:S01]  /*31460*/  LDCU UR10, c[0x0][0x398] ;  /* 0x00007300ff0a77ac */ /* 0x000e620008000800 */
[----:B------:R-:W-:Y:S01]  /*31470*/  IADD3 R10, P6, PT, R16, R3, RZ ;  /* 0x00000003100a7210 */ /* 0x000fe20007fde0ff */
[C---:B0-----:R-:W-:Y:S01]  /*31480*/  VIADD R15, R68.reuse, 0x6a ;  /* 0x0000006a440f7836 */ /* 0x041fe20000000000 */
[----:B------:R-:W-:Y:S01]  /*31490*/  PRMT R17, R61, 0x7772, RZ ;  /* 0x000077723d117816 */ /* 0x000fe200000000ff */
[C---:B------:R-:W-:Y:S01]  /*314a0*/  IMAD.X R13, R25.reuse, 0x1, R0, P3 ;  /* 0x00000001190d7824 */ /* 0x040fe200018e0600 */
[----:B------:R-:W0:Y:S01]  /*314b0*/  LDCU UR12, c[0x0][0x398] ;  /* 0x00007300ff0c77ac */ /* 0x000e220008000800 */
[----:B------:R-:W-:Y:S01]  /*314c0*/  IMAD.X R11, R25, 0x1, R20, P6 ;  /* 0x00000001190b7824 */ /* 0x000fe200030e0614 */
[----:B---3--:R-:W-:Y:S01]  /*314d0*/  ISETP.GE.AND P3, PT, R15, UR6, PT ;  /* 0x000000060f007c0c */ /* 0x008fe2000bf66270 */
[----:B------:R-:W3:Y:S03]  /*314e0*/  LDCU UR6, c[0x0][0x39c] ;  /* 0x00007380ff0677ac */ /* 0x000ee60008000800 */
[----:B------:R0:W-:Y:S01]  /*314f0*/  @P5 STG.E.U8 desc[UR14][R10.64], R17 ;  /* 0x000000110a005986 */ /* 0x0001e2000c10110e */
[----:B------:R-:W-:Y:S01]  /*31500*/  SHF.R.S32.HI R23, RZ, 0x1f, R4 ;  /* 0x0000001fff177819 */ /* 0x000fe20000011404 */
[----:B------:R-:W-:Y:S01]  /*31510*/  VIADD R16, R68, 0x6b ;  /* 0x0000006b44107836 */ /* 0x000fe20000000000 */
[----:B----4-:R-:W-:Y:S01]  /*31520*/  ISETP.LT.AND P5, PT, R72, UR8, !P0 ;  /* 0x0000000848007c0c */ /* 0x010fe2000c7a1270 */
[----:B------:R-:W4:Y:S01]  /*31530*/  LDCU UR8, c[0x0][0x398] ;  /* 0x00007300ff0877ac */ /* 0x000f220008000800 */
[----:B0-----:R-:W-:-:S05]  /*31540*/  PRMT R11, R5, 0x7772, RZ ;  /* 0x00007772050b7816 */ /* 0x001fca00000000ff */
[----:B------:R0:W-:Y:S01]  /*31550*/  @P4 STG.E.U8 desc[UR14][R12.64], R11 ;  /* 0x0000000b0c004986 */ /* 0x0001e2000c10110e */
[----:B------:R-:W-:Y:S02]  /*31560*/  IADD3 R8, P4, PT, R4, R21, RZ ;  /* 0x0000001504087210 */ /* 0x000fe40007f9e0ff */
[----:B--2---:R-:W-:Y:S02]  /*31570*/  ISETP.LT.AND P0, PT, R74, UR16, !P0 ;  /* 0x000000104a007c0c */ /* 0x004fe4000c701270 */
[-C--:B------:R-:W-:Y:S01]  /*31580*/  IADD3 R14, P6, PT, R4, R3.reuse, RZ ;  /* 0x00000003040e7210 */ /* 0x080fe20007fde0ff */
[----:B------:R-:W-:Y:S01]  /*31590*/  IMAD.X R9, R23, 0x1, R0, P4 ;  /* 0x0000000117097824 */ /* 0x000fe200020e0600 */
[----:B---3--:R-:W-:Y:S01]  /*315a0*/  ISETP.GE.AND P4, PT, R16, UR6, PT ;  /* 0x0000000610007c0c */ /* 0x008fe2000bf86270 */
[----:B------:R-:W2:Y:S01]  /*315b0*/  LDCU UR6, c[0x0][0x39c] ;  /* 0x00007380ff0677ac */ /* 0x000ea20008000800 */
[----:B------:R-:W-:Y:S01]  /*315c0*/  PRMT R61, R61, 0x7773, RZ ;  /* 0x000077733d3d7816 */ /* 0x000fe200000000ff */
[----:B------:R-:W-:Y:S01]  /*315d0*/  IMAD.X R15, R23, 0x1, R20, P6 ;  /* 0x00000001170f7824 */ /* 0x000fe200030e0614 */
[----:B------:R-:W-:Y:S01]  /*315e0*/  PRMT R17, R5, 0x7773, RZ ;  /* 0x0000777305117816 */ /* 0x000fe200000000ff */
[----:B------:R-:W-:Y:S01]  /*315f0*/  VIADD R10, R4, UR4 ;  /* 0x00000004040a7c36 */ /* 0x000fe20008000000 */
[----:B------:R-:W3:Y:S02]  /*31600*/  LDCU UR16, c[0x0][0x398] ;  /* 0x00007300ff1077ac */ /* 0x000ee40008000800 */
[----:B------:R2:W-:Y:S01]  /*31610*/  @P5 STG.E.U8 desc[UR14][R14.64], R61 ;  /* 0x0000003d0e005986 */ /* 0x0005e2000c10110e */
[----:B-1----:R-:W-:Y:S01]  /*31620*/  ISETP.LT.AND P5, PT, R72, UR10, !P1 ;  /* 0x0000000a48007c0c */ /* 0x002fe2000cfa1270 */
[----:B0-----:R-:W-:Y:S01]  /*31630*/  VIADD R13, R68, 0x6c ;  /* 0x0000006c440d7836 */ /* 0x001fe20000000000 */
[----:B------:R-:W-:Y:S01]  /*31640*/  SHF.R.S32.HI R19, RZ, 0x1f, R10 ;  /* 0x0000001fff137819 */ /* 0x000fe2000001140a */
[----:B------:R0:W-:Y:S01]  /*31650*/  @P0 STG.E.U8 desc[UR14][R8.64], R17 ;  /* 0x0000001108000986 */ /* 0x0001e2000c10110e */
[----:B------:R-:W-:Y:S01]  /*31660*/  IADD3 R4, P6, PT, R10, R3, RZ ;  /* 0x000000030a047210 */ /* 0x000fe20007fde0ff */
[----:B------:R-:W1:Y:S01]  /*31670*/  LDCU UR10, c[0x0][0x398] ;  /* 0x00007300ff0a77ac */ /* 0x000e620008000800 */
[----:B------:R-:W-:Y:S01]  /*31680*/  ISETP.LT.AND P0, PT, R74, UR18, !P1 ;  /* 0x000000124a007c0c */ /* 0x000fe2000cf01270 */
[C---:B--2---:R-:W-:Y:S01]  /*31690*/  VIADD R14, R10.reuse, UR4 ;  /* 0x000000040a0e7c36 */ /* 0x044fe20008000000 */
[----:B------:R-:W-:Y:S01]  /*316a0*/  IADD3 R10, P1, PT, R10, R21, RZ ;  /* 0x000000150a0a7210 */ /* 0x000fe20007f3e0ff */
[----:B------:R-:W-:Y:S01]  /*316b0*/  IMAD.X R5, R19, 0x1, R20, P6 ;  /* 0x0000000113057824 */ /* 0x000fe200030e0614 */
[----:B------:R-:W-:-:S02]  /*316c0*/  PRMT R15, R62, 0x7770, RZ ;  /* 0x000077703e0f7816 */ /* 0x000fc400000000ff */
[----:B0-----:R-:W-:Y:S01]  /*316d0*/  PRMT R17, R6, 0x7770, RZ ;  /* 0x0000777006117816 */ /* 0x001fe200000000ff */
[----:B------:R-:W-:Y:S01]  /*316e0*/  IMAD.X R11, R19, 0x1, R0, P1 ;  /* 0x00000001130b7824 */ /* 0x000fe200008e0600 */
[----:B------:R-:W-:Y:S01]  /*316f0*/  ISETP.GE.AND P1, PT, R13, UR6, PT ;  /* 0x000000060d007c0c */ /* 0x000fe2000bf26270 */
[----:B------:R-:W0:Y:S01]  /*31700*/  LDCU UR6, c[0x0][0x39c] ;  /* 0x00007380ff0677ac */ /* 0x000e220008000800 */
[----:B------:R2:W-:Y:S01]  /*31710*/  @P5 STG.E.U8 desc[UR14][R4.64], R15 ;  /* 0x0000000f04005986 */ /* 0x0005e2000c10110e */
[----:B----4-:R-:W-:Y:S01]  /*31720*/  ISETP.LT.AND P5, PT, R72, UR8, !P2 ;  /* 0x0000000848007c0c */ /* 0x010fe2000d7a1270 */
[----:B------:R-:W-:Y:S01]  /*31730*/  VIADD R9, R68, 0x6d ;  /* 0x0000006d44097836 */ /* 0x000fe20000000000 */
[----:B------:R-:W-:Y:S01]  /*31740*/  SHF.R.S32.HI R23, RZ, 0x1f, R14 ;  /* 0x0000001fff177819 */ /* 0x000fe2000001140e */
[----:B------:R4:W-:Y:S01]  /*31750*/  @P0 STG.E.U8 desc[UR14][R10.64], R17 ;  /* 0x000000110a000986 */ /* 0x0009e2000c10110e */
[----:B------:R-:W-:Y:S01]  /*31760*/  IADD3 R12, P6, PT, R14, R3, RZ ;  /* 0x000000030e0c7210 */ /* 0x000fe20007fde0ff */
[----:B------:R-:W3:Y:S01]  /*31770*/  LDCU UR8, c[0x0][0x398] ;  /* 0x00007300ff0877ac */ /* 0x000ee20008000800 */
[----:B------:R-:W-:Y:S01]  /*31780*/  ISETP.LT.AND P2, PT, R74, UR12, !P2 ;  /* 0x0000000c4a007c0c */ /* 0x000fe2000d741270 */
[----:B------:R-:W3:Y:S01]  /*31790*/  LDCU UR18, c[0x0][0x398] ;  /* 0x00007300ff1277ac */ /* 0x000ee20008000800 */
[----:B--2---:R-:W-:Y:S01]  /*317a0*/  IADD3 R4, P0, PT, R14, R21, RZ ;  /* 0x000000150e047210 */ /* 0x004fe20007f1e0ff */
[C---:B------:R-:W-:Y:S01]  /*317b0*/  IMAD.X R13, R23.reuse, 0x1, R20, P6 ;  /* 0x00000001170d7824 */ /* 0x040fe200030e0614 */
[----:B------:R-:W-:Y:S01]  /*317c0*/  PRMT R15, R62, 0x7771, RZ ;  /* 0x000077713e0f7816 */ /* 0x000fe200000000ff */
[----:B------:R-:W-:Y:S01]  /*317d0*/  VIADD R16, R14, UR4 ;  /* 0x000000040e107c36 */ /* 0x000fe20008000000 */
[----:B----4-:R-:W-:Y:S01]  /*317e0*/  PRMT R17, R6, 0x7771, RZ ;  /* 0x0000777106117816 */ /* 0x010fe200000000ff */
[----:B------:R-:W-:Y:S01]  /*317f0*/  IMAD.X R5, R23, 0x1, R0, P0 ;  /* 0x0000000117057824 */ /* 0x000fe200000e0600 */
[----:B0-----:R-:W-:Y:S01]  /*31800*/  ISETP.GE.AND P0, PT, R9, UR6, PT ;  /* 0x0000000609007c0c */ /* 0x001fe2000bf06270 */
[----:B------:R-:W0:Y:S01]  /*31810*/  LDCU UR6, c[0x0][0x39c] ;  /* 0x00007380ff0677ac */ /* 0x000e220008000800 */
[----:B------:R2:W-:Y:S01]  /*31820*/  @P5 STG.E.U8 desc[UR14][R12.64], R15 ;  /* 0x0000000f0c005986 */ /* 0x0005e2000c10110e */
[----:B-1----:R-:W-:-:S02]  /*31830*/  ISETP.LT.AND P5, PT, R72, UR10, !P3 ;  /* 0x0000000a48007c0c */ /* 0x002fc4000dfa1270 */
[----:B------:R-:W-:Y:S01]  /*31840*/  SHF.R.S32.HI R19, RZ, 0x1f, R16 ;  /* 0x0000001fff137819 */ /* 0x000fe20000011410 */
[----:B------:R1:W-:Y:S01]  /*31850*/  @P2 STG.E.U8 desc[UR14][R4.64], R17 ;  /* 0x0000001104002986 */ /* 0x0003e2000c10110e */
[C---:B------:R-:W-:Y:S01]  /*31860*/  IADD3 R8, P6, PT, R16.reuse, R3, RZ ;  /* 0x0000000310087210 */ /* 0x040fe20007fde0ff */
[----:B------:R-:W4:Y:S01]  /*31870*/  LDCU UR10, c[0x0][0x398] ;  /* 0x00007300ff0a77ac */ /* 0x000f220008000800 */
[----:B------:R-:W-:-:S03]  /*31880*/  IADD3 R10, P2, PT, R16, R21, RZ ;  /* 0x00000015100a7210 */ /* 0x000fc60007f5e0ff */
[C---:B------:R-:W-:Y:S01]  /*31890*/  IMAD.X R9, R19.reuse, 0x1, R20, P6 ;  /* 0x0000000113097824 */ /* 0x040fe200030e0614 */
[----:B------:R-:W4:Y:S01]  /*318a0*/  LDCU UR12, c[0x0][0x398] ;  /* 0x00007300ff0c77ac */ /* 0x000f220008000800 */
[----:B--2---:R-:W-:Y:S01]  /*318b0*/  VIADD R13, R68, 0x6e ;  /* 0x0000006e440d7836 */ /* 0x004fe20000000000 */
[----:B------:R-:W-:Y:S01]  /*318c0*/  PRMT R15, R62, 0x7772, RZ ;  /* 0x000077723e0f7816 */ /* 0x000fe200000000ff */
[----:B------:R-:W-:Y:S01]  /*318d0*/  IMAD.X R11, R19, 0x1, R0, P2 ;  /* 0x00000001130b7824 */ /* 0x000fe200010e0600 */
[----:B---3--:R-:W-:Y:S01]  /*318e0*/  ISETP.LT.AND P3, PT, R74, UR16, !P3 ;  /* 0x000000104a007c0c */ /* 0x008fe2000df61270 */
[----:B------:R-:W-:Y:S01]  /*318f0*/  VIADD R14, R16, UR4 ;  /* 0x00000004100e7c36 */ /* 0x000fe20008000000 */
[----:B0-----:R-:W-:Y:S01]  /*31900*/  ISETP.GE.AND P2, PT, R13, UR6, PT ;  /* 0x000000060d007c0c */ /* 0x001fe2000bf46270 */
[----:B------:R-:W0:Y:S01]  /*31910*/  LDCU UR6, c[0x0][0x39c] ;  /* 0x00007380ff0677ac */ /* 0x000e220008000800 */
[----:B------:R2:W-:Y:S01]  /*31920*/  @P5 STG.E.U8 desc[UR14][R8.64], R15 ;  /* 0x0000000f08005986 */ /* 0x0005e2000c10110e */
[----:B------:R-:W-:-:S02]  /*31930*/  ISETP.LT.AND P5, PT, R72, UR8, !P4 ;  /* 0x0000000848007c0c */ /* 0x000fc4000e7a1270 */
[----:B------:R-:W-:Y:S01]  /*31940*/  SHF.R.S32.HI R23, RZ, 0x1f, R14 ;  /* 0x0000001fff177819 */ /* 0x000fe2000001140e */
[----:B------:R-:W3:Y:S01]  /*31950*/  LDCU UR16, c[0x0][0x398] ;  /* 0x00007300ff1077ac */ /* 0x000ee20008000800 */
[----:B------:R-:W-:Y:S02]  /*31960*/  IADD3 R12, P6, PT, R14, R3, RZ ;  /* 0x000000030e0c7210 */ /* 0x000fe40007fde0ff */
[----:B-1----:R-:W-:Y:S01]  /*31970*/  PRMT R17, R6, 0x7772, RZ ;  /* 0x0000777206117816 */ /* 0x002fe200000000ff */
[----:B------:R-:W-:Y:S01]  /*31980*/  VIADD R16, R14, UR4 ;  /* 0x000000040e107c36 */ /* 0x000fe20008000000 */
[----:B------:R-:W1:Y:S01]  /*31990*/  LDCU UR8, c[0x0][0x39c] ;  /* 0x00007380ff0877ac */ /* 0x000e620008000800 */
[C---:B------:R-:W-:Y:S01]  /*319a0*/  IMAD.X R13, R23.reuse, 0x1, R20, P6 ;  /* 0x00000001170d7824 */ /* 0x040fe200030e0614 */
[----:B--2---:R-:W-:Y:S01]  /*319b0*/  PRMT R15, R62, 0x7773, RZ ;  /* 0x000077733e0f7816 */ /* 0x004fe200000000ff */
        /* <DEDUP_REMOVED lines=8> */
[----:B0-----:R-:W-:Y:S01]  /*31a40*/  ISETP.GE.AND P3, PT, R9, UR6, PT ;  /* 0x0000000609007c0c */ /* 0x001fe2000bf66270 */
[----:B------:R-:W0:Y:S01]  /*31a50*/  LDCU UR6, c[0x0][0x39c] ;  /* 0x00007380ff0677ac */ /* 0x000e220008000800 */
[----:B------:R-:W-:-:S02]  /*31a60*/  SHF.R.S32.HI R19, RZ, 0x1f, R16 ;  /* 0x0000001fff137819 */ /* 0x000fc40000011410 */
[----:B------:R-:W-:Y:S02]  /*31a70*/  IADD3 R8, P6, PT, R16, R3, RZ ;  /* 0x0000000310087210 */ /* 0x000fe40007fde0ff */
[----:B--2---:R-:W-:Y:S02]  /*31a80*/  PRMT R17, R6, 0x7773, RZ ;  /* 0x0000777306117816 */ /* 0x004fe400000000ff */
[----:B------:R-:W-:Y:S01]  /*31a90*/  ISETP.LT.AND P1, PT, R74, UR12, !P1 ;  /* 0x0000000c4a007c0c */ /* 0x000fe2000cf21270 */
[----:B------:R-:W-:Y:S01]  /*31aa0*/  IMAD.X R9, R19, 0x1, R20, P6 ;  /* 0x0000000113097824 */ /* 0x000fe200030e0614 */
[----:B-1----:R-:W-:Y:S01]  /*31ab0*/  PRMT R15, R63, 0x7770, RZ ;  /* 0x000077703f0f7816 */ /* 0x002fe200000000ff */
[----:B------:R1:W-:Y:S01]  /*31ac0*/  @P4 STG.E.U8 desc[UR14][R4.64], R17 ;  /* 0x0000001104004986 */ /* 0x0003e2000c10110e */
[C---:B------:R-:W-:Y:S01]  /*31ad0*/  IADD3 R10, P4, PT, R16.reuse, R21, RZ ;  /* 0x00000015100a7210 */ /* 0x040fe20007f9e0ff */
[----:B------:R-:W-:Y:S01]  /*31ae0*/  VIADD R6, R16, UR4 ;  /* 0x0000000410067c36 */ /* 0x000fe20008000000 */
[----:B------:R-:W-:Y:S01]  /*31af0*/  PRMT R25, R7, 0x7771, RZ ;  /* 0x0000777107197816 */ /* 0x000fe200000000ff */
[----:B------:R2:W-:Y:S01]  /*31b00*/  @P5 STG.E.U8 desc[UR14][R8.64], R15 ;  /* 0x0000000f08005986 */ /* 0x0005e2000c10110e */
[----:B---3--:R-:W-:Y:S01]  /*31b10*/  ISETP.LT.AND P5, PT, R72, UR16, !P0 ;  /* 0x0000001048007c0c */ /* 0x008fe2000c7a1270 */
[----:B------:R-:W-:Y:S01]  /*31b20*/  IMAD.X R11, R19, 0x1, R0, P4 ;  /* 0x00000001130b7824 */ /* 0x000fe200020e0600 */
[----:B------:R-:W-:Y:S01]  /*31b30*/  SHF.R.S32.HI R23, RZ, 0x1f, R6 ;  /* 0x0000001fff177819 */ /* 0x000fe20000011406 */
[----:B------:R-:W-:Y:S01]  /*31b40*/  VIADD R13, R68, 0x70 ;  /* 0x00000070440d7836 */ /* 0x000fe20000000000 */
[----:B------:R-:W-:Y:S01]  /*31b50*/  IADD3 R12, P6, PT, R6, R3, RZ ;  /* 0x00000003060c7210 */ /* 0x000fe20007fde0ff */
[C---:B------:R-:W-:Y:S01]  /*31b60*/  VIADD R22, R68.reuse, 0x72 ;  /* 0x0000007244167836 */ /* 0x040fe20000000000 */
[----:B------:R-:W3:Y:S01]  /*31b70*/  LDCU UR12, c[0x0][0x398] ;  /* 0x00007300ff0c77ac */ /* 0x000ee20008000800 */
[----:B-1----:R-:W-:Y:S01]  /*31b80*/  VIADD R4, R68, 0x71 ;  /* 0x0000007144047836 */ /* 0x002fe20000000000 */
[----:B--2---:R-:W-:Y:S01]  /*31b90*/  PRMT R15, R7, 0x7770, RZ ;  /* 0x00007770070f7816 */ /* 0x004fe200000000ff */
[----:B------:R-:W-:Y:S01]  /*31ba0*/  VIADD R18, R6, UR4 ;  /* 0x0000000406127c36 */ /* 0x000fe20008000000 */
[----:B0-----:R-:W-:Y:S01]  /*31bb0*/  ISETP.GE.AND P4, PT, R13, UR6, PT ;  /* 0x000000060d007c0c */ /* 0x001fe2000bf86270 */
[----:B------:R-:W-:Y:S01]  /*31bc0*/  IMAD.X R13, R23, 0x1, R20, P6 ;  /* 0x00000001170d7824 */ /* 0x000fe200030e0614 */
[----:B------:R-:W-:Y:S01]  /*31bd0*/  ISETP.LT.AND P0, PT, R74, UR20, !P0 ;  /* 0x000000144a007c0c */ /* 0x000fe2000c701270 */
[----:B------:R-:W-:Y:S01]  /*31be0*/  @P1 STG.E.U8 desc[UR14][R10.64], R15 ;  /* 0x0000000f0a001986 */ /* 0x000fe2000c10110e */
[----:B------:R-:W-:Y:S01]  /*31bf0*/  ISETP.GE.AND P1, PT, R4, UR8, PT ;  /* 0x0000000804007c0c */ /* 0x000fe2000bf26270 */
[----:B------:R-:W0:Y:S01]  /*31c00*/  LDCU UR8, c[0x0][0x398] ;  /* 0x00007300ff0877ac */ /* 0x000e220008000800 */
[----:B------:R-:W-:-:S02]  /*31c10*/  PRMT R9, R63, 0x7771, RZ ;  /* 0x000077713f097816 */ /* 0x000fc400000000ff */
[----:B------:R-:W-:Y:S01]  /*31c20*/  IADD3 R4, P6, PT, R6, R21, RZ ;  /* 0x0000001506047210 */ /* 0x000fe20007fde0ff */
[----:B------:R-:W1:Y:S02]  /*31c30*/  LDCU UR6, c[0x0][0x39c] ;  /* 0x00007380ff0677ac */ /* 0x000e640008000800 */
[----:B------:R-:W-:Y:S01]  /*31c40*/  @P5 STG.E.U8 desc[UR14][R12.64], R9 ;  /* 0x000000090c005986 */ /* 0x000fe2000c10110e */
[----:B----4-:R-:W-:Y:S01]  /*31c50*/  ISETP.LT.AND P5, PT, R72, UR10, !P2 ;  /* 0x0000000a48007c0c */ /* 0x010fe2000d7a1270 */
[----:B------:R-:W2:Y:S01]  /*31c60*/  LDCU UR10, c[0x0][0x398] ;  /* 0x00007300ff0a77ac */ /* 0x000ea20008000800 */
[----:B------:R-:W-:Y:S01]  /*31c70*/  IMAD.X R5, R23, 0x1, R0, P6 ;  /* 0x0000000117057824 */ /* 0x000fe200030e0600 */
[----:B------:R-:W4:Y:S01]  /*31c80*/  LDS.128 R8, [R2] ;  /* 0x0000000002087984 */ /* 0x000f220000000c00 */
[----:B------:R-:W-:Y:S01]  /*31c90*/  SHF.R.S32.HI R19, RZ, 0x1f, R18 ;  /* 0x0000001fff137819 */ /* 0x000fe20000011412 */
[C---:B------:R-:W-:Y:S01]  /*31ca0*/  VIADD R6, R18.reuse, UR4 ;  /* 0x0000000412067c36 */ /* 0x040fe20008000000 */
[C---:B------:R-:W-:Y:S01]  /*31cb0*/  IADD3 R16, P6, PT, R18.reuse, R3, RZ ;  /* 0x0000000312107210 */ /* 0x040fe20007fde0ff */
[----:B------:R2:W-:Y:S01]  /*31cc0*/  @P0 STG.E.U8 desc[UR14][R4.64], R25 ;  /* 0x0000001904000986 */ /* 0x0005e2000c10110e */
[----:B------:R-:W-:Y:S01]  /*31cd0*/  IADD3 R18, P0, PT, R18, R21, RZ ;  /* 0x0000001512127210 */ /* 0x000fe20007f1e0ff */
[----:B------:R-:W3:Y:S02]  /*31ce0*/  LDCU UR16, c[0x0][0x398] ;  /* 0x00007300ff1077ac */ /* 0x000ee40008000800 */
[----:B------:R-:W4:Y:S01]  /*31cf0*/  LDS.128 R12, [R2+0x1000] ;  /* 0x00100000020c7984 */ /* 0x000f220000000c00 */
[C---:B------:R-:W-:Y:S01]  /*31d00*/  IMAD.X R17, R19.reuse, 0x1, R20, P6 ;  /* 0x0000000113117824 */ /* 0x040fe200030e0614 */
[----:B0-----:R-:W-:Y:S01]  /*31d10*/  ISETP.LT.AND P2, PT, R74, UR8, !P2 ;  /* 0x000000084a007c0c */ /* 0x001fe2000d741270 */
[----:B------:R-:W-:Y:S01]  /*31d20*/  IMAD.X R19, R19, 0x1, R0, P0 ;  /* 0x0000000113137824 */ /* 0x000fe200000e0600 */
[----:B------:R-:W-:Y:S01]  /*31d30*/  PRMT R23, R63, 0x7772, RZ ;  /* 0x000077723f177816 */ /* 0x000fe200000000ff */
[----:B------:R-:W0:Y:S01]  /*31d40*/  LDCU UR8, c[0x0][0x398] ;  /* 0x00007300ff0877ac */ /* 0x000e220008000800 */
[----:B-1----:R-:W-:Y:S01]  /*31d50*/  ISETP.GE.AND P0, PT, R22, UR6, PT ;  /* 0x0000000616007c0c */ /* 0x002fe2000bf06270 */
[----:B------:R-:W1:Y:S02]  /*31d60*/  LDCU UR6, c[0x0][0x39c] ;  /* 0x00007380ff0677ac */ /* 0x000e640008000800 */
[----:B------:R3:W-:Y:S01]  /*31d70*/  @P5 STG.E.U8 desc[UR14][R16.64], R23 ;  /* 0x0000001710005986 */ /* 0x0007e2000c10110e */
[----:B--2---:R-:W-:-:S02]  /*31d80*/  ISETP.LT.AND P5, PT, R72, UR10, !P3 ;  /* 0x0000000a48007c0c */ /* 0x004fc4000dfa1270 */
[----:B------:R-:W-:Y:S02]  /*31d90*/  SHF.R.S32.HI R27, RZ, 0x1f, R6 ;  /* 0x0000001fff1b7819 */ /* 0x000fe40000011406 */
[----:B------:R-:W-:Y:S01]  /*31da0*/  IADD3 R4, P6, PT, R6, R3, RZ ;  /* 0x0000000306047210 */ /* 0x000fe20007fde0ff */
[----:B------:R-:W-:Y:S01]  /*31db0*/  VIADD R22, R68, 0x73 ;  /* 0x0000007344167836 */ /* 0x000fe20000000000 */
[----:B------:R-:W-:Y:S01]  /*31dc0*/  PRMT R63, R63, 0x7773, RZ ;  /* 0x000077733f3f7816 */ /* 0x000fe200000000ff */
[----:B------:R-:W2:Y:S01]  /*31dd0*/  LDCU UR10, c[0x0][0x398] ;  /* 0x00007300ff0a77ac */ /* 0x000ea20008000800 */
[----:B---3--:R-:W-:Y:S01]  /*31de0*/  PRMT R23, R7, 0x7772, RZ ;  /* 0x0000777207177816 */ /* 0x008fe200000000ff */
[----:B------:R-:W-:-:S04]  /*31df0*/  IMAD.X R5, R27, 0x1, R20, P6 ;  /* 0x000000011b057824 */ /* 0x000fc800030e0614 */
[----:B------:R3:W-:Y:S01]  /*31e00*/  @P2 STG.E.U8 desc[UR14][R18.64], R23 ;  /* 0x0000001712002986 */ /* 0x0007e2000c10110e */
[C---:B------:R-:W-:Y:S01]  /*31e10*/  IADD3 R16, P2, PT, R6.reuse, R21, RZ ;  /* 0x0000001506107210 */ /* 0x040fe20007f5e0ff */
[----:B------:R-:W-:Y:S01]  /*31e20*/  VIADD R2, R6, UR4 ;  /* 0x0000000406027c36 */ /* 0x000fe20008000000 */
[----:B------:R-:W-:Y:S01]  /*31e30*/  ISETP.LT.AND P3, PT, R74, UR12, !P3 ;  /* 0x0000000c4a007c0c */ /* 0x000fe2000df61270 */
[----:B------:R0:W-:Y:S02]  /*31e40*/  @P5 STG.E.U8 desc[UR14][R4.64], R63 ;  /* 0x0000003f04005986 */ /* 0x0001e4000c10110e */
[----:B------:R-:W-:Y:S01]  /*31e50*/  IMAD.X R17, R27, 0x1, R0, P2 ;  /* 0x000000011b117824 */ /* 0x000fe200010e0600 */
[----:B-1----:R-:W-:Y:S01]  /*31e60*/  ISETP.GE.AND P2, PT, R22, UR6, PT ;  /* 0x0000000616007c0c */ /* 0x002fe2000bf46270 */
[----:B------:R-:W1:Y:S01]  /*31e70*/  LDCU UR6, c[0x0][0x39c] ;  /* 0x00007380ff0677ac */ /* 0x000e620008000800 */
[----:B------:R-:W-:Y:S02]  /*31e80*/  ISETP.LT.AND P5, PT, R72, UR16, !P4 ;  /* 0x0000001048007c0c */ /* 0x000fe4000e7a1270 */
[----:B------:R-:W-:Y:S01]  /*31e90*/  SHF.R.S32.HI R29, RZ, 0x1f, R2 ;  /* 0x0000001fff1d7819 */ /* 0x000fe20000011402 */
[----:B------:R-:W1:Y:S01]  /*31ea0*/  LDCU UR12, c[0x0][0x398] ;  /* 0x00007300ff0c77ac */ /* 0x000e620008000800 */
[----:B------:R-:W-:-:S02]  /*31eb0*/  IADD3 R6, P6, PT, R2, R3, RZ ;  /* 0x0000000302067210 */ /* 0x000fc40007fde0ff */
[----:B---3--:R-:W-:Y:S02]  /*31ec0*/  PRMT R23, R7, 0x7773, RZ ;  /* 0x0000777307177816 */ /* 0x008fe400000000ff */
[----:B----4-:R-:W-:Y:S01]  /*31ed0*/  PRMT R25, R8, 0x7770, RZ ;  /* 0x0000777008197816 */ /* 0x010fe200000000ff */
[C---:B------:R-:W-:Y:S01]  /*31ee0*/  IMAD.X R7, R29.reuse, 0x1, R20, P6 ;  /* 0x000000011d077824 */ /* 0x040fe200030e0614 */
[----:B0-----:R-:W-:Y:S01]  /*31ef0*/  ISETP.LT.AND P4, PT, R74, UR8, !P4 ;  /* 0x000000084a007c0c */ /* 0x001fe2000e781270 */
[----:B------:R-:W0:Y:S01]  /*31f00*/  LDCU UR8, c[0x0][0x398] ;  /* 0x00007300ff0877ac */ /* 0x000e220008000800 */
[----:B------:R3:W-:Y:S01]  /*31f10*/  @P3 STG.E.U8 desc[UR14][R16.64], R23 ;  /* 0x0000001710003986 */ /* 0x0007e2000c10110e */
[C---:B------:R-:W-:Y:S01]  /*31f20*/  VIADD R22, R2.reuse, UR4 ;  /* 0x0000000402167c36 */ /* 0x040fe20008000000 */
[----:B------:R-:W-:Y:S01]  /*31f30*/  IADD3 R4, P3, PT, R2, R21, RZ ;  /* 0x0000001502047210 */ /* 0x000fe20007f7e0ff */
[----:B------:R-:W-:Y:S01]  /*31f40*/  VIADD R2, R68, 0x74 ;  /* 0x0000007444027836 */ /* 0x000fe20000000000 */
[----:B------:R4:W-:Y:S01]  /*31f50*/  @P5 STG.E.U8 desc[UR14][R6.64], R25 ;  /* 0x0000001906005986 */ /* 0x0009e2000c10110e */
[----:B--2---:R-:W-:Y:S01]  /*31f60*/  ISETP.LT.AND P5, PT, R72, UR10, !P1 ;  /* 0x0000000a48007c0c */ /* 0x004fe2000cfa1270 */
[----:B------:R-:W2:Y:S01]  /*31f70*/  LDCU UR10, c[0x0][0x398] ;  /* 0x00007300ff0a77ac */ /* 0x000ea20008000800 */
[----:B------:R-:W-:Y:S01]  /*31f80*/  SHF.R.S32.HI R31, RZ, 0x1f, R22 ;  /* 0x0000001fff1f7819 */ /* 0x000fe20000011416 */
[----:B------:R-:W-:Y:S01]  /*31f90*/  IMAD.X R5, R29, 0x1, R0, P3 ;  /* 0x000000011d057824 */ /* 0x000fe200018e0600 */
[----:B------:R-:W-:-:S02]  /*31fa0*/  IADD3 R18, P6, PT, R22, R3, RZ ;  /* 0x0000000316127210 */ /* 0x000fc40007fde0ff */
[----:B------:R-:W-:Y:S02]  /*31fb0*/  PRMT R27, R12, 0x7770, RZ ;  /* 0x000077700c1b7816 */ /* 0x000fe400000000ff */
[----:B-1----:R-:W-:Y:S01]  /*31fc0*/  ISETP.GE.AND P3, PT, R2, UR6, PT ;  /* 0x0000000602007c0c */ /* 0x002fe2000bf66270 */
[----:B------:R-:W1:Y:S01]  /*31fd0*/  LDCU UR6, c[0x0][0x398] ;  /* 0x00007300ff0677ac */ /* 0x000e620008000800 */
[C---:B------:R-:W-:Y:S01]  /*31fe0*/  IMAD.X R19, R31.reuse, 0x1, R20, P6 ;  /* 0x000000011f137824 */ /* 0x040fe200030e0614 */
[----:B---3--:R-:W-:Y:S01]  /*31ff0*/  PRMT R23, R8, 0x7771, RZ ;  /* 0x0000777108177816 */ /* 0x008fe200000000ff */
[----:B------:R-:W-:Y:S01]  /*32000*/  @P4 STG.E.U8 desc[UR14][R4.64], R27 ;  /* 0x0000001b04004986 */ /* 0x000fe2000c10110e */
[----:B------:R-:W-:Y:S01]  /*32010*/  ISETP.LT.AND P4, PT, R74, UR12, !P1 ;  /* 0x0000000c4a007c0c */ /* 0x000fe2000cf81270 */
[----:B------:R-:W-:Y:S01]  /*32020*/  VIADD R17, R68, 0x75 ;  /* 0x0000007544117836 */ /* 0x000fe20000000000 */
[C---:B----4-:R-:W-:Y:S01]  /*32030*/  IADD3 R6, P1, PT, R22.reuse, R21, RZ ;  /* 0x0000001516067210 */ /* 0x050fe20007f3e0ff */
[----:B------:R-:W-:Y:S01]  /*32040*/  VIADD R2, R22, UR4 ;  /* 0x0000000416027c36 */ /* 0x000fe20008000000 */
[----:B------:R3:W-:Y:S01]  /*32050*/  @P5 STG.E.U8 desc[UR14][R18.64], R23 ;  /* 0x0000001712005986 */ /* 0x0007e2000c10110e */
[----:B0-----:R-:W-:Y:S01]  /*32060*/  ISETP.LT.AND P5, PT, R72, UR8, !P0 ;  /* 0x0000000848007c0c */ /* 0x001fe2000c7a1270 */
[----:B------:R-:W0:Y:S01]  /*32070*/  LDCU UR8, c[0x0][0x398] ;  /* 0x00007300ff0877ac */ /* 0x000e220008000800 */
[----:B------:R-:W-:Y:S01]  /*32080*/  IMAD.X R7, R31, 0x1, R0, P1 ;  /* 0x000000011f077824 */ /* 0x000fe200008e0600 */
[----:B------:R-:W-:-:S02]  /*32090*/  ISETP.GE.AND P1, PT, R17, UR7, PT ;  /* 0x0000000711007c0c */ /* 0x000fc4000bf26270 */
[----:B------:R-:W-:Y:S01]  /*320a0*/  SHF.R.S32.HI R29, RZ, 0x1f, R2 ;  /* 0x0000001fff1d7819 */ /* 0x000fe20000011402 */
[----:B------:R-:W4:Y:S01]  /*320b0*/  LDCU UR7, c[0x0][0x398] ;  /* 0x00007300ff0777ac */ /* 0x000f220008000800 */
[----:B------:R-:W-:Y:S02]  /*320c0*/  IADD3 R16, P6, PT, R2, R3, RZ ;  /* 0x0000000302107210 */ /* 0x000fe40007fde0ff */
[----:B------:R-:W-:Y:S02]  /*320d0*/  PRMT R25, R12, 0x7771, RZ ;  /* 0x000077710c197816 */ /* 0x000fe400000000ff */
[----:B---3--:R-:W-:Y:S01]  /*320e0*/  PRMT R23, R8, 0x7772, RZ ;  /* 0x0000777208177816 */ /* 0x008fe200000000ff */
[----:B------:R-:W-:Y:S02]  /*320f0*/  IMAD.X R17, R29, 0x1, R20, P6 ;  /* 0x000000011d117824 */ /* 0x000fe400030e0614 */
[----:B------:R3:W-:Y:S01]  /*32100*/  @P4 STG.E.U8 desc[UR14][R6.64], R25 ;  /* 0x0000001906004986 */ /* 0x0007e2000c10110e */
[----:B-1----:R-:W-:Y:S01]  /*32110*/  ISETP.LT.AND P4, PT, R74, UR6, !P0 ;  /* 0x000000064a007c0c */ /* 0x002fe2000c781270 */
[----:B------:R-:W1:Y:S01]  /*32120*/  LDCU UR6, c[0x0][0x398] ;  /* 0x00007300ff0677ac */ /* 0x000e620008000800 */
[----:B------:R-:W-:Y:S01]  /*32130*/  VIADD R22, R2, UR4 ;  /* 0x0000000402167c36 */ /* 0x000fe20008000000 */
[----:B------:R0:W-:Y:S01]  /*32140*/  @P5 STG.E.U8 desc[UR14][R16.64], R23 ;  /* 0x0000001710005986 */ /* 0x0001e2000c10110e */
[----:B--2---:R-:W-:Y:S01]  /*32150*/  ISETP.LT.AND P5, PT, R72, UR10, !P2 ;  /* 0x0000000a48007c0c */ /* 0x004fe2000d7a1270 */
[----:B------:R-:W2:Y:S01]  /*32160*/  LDCU UR10, c[0x0][0x398] ;  /* 0x00007300ff0a77ac */ /* 0x000ea20008000800 */
[----:B------:R-:W-:-:S02]  /*32170*/  IADD3 R4, P0, PT, R2, R21, RZ ;  /* 0x0000001502047210 */ /* 0x000fc40007f1e0ff */
[----:B------:R-:W-:Y:S02]  /*32180*/  SHF.R.S32.HI R27, RZ, 0x1f, R22 ;  /* 0x0000001fff1b7819 */ /* 0x000fe40000011416 */
[----:B------:R-:W-:Y:S01]  /*32190*/  IADD3 R18, P6, PT, R22, R3, RZ ;  /* 0x0000000316127210 */ /* 0x000fe20007fde0ff */
[----:B------:R-:W-:Y:S01]  /*321a0*/  VIADD R2, R68, 0x76 ;  /* 0x0000007644027836 */ /* 0x000fe20000000000 */
[----:B---3--:R-:W-:Y:S01]  /*321b0*/  PRMT R25, R12, 0x7772, RZ ;  /* 0x000077720c197816 */ /* 0x008fe200000000ff */
[----:B------:R-:W-:Y:S01]  /*321c0*/  IMAD.X R5, R29, 0x1, R0, P0 ;  /* 0x000000011d057824 */ /* 0x000fe200000e0600 */
[----:B----4-:R-:W-:Y:S01]  /*321d0*/  ISETP.LT.AND P2, PT, R74, UR7, !P2 ;  /* 0x000000074a007c0c */ /* 0x010fe2000d741270 */
[----:B------:R-:W-:Y:S01]  /*321e0*/  IMAD.X R19, R27, 0x1, R20, P6 ;  /* 0x000000011b137824 */ /* 0x000fe200030e0614 */
[----:B0-----:R-:W-:Y:S01]  /*321f0*/  PRMT R23, R8, 0x7773, RZ ;  /* 0x0000777308177816 */ /* 0x001fe200000000ff */
[----:B------:R-:W0:Y:S01]  /*32200*/  LDCU UR7, c[0x0][0x398] ;  /* 0x00007300ff0777ac */ /* 0x000e220008000800 */
[----:B------:R-:W-:Y:S01]  /*32210*/  ISETP.GE.AND P0, PT, R2, UR13, PT ;  /* 0x0000000d02007c0c */ /* 0x000fe2000bf06270 */
[----:B------:R3:W-:Y:S01]  /*32220*/  @P4 STG.E.U8 desc[UR14][R4.64], R25 ;  /* 0x0000001904004986 */ /* 0x0007e2000c10110e */
[C---:B------:R-:W-:Y:S01]  /*32230*/  VIADD R2, R22.reuse, UR4 ;  /* 0x0000000416027c36 */ /* 0x040fe20008000000 */
[----:B------:R-:W-:-:S02]  /*32240*/  IADD3 R6, P4, PT, R22, R21, RZ ;  /* 0x0000001516067210 */ /* 0x000fc40007f9e0ff */
[----:B------:R4:W-:Y:S01]  /*32250*/  @P5 STG.E.U8 desc[UR14][R18.64], R23 ;  /* 0x0000001712005986 */ /* 0x0009e2000c10110e */
[----:B-1----:R-:W-:Y:S01]  /*32260*/  ISETP.LT.AND P5, PT, R72, UR6, !P3 ;  /* 0x0000000648007c0c */ /* 0x002fe2000dfa1270 */
[----:B------:R-:W-:Y:S01]  /*32270*/  VIADD R8, R68, 0x77 ;  /* 0x0000007744087836 */ /* 0x000fe20000000000 */
[----:B------:R-:W-:Y:S02]  /*32280*/  SHF.R.S32.HI R29, RZ, 0x1f, R2 ;  /* 0x0000001fff1d7819 */ /* 0x000fe40000011402 */
[----:B------:R-:W-:Y:S01]  /*32290*/  IADD3 R16, P6, PT, R2, R3, RZ ;  /* 0x0000000302107210 */ /* 0x000fe20007fde0ff */
[----:B------:R-:W-:Y:S01]  /*322a0*/  IMAD.X R7, R27, 0x1, R0, P4 ;  /* 0x000000011b077824 */ /* 0x000fe200020e0600 */
[----:B------:R-:W1:Y:S01]  /*322b0*/  LDCU UR6, c[0x0][0x398] ;  /* 0x00007300ff0677ac */ /* 0x000e620008000800 */
[----:B---3--:R-:W-:Y:S02]  /*322c0*/  PRMT R25, R12, 0x7773, RZ ;  /* 0x000077730c197816 */ /* 0x008fe400000000ff */
[----:B------:R-:W-:Y:S01]  /*322d0*/  IMAD.X R17, R29, 0x1, R20, P6 ;  /* 0x000000011d117824 */ /* 0x000fe200030e0614 */
[----:B------:R-:W-:-:S02]  /*322e0*/  ISETP.GE.AND P4, PT, R8, UR11, PT ;  /* 0x0000000b08007c0c */ /* 0x000fc4000bf86270 */
[----:B----4-:R-:W-:Y:S01]  /*322f0*/  PRMT R23, R9, 0x7770, RZ ;  /* 0x0000777009177816 */ /* 0x010fe200000000ff */
[----:B------:R-:W-:Y:S01]  /*32300*/  VIADD R8, R2, UR4 ;  /* 0x0000000402087c36 */ /* 0x000fe20008000000 */
[----:B------:R3:W-:Y:S01]  /*32310*/  @P2 STG.E.U8 desc[UR14][R6.64], R25 ;  /* 0x0000001906002986 */ /* 0x0007e2000c10110e */
[----:B------:R-:W-:Y:S01]  /*32320*/  ISETP.LT.AND P3, PT, R74, UR8, !P3 ;  /* 0x000000084a007c0c */ /* 0x000fe2000df61270 */
[----:B------:R-:W4:Y:S01]  /*32330*/  LDCU UR8, c[0x0][0x398] ;  /* 0x00007300ff0877ac */ /* 0x000f220008000800 */
[----:B0-----:R-:W-:Y:S01]  /*32340*/  ISETP.LT.AND P2, PT, R72, UR7, !P1 ;  /* 0x0000000748007c0c */ /* 0x001fe2000cf41270 */
[----:B------:R0:W-:Y:S01]  /*32350*/  @P5 STG.E.U8 desc[UR14][R16.64], R23 ;  /* 0x0000001710005986 */ /* 0x0001e2000c10110e */
[----:B------:R-:W-:Y:S01]  /*32360*/  IADD3 R4, P5, PT, R2, R21, RZ ;  /* 0x0000001502047210 */ /* 0x000fe20007fbe0ff */
[----:B------:R-:W2:Y:S01]  /*32370*/  LDCU UR7, c[0x0][0x398] ;  /* 0x00007300ff0777ac */ /* 0x000ea20008000800 */
[----:B------:R-:W-:Y:S02]  /*32380*/  SHF.R.S32.HI R27, RZ, 0x1f, R8 ;  /* 0x0000001fff1b7819 */ /* 0x000fe40000011408 */
[----:B------:R-:W-:Y:S01]  /*32390*/  IADD3 R18, P6, PT, R8, R3, RZ ;  /* 0x0000000308127210 */ /* 0x000fe20007fde0ff */
[----:B------:R-:W-:Y:S01]  /*323a0*/  IMAD.X R5, R29, 0x1, R0, P5 ;  /* 0x000000011d057824 */ /* 0x000fe200028e0600 */
[----:B------:R-:W2:Y:S01]  /*323b0*/  LDCU UR11, c[0x0][0x398] ;  /* 0x00007300ff0b77ac */ /* 0x000ea20008000800 */
[----:B---3--:R-:W-:-:S02]  /*323c0*/  PRMT R25, R13, 0x7770, RZ ;  /* 0x000077700d197816 */ /* 0x008fc400000000ff */
[----:B------:R-:W-:Y:S01]  /*323d0*/  IMAD.X R19, R27, 0x1, R20, P6 ;  /* 0x000000011b137824 */ /* 0x000fe200030e0614 */
[----:B0-----:R-:W-:Y:S01]  /*323e0*/  PRMT R23, R9, 0x7771, RZ ;  /* 0x0000777109177816 */ /* 0x001fe200000000ff */
[----:B------:R-:W-:Y:S01]  /*323f0*/  VIADD R2, R68, 0x78 ;  /* 0x0000007844027836 */ /* 0x000fe20000000000 */
[----:B------:R0:W-:Y:S04]  /*32400*/  @P3 STG.E.U8 desc[UR14][R4.64], R25 ;  /* 0x0000001904003986 */ /* 0x0001e8000c10110e */
[----:B------:R3:W-:Y:S01]  /*32410*/  @P2 STG.E.U8 desc[UR14][R18.64], R23 ;  /* 0x0000001712002986 */ /* 0x0007e2000c10110e */
[----:B-1----:R-:W-:Y:S01]  /*32420*/  ISETP.LT.AND P2, PT, R74, UR6, !P1 ;  /* 0x000000064a007c0c */ /* 0x002fe2000cf41270 */
[----:B------:R-:W1:Y:S01]  /*32430*/  LDCU UR6, c[0x0][0x398] ;  /* 0x00007300ff0677ac */ /* 0x000e620008000800 */
[----:B------:R-:W-:Y:S01]  /*32440*/  ISETP.GE.AND P5, PT, R2, UR9, PT ;  /* 0x0000000902007c0c */ /* 0x000fe2000bfa6270 */
[----:B------:R-:W-:Y:S01]  /*32450*/  VIADD R2, R8, UR4 ;  /* 0x0000000408027c36 */ /* 0x000fe20008000000 */
[----:B----4-:R-:W-:Y:S01]  /*32460*/  ISETP.LT.AND P3, PT, R72, UR8, !P0 ;  /* 0x0000000848007c0c */ /* 0x010fe2000c761270 */
[----:B------:R-:W4:Y:S01]  /*32470*/  LDCU UR8, c[0x0][0x398] ;  /* 0x00007300ff0877ac */ /* 0x000f220008000800 */
[----:B------:R-:W-:-:S02]  /*32480*/  IADD3 R6, P1, PT, R8, R21, RZ ;  /* 0x0000001508067210 */ /* 0x000fc40007f3e0ff */
[----:B------:R-:W-:Y:S01]  /*32490*/  SHF.R.S32.HI R29, RZ, 0x1f, R2 ;  /* 0x0000001fff1d7819 */ /* 0x000fe20000011402 */
[----:B------:R-:W-:Y:S01]  /*324a0*/  VIADD R12, R68, 0x7c ;  /* 0x0000007c440c7836 */ /* 0x000fe20000000000 */
[----:B------:R-:W-:Y:S01]  /*324b0*/  IADD3 R16, P6, PT, R2, R3, RZ ;  /* 0x0000000302107210 */ /* 0x000fe20007fde0ff */
[----:B------:R-:W-:Y:S01]  /*324c0*/  VIADD R8, R68, 0x79 ;  /* 0x0000007944087836 */ /* 0x000fe20000000000 */
[----:B0-----:R-:W-:Y:S01]  /*324d0*/  PRMT R25, R13, 0x7771, RZ ;  /* 0x000077710d197816 */ /* 0x001fe200000000ff */
[----:B------:R-:W-:Y:S01]  /*324e0*/  IMAD.X R7, R27, 0x1, R0, P1 ;  /* 0x000000011b077824 */ /* 0x000fe200008e0600 */
[----:B--2---:R-:W-:Y:S01]  /*324f0*/  ISETP.LT.AND P0, PT, R74, UR7, !P0 ;  /* 0x000000074a007c0c */ /* 0x004fe2000c701270 */
[----:B------:R-:W-:Y:S01]  /*32500*/  IMAD.X R17, R29, 0x1, R20, P6 ;  /* 0x000000011d117824 */ /* 0x000fe200030e0614 */
[----:B---3--:R-:W-:Y:S01]  /*32510*/  PRMT R23, R9, 0x7772, RZ ;  /* 0x0000777209177816 */ /* 0x008fe200000000ff */
[----:B------:R-:W0:Y:S01]  /*32520*/  LDCU UR7, c[0x0][0x398] ;  /* 0x00007300ff0777ac */ /* 0x000e220008000800 */
[----:B------:R-:W-:Y:S01]  /*32530*/  ISETP.GE.AND P1, PT, R8, UR19, PT ;  /* 0x0000001308007c0c */ /* 0x000fe2000bf26270 */
[----:B------:R2:W-:Y:S01]  /*32540*/  @P2 STG.E.U8 desc[UR14][R6.64], R25 ;  /* 0x0000001906002986 */ /* 0x0005e2000c10110e */
[C---:B------:R-:W-:Y:S01]  /*32550*/  VIADD R8, R2.reuse, UR4 ;  /* 0x0000000402087c36 */ /* 0x040fe20008000000 */
[----:B------:R-:W-:Y:S01]  /*32560*/  IADD3 R4, P2, PT, R2, R21, RZ ;  /* 0x0000001502047210 */ /* 0x000fe20007f5e0ff */
[----:B------:R-:W3:Y:S01]  /*32570*/  LDCU UR9, c[0x0][0x398] ;  /* 0x00007300ff0977ac */ /* 0x000ee20008000800 */
[----:B------:R0:W-:Y:S01]  /*32580*/  @P3 STG.E.U8 desc[UR14][R16.64], R23 ;  /* 0x0000001710003986 */ /* 0x0001e2000c10110e */
[----:B-1----:R-:W-:Y:S01]  /*32590*/  ISETP.LT.AND P3, PT, R72, UR6, !P4 ;  /* 0x0000000648007c0c */ /* 0x002fe2000e761270 */
[----:B------:R-:W-:Y:S01]  /*325a0*/  VIADD R2, R68, 0x7a ;  /* 0x0000007a44027836 */ /* 0x000fe20000000000 */
[----:B------:R-:W-:-:S02]  /*325b0*/  SHF.R.S32.HI R27, RZ, 0x1f, R8 ;  /* 0x0000001fff1b7819 */ /* 0x000fc40000011408 */
[----:B------:R-:W-:Y:S01]  /*325c0*/  IADD3 R18, P6, PT, R8, R3, RZ ;  /* 0x0000000308127210 */ /* 0x000fe20007fde0ff */
[----:B------:R-:W-:Y:S01]  /*325d0*/  IMAD.X R5, R29, 0x1, R0, P2 ;  /* 0x000000011d057824 */ /* 0x000fe200010e0600 */
[----:B--2---:R-:W-:Y:S01]  /*325e0*/  PRMT R25, R13, 0x7772, RZ ;  /* 0x000077720d197816 */ /* 0x004fe200000000ff */
[----:B------:R-:W1:Y:S02]  /*325f0*/  LDCU UR6, c[0x0][0x398] ;  /* 0x00007300ff0677ac */ /* 0x000e640008000800 */
[----:B------:R-:W-:Y:S01]  /*32600*/  IMAD.X R19, R27, 0x1, R20, P6 ;  /* 0x000000011b137824 */ /* 0x000fe200030e0614 */
[----:B------:R-:W-:Y:S02]  /*32610*/  PRMT R9, R9, 0x7773, RZ ;  /* 0x0000777309097816 */ /* 0x000fe400000000ff */
[----:B------:R-:W-:Y:S01]  /*32620*/  ISETP.GE.AND P2, PT, R2, UR17, PT ;  /* 0x0000001102007c0c */ /* 0x000fe2000bf46270 */
[----:B------:R-:W-:Y:S01]  /*32630*/  VIADD R2, R8, UR4 ;  /* 0x0000000408027c36 */ /* 0x000fe20008000000 */
[----:B----4-:R-:W-:Y:S01]  /*32640*/  ISETP.LT.AND P4, PT, R74, UR8, !P4 ;  /* 0x000000084a007c0c */ /* 0x010fe2000e781270 */
[----:B------:R2:W-:Y:S01]  /*32650*/  @P0 STG.E.U8 desc[UR14][R4.64], R25 ;  /* 0x0000001904000986 */ /* 0x0005e2000c10110e */
[----:B------:R-:W4:Y:S01]  /*32660*/  LDCU UR8, c[0x0][0x398] ;  /* 0x00007300ff0877ac */ /* 0x000f220008000800 */
[----:B0-----:R-:W-:-:S02]  /*32670*/  ISETP.LT.AND P0, PT, R72, UR7, !P5 ;  /* 0x0000000748007c0c */ /* 0x001fc4000ef01270 */
[----:B------:R0:W-:Y:S01]  /*32680*/  @P3 STG.E.U8 desc[UR14][R18.64], R9 ;  /* 0x0000000912003986 */ /* 0x0001e2000c10110e */
[----:B------:R-:W-:Y:S02]  /*32690*/  IADD3 R6, P3, PT, R8, R21, RZ ;  /* 0x0000001508067210 */ /* 0x000fe40007f7e0ff */
[----:B------:R-:W-:Y:S02]  /*326a0*/  SHF.R.S32.HI R17, RZ, 0x1f, R2 ;  /* 0x0000001fff117819 */ /* 0x000fe40000011402 */
[----:B--2---:R-:W-:Y:S01]  /*326b0*/  IADD3 R4, P6, PT, R2, R3, RZ ;  /* 0x0000000302047210 */ /* 0x004fe20007fde0ff */
[----:B------:R-:W-:Y:S01]  /*326c0*/  IMAD.X R7, R27, 0x1, R0, P3 ;  /* 0x000000011b077824 */ /* 0x000fe200018e0600 */
[----:B------:R-:W-:Y:S01]  /*326d0*/  PRMT R23, R13, 0x7773, RZ ;  /* 0x000077730d177816 */ /* 0x000fe200000000ff */
[----:B------:R-:W-:Y:S01]  /*326e0*/  VIADD R8, R68, 0x7b ;  /* 0x0000007b44087836 */ /* 0x000fe20000000000 */
[----:B------:R-:W-:Y:S01]  /*326f0*/  PRMT R13, R10, 0x7770, RZ ;  /* 0x000077700a0d7816 */ /* 0x000fe200000000ff */
[----:B------:R-:W-:Y:S01]  /*32700*/  IMAD.X R5, R17, 0x1, R20, P6 ;  /* 0x0000000111057824 */ /* 0x000fe200030e0614 */
[----:B------:R-:W2:Y:S01]  /*32710*/  LDCU UR7, c[0x0][0x398] ;  /* 0x00007300ff0777ac */ /* 0x000ea20008000800 */
[----:B------:R3:W-:Y:S01]  /*32720*/  @P4 STG.E.U8 desc[UR14][R6.64], R23 ;  /* 0x0000001706004986 */ /* 0x0007e2000c10110e */
[----:B------:R-:W-:-:S03]  /*32730*/  ISETP.GE.AND P3, PT, R8, UR23, PT ;  /* 0x0000001708007c0c */ /* 0x000fc6000bf66270 */
[----:B------:R2:W-:Y:S01]  /*32740*/  @P0 STG.E.U8 desc[UR14][R4.64], R13 ;  /* 0x0000000d04000986 */ /* 0x0005e2000c10110e */
[C---:B------:R-:W-:Y:S01]  /*32750*/  IADD3 R8, P0, PT, R2.reuse, R21, RZ ;  /* 0x0000001502087210 */ /* 0x040fe20007f1e0ff */
[----:B------:R-:W-:Y:S01]  /*32760*/  VIADD R2, R2, UR4 ;  /* 0x0000000402027c36 */ /* 0x000fe20008000000 */
[----:B-1----:R-:W-:Y:S01]  /*32770*/  ISETP.LT.AND P5, PT, R74, UR6, !P5 ;  /* 0x000000064a007c0c */ /* 0x002fe2000efa1270 */
[----:B------:R-:W1:Y:S01]  /*32780*/  LDCU UR6, c[0x0][0x398] ;  /* 0x00007300ff0677ac */ /* 0x000e620008000800 */
[----:B----4-:R-:W-:Y:S01]  /*32790*/  ISETP.LT.AND P6, PT, R72, UR8, !P1 ;  /* 0x0000000848007c0c */ /* 0x010fe2000cfc1270 */
[----:B0-----:R-:W-:Y:S01]  /*327a0*/  IMAD.X R9, R17, 0x1, R0, P0 ;  /* 0x0000000111097824 */ /* 0x001fe200000e0600 */
[----:B------:R-:W-:Y:S01]  /*327b0*/  SHF.R.S32.HI R19, RZ, 0x1f, R2 ;  /* 0x0000001fff137819 */ /* 0x000fe20000011402 */
[----:B------:R-:W0:Y:S01]  /*327c0*/  LDCU UR8, c[0x0][0x398] ;  /* 0x00007300ff0877ac */ /* 0x000e220008000800 */
[----:B---3--:R-:W-:Y:S02]  /*327d0*/  IADD3 R6, P0, PT, R2, R3, RZ ;  /* 0x0000000302067210 */ /* 0x008fe40007f1e0ff */
[----:B------:R-:W-:Y:S01]  /*327e0*/  PRMT R17, R14, 0x7770, RZ ;  /* 0x000077700e117816 */ /* 0x000fe200000000ff */
[----:B--2---:R-:W-:Y:S01]  /*327f0*/  VIADD R4, R68, 0x7d ;  /* 0x0000007d44047836 */ /* 0x004fe20000000000 */
[----:B------:R-:W-:Y:S01]  /*32800*/  PRMT R13, R10, 0x7771, RZ ;  /* 0x000077710a0d7816 */ /* 0x000fe200000000ff */
[C---:B------:R-:W-:Y:S01]  /*32810*/  IMAD.X R7, R19.reuse, 0x1, R20, P0 ;  /* 0x0000000113077824 */ /* 0x040fe200000e0614 */
[----:B------:R-:W-:Y:S01]  /*32820*/  ISETP.LT.AND P1, PT, R74, UR7, !P1 ;  /* 0x000000074a007c0c */ /* 0x000fe2000cf21270 */
[----:B------:R2:W-:Y:S01]  /*32830*/  @P5 STG.E.U8 desc[UR14][R8.64], R17 ;  /* 0x0000001108005986 */ /* 0x0005e2000c10110e */
[----:B------:R-:W-:Y:S01]  /*32840*/  ISETP.GE.AND P0, PT, R4, UR27, PT ;  /* 0x0000001b04007c0c */ /* 0x000fe2000bf06270 */
[----:B------:R-:W3:Y:S02]  /*32850*/  LDCU UR7, c[0x0][0x398] ;  /* 0x00007300ff0777ac */ /* 0x000ee40008000800 */
[----:B------:R4:W-:Y:S01]  /*32860*/  @P6 STG.E.U8 desc[UR14][R6.64], R13 ;  /* 0x0000000d06006986 */ /* 0x0009e2000c10110e */
[C---:B------:R-:W-:Y:S01]  /*32870*/  IADD3 R4, P6, PT, R2.reuse, R21, RZ ;  /* 0x0000001502047210 */ /* 0x040fe20007fde0ff */
[----:B------:R-:W-:Y:S01]  /*32880*/  VIADD R2, R2, UR4 ;  /* 0x0000000402027c36 */ /* 0x000fe20008000000 */
[----:B-1----:R-:W-:Y:S01]  /*32890*/  ISETP.LT.AND P5, PT, R72, UR6, !P2 ;  /* 0x0000000648007c0c */ /* 0x002fe2000d7a1270 */
[----:B------:R-:W1:Y:S02]  /*328a0*/  LDCU UR6, c[0x0][0x398] ;  /* 0x00007300ff0677ac */ /* 0x000e640008000800 */
[----:B------:R-:W-:Y:S01]  /*328b0*/  IMAD.X R5, R19, 0x1, R0, P6 ;  /* 0x0000000113057824 */ /* 0x000fe200030e0600 */
[----:B------:R-:W-:-:S02]  /*328c0*/  SHF.R.S32.HI R19, RZ, 0x1f, R2 ;  /* 0x0000001fff137819 */ /* 0x000fc40000011402 */
[----:B--2---:R-:W-:Y:S02]  /*328d0*/  IADD3 R8, P6, PT, R2, R3, RZ ;  /* 0x0000000302087210 */ /* 0x004fe40007fde0ff */
[----:B------:R-:W-:Y:S02]  /*328e0*/  PRMT R17, R14, 0x7771, RZ ;  /* 0x000077710e117816 */ /* 0x000fe400000000ff */
[----:B----4-:R-:W-:Y:S01]  /*328f0*/  PRMT R13, R10, 0x7772, RZ ;  /* 0x000077720a0d7816 */ /* 0x010fe200000000ff */
[C---:B------:R-:W-:Y:S01]  /*32900*/  IMAD.X R9, R19.reuse, 0x1, R20, P6 ;  /* 0x0000000113097824 */ /* 0x040fe200030e0614 */
[C---:B------:R-:W-:Y:S01]  /*32910*/  IADD3 R6, P6, PT, R2.reuse, R21, RZ ;  /* 0x0000001502067210 */ /* 0x040fe20007fde0ff */
[----:B------:R-:W-:Y:S01]  /*32920*/  VIADD R2, R2, UR4 ;  /* 0x0000000402027c36 */ /* 0x000fe20008000000 */
[----:B------:R2:W-:Y:S01]  /*32930*/  @P1 STG.E.U8 desc[UR14][R4.64], R17 ;  /* 0x0000001104001986 */ /* 0x0005e2000c10110e */
[----:B0-----:R-:W-:Y:S01]  /*32940*/  ISETP.LT.AND P2, PT, R74, UR8, !P2 ;  /* 0x000000084a007c0c */ /* 0x001fe2000d741270 */
[----:B------:R-:W0:Y:S02]  /*32950*/  LDCU UR8, c[0x0][0x398] ;  /* 0x00007300ff0877ac */ /* 0x000e240008000800 */
[----:B------:R4:W-:Y:S01]  /*32960*/  @P5 STG.E.U8 desc[UR14][R8.64], R13 ;  /* 0x0000000d08005986 */ /* 0x0009e2000c10110e */
[----:B---3--:R-:W-:Y:S01]  /*32970*/  ISETP.LT.AND P5, PT, R72, UR7, !P3 ;  /* 0x0000000748007c0c */ /* 0x008fe2000dfa1270 */
[----:B------:R-:W-:Y:S01]  /*32980*/  IMAD.X R7, R19, 0x1, R0, P6 ;  /* 0x0000000113077824 */ /* 0x000fe200030e0600 */
[----:B------:R-:W3:Y:S01]  /*32990*/  LDCU UR7, c[0x0][0x398] ;  /* 0x00007300ff0777ac */ /* 0x000ee20008000800 */
[----:B------:R-:W-:-:S02]  /*329a0*/  SHF.R.S32.HI R19, RZ, 0x1f, R2 ;  /* 0x0000001fff137819 */ /* 0x000fc40000011402 */
[----:B--2---:R-:W-:Y:S02]  /*329b0*/  IADD3 R4, P6, PT, R2, R3, RZ ;  /* 0x0000000302047210 */ /* 0x004fe40007fde0ff */
[----:B-1----:R-:W-:Y:S01]  /*329c0*/  ISETP.LT.AND P3, PT, R74, UR6, !P3 ;  /* 0x000000064a007c0c */ /* 0x002fe2000df61270 */
[----:B------:R-:W1:Y:S02]  /*329d0*/  LDCU UR6, c[0x0][0x398] ;  /* 0x00007300ff0677ac */ /* 0x000e640008000800 */
[C---:B------:R-:W-:Y:S01]  /*329e0*/  IMAD.X R5, R19.reuse, 0x1, R20, P6 ;  /* 0x0000000113057824 */ /* 0x040fe200030e0614 */
[----:B----4-:R-:W-:Y:S02]  /*329f0*/  IADD3 R8, P6, PT, R2, R21, RZ ;  /* 0x0000001502087210 */ /* 0x010fe40007fde0ff */
[----:B------:R-:W-:Y:S02]  /*32a00*/  PRMT R17, R14, 0x7772, RZ ;  /* 0x000077720e117816 */ /* 0x000fe400000000ff */
[----:B------:R-:W-:Y:S01]  /*32a10*/  PRMT R13, R10, 0x7773, RZ ;  /* 0x000077730a0d7816 */ /* 0x000fe200000000ff */
[----:B------:R-:W-:Y:S01]  /*32a20*/  IMAD.X R9, R19, 0x1, R0, P6 ;  /* 0x0000000113097824 */ /* 0x000fe200030e0600 */
[----:B------:R-:W-:Y:S01]  /*32a30*/  PRMT R23, R14, 0x7773, RZ ;  /* 0x000077730e177816 */ /* 0x000fe200000000ff */
[----:B------:R-:W-:Y:S01]  /*32a40*/  VIADD R2, R2, UR4 ;  /* 0x0000000402027c36 */ /* 0x000fe20008000000 */
[----:B------:R-:W-:Y:S01]  /*32a50*/  ISETP.GE.AND P4, PT, R12, UR21, PT ;  /* 0x000000150c007c0c */ /* 0x000fe2000bf86270 */
[----:B------:R2:W-:Y:S04]  /*32a60*/  @P2 STG.E.U8 desc[UR14][R6.64], R17 ;  /* 0x0000001106002986 */ /* 0x0005e8000c10110e */
[----:B------:R4:W-:Y:S01]  /*32a70*/  @P5 STG.E.U8 desc[UR14][R4.64], R13 ;  /* 0x0000000d04005986 */ /* 0x0009e2000c10110e */
[----:B0-----:R-:W-:-:S02]  /*32a80*/  ISETP.LT.AND P5, PT, R72, UR8, !P4 ;  /* 0x0000000848007c0c */ /* 0x001fc4000e7a1270 */
[----:B------:R-:W-:Y:S01]  /*32a90*/  SHF.R.S32.HI R25, RZ, 0x1f, R2 ;  /* 0x0000001fff197819 */ /* 0x000fe20000011402 */
[----:B------:R0:W-:Y:S01]  /*32aa0*/  @P3 STG.E.U8 desc[UR14][R8.64], R23 ;  /* 0x0000001708003986 */ /* 0x0001e2000c10110e */
[----:B---3--:R-:W-:Y:S01]  /*32ab0*/  ISETP.LT.AND P4, PT, R74, UR7, !P4 ;  /* 0x000000074a007c0c */ /* 0x008fe2000e781270 */
[----:B------:R-:W3:Y:S01]  /*32ac0*/  LDCU UR7, c[0x0][0x398] ;  /* 0x00007300ff0777ac */ /* 0x000ee20008000800 */
[----:B--2---:R-:W-:Y:S01]  /*32ad0*/  IADD3 R6, P6, PT, R2, R3, RZ ;  /* 0x0000000302067210 */ /* 0x004fe20007fde0ff */
[----:B------:R-:W-:Y:S01]  /*32ae0*/  VIADD R12, R68, 0x7e ;  /* 0x0000007e440c7836 */ /* 0x000fe20000000000 */
[----:B------:R-:W-:Y:S01]  /*32af0*/  PRMT R17, R11, 0x7770, RZ ;  /* 0x000077700b117816 */ /* 0x000fe200000000ff */
[----:B------:R-:W2:Y:S01]  /*32b00*/  LDCU UR8, c[0x0][0x398] ;  /* 0x00007300ff0877ac */ /* 0x000ea20008000800 */
[C---:B----4-:R-:W-:Y:S01]  /*32b10*/  IADD3 R4, P3, PT, R2.reuse, R21, RZ ;  /* 0x0000001502047210 */ /* 0x050fe20007f7e0ff */
[----:B------:R-:W-:Y:S01]  /*32b20*/  VIADD R2, R2, UR4 ;  /* 0x0000000402027c36 */ /* 0x000fe20008000000 */
[----:B------:R-:W-:Y:S01]  /*32b30*/  PRMT R19, R15, 0x7770, RZ ;  /* 0x000077700f137816 */ /* 0x000fe200000000ff */
[----:B------:R-:W-:-:S02]  /*32b40*/  IMAD.X R7, R25, 0x1, R20, P6 ;  /* 0x0000000119077824 */ /* 0x000fc400030e0614 */
[----:B------:R-:W-:Y:S02]  /*32b50*/  VIADD R10, R2, UR4 ;  /* 0x00000004020a7c36 */ /* 0x000fe40008000000 */
[----:B------:R-:W-:Y:S02]  /*32b60*/  IMAD.X R5, R25, 0x1, R0, P3 ;  /* 0x0000000119057824 */ /* 0x000fe400018e0600 */
[----:B------:R-:W-:Y:S01]  /*32b70*/  VIADD R16, R10, UR4 ;  /* 0x000000040a107c36 */ /* 0x000fe20008000000 */
[----:B------:R4:W-:Y:S01]  /*32b80*/  @P5 STG.E.U8 desc[UR14][R6.64], R17 ;  /* 0x0000001106005986 */ /* 0x0009e2000c10110e */
[----:B------:R-:W-:-:S03]  /*32b90*/  ISETP.GE.AND P1, PT, R12, UR25, PT ;  /* 0x000000190c007c0c */ /* 0x000fc6000bf26270 */
[----:B------:R1:W-:Y:S01]  /*32ba0*/  @P4 STG.E.U8 desc[UR14][R4.64], R19 ;  /* 0x0000001304004986 */ /* 0x0003e2000c10110e */
[----:B------:R-:W-:Y:S02]  /*32bb0*/  SHF.R.S32.HI R25, RZ, 0x1f, R16 ;  /* 0x0000001fff197819 */ /* 0x000fe40000011410 */
[-C--:B------:R-:W-:Y:S01]  /*32bc0*/  IADD3 R12, P4, PT, R16, R3.reuse, RZ ;  /* 0x00000003100c7210 */ /* 0x080fe20007f9e0ff */
[----:B------:R-:W-:Y:S01]  /*32bd0*/  VIADD R68, R68, 0x7f ;  /* 0x0000007f44447836 */ /* 0x000fe20000000000 */
[----:B0-----:R-:W-:Y:S02]  /*32be0*/  SHF.R.S32.HI R23, RZ, 0x1f, R2 ;  /* 0x0000001fff177819 */ /* 0x001fe40000011402 */
[C---:B------:R-:W-:Y:S01]  /*32bf0*/  IADD3 R8, P3, PT, R2.reuse, R3, RZ ;  /* 0x0000000302087210 */ /* 0x040fe20007f7e0ff */
[----:B------:R-:W-:Y:S01]  /*32c00*/  IMAD.X R13, R25, 0x1, R20, P4 ;  /* 0x00000001190d7824 */ /* 0x000fe200020e0614 */
[----:B------:R-:W-:Y:S02]  /*32c10*/  IADD3 R2, P6, PT, R2, R21, RZ ;  /* 0x0000001502027210 */ /* 0x000fe40007fde0ff */
[----:B----4-:R-:W-:Y:S01]  /*32c20*/  SHF.R.S32.HI R7, RZ, 0x1f, R10 ;  /* 0x0000001fff077819 */ /* 0x010fe2000001140a */
[C---:B------:R-:W-:Y:S01]  /*32c30*/  IMAD.X R9, R23.reuse, 0x1, R20, P3 ;  /* 0x0000000117097824 */ /* 0x040fe200018e0614 */
[----:B-1----:R-:W-:Y:S01]  /*32c40*/  IADD3 R4, P4, PT, R10, R3, RZ ;  /* 0x000000030a047210 */ /* 0x002fe20007f9e0ff */
[----:B------:R-:W-:Y:S01]  /*32c50*/  IMAD.X R3, R23, 0x1, R0, P6 ;  /* 0x0000000117037824 */ /* 0x000fe200030e0600 */
[----:B------:R-:W-:-:S02]  /*32c60*/  ISETP.GE.AND P2, PT, R68, UR29, PT ;  /* 0x0000001d44007c0c */ /* 0x000fc4000bf46270 */
[----:B------:R-:W-:Y:S02]  /*32c70*/  ISETP.LT.AND P5, PT, R72, UR9, !P0 ;  /* 0x0000000948007c0c */ /* 0x000fe4000c7a1270 */
[----:B------:R-:W-:Y:S02]  /*32c80*/  IADD3 R16, P3, PT, R16, R21, RZ ;  /* 0x0000001510107210 */ /* 0x000fe40007f7e0ff */
[----:B------:R-:W-:Y:S01]  /*32c90*/  ISETP.LT.AND P0, PT, R74, UR6, !P0 ;  /* 0x000000064a007c0c */ /* 0x000fe2000c701270 */
[----:B------:R-:W-:Y:S01]  /*32ca0*/  IMAD.X R5, R7, 0x1, R20, P4 ;  /* 0x0000000107057824 */ /* 0x000fe200020e0614 */
[----:B------:R-:W-:Y:S02]  /*32cb0*/  ISETP.LT.AND P6, PT, R72, UR10, !P1 ;  /* 0x0000000a48007c0c */ /* 0x000fe4000cfc1270 */
[----:B---3--:R-:W-:Y:S01]  /*32cc0*/  ISETP.LT.AND P1, PT, R74, UR7, !P1 ;  /* 0x000000074a007c0c */ /* 0x008fe2000cf21270 */
[----:B------:R-:W-:Y:S01]  /*32cd0*/  IMAD.X R17, R25, 0x1, R0, P3 ;  /* 0x0000000119117824 */ /* 0x000fe200018e0600 */
[----:B--2---:R-:W-:-:S02]  /*32ce0*/  ISETP.LT.AND P4, PT, R72, UR8, !P2 ;  /* 0x0000000848007c0c */ /* 0x004fc4000d781270 */
[----:B------:R-:W-:Y:S02]  /*32cf0*/  ISETP.LT.AND P2, PT, R74, UR11, !P2 ;  /* 0x0000000b4a007c0c */ /* 0x000fe4000d741270 */
[----:B------:R-:W-:Y:S02]  /*32d00*/  IADD3 R6, P3, PT, R10, R21, RZ ;  /* 0x000000150a067210 */ /* 0x000fe40007f7e0ff */
[C---:B------:R-:W-:Y:S02]  /*32d10*/  PRMT R19, R11.reuse, 0x7773, RZ ;  /* 0x000077730b137816 */ /* 0x040fe400000000ff */
[C---:B------:R-:W-:Y:S02]  /*32d20*/  PRMT R21, R11.reuse, 0x7772, RZ ;  /* 0x000077720b157816 */ /* 0x040fe400000000ff */
[----:B------:R-:W-:Y:S02]  /*32d30*/  PRMT R11, R11, 0x7771, RZ ;  /* 0x000077710b0b7816 */ /* 0x000fe400000000ff */
[----:B------:R-:W-:Y:S01]  /*32d40*/  PRMT R25, R15, 0x7771, RZ ;  /* 0x000077710f197816 */ /* 0x000fe200000000ff */
[----:B------:R-:W-:Y:S01]  /*32d50*/  IMAD.X R7, R7, 0x1, R0, P3 ;  /* 0x0000000107077824 */ /* 0x000fe200018e0600 */
[----:B------:R-:W-:-:S02]  /*32d60*/  PRMT R23, R15, 0x7773, RZ ;  /* 0x000077730f177816 */ /* 0x000fc400000000ff */
[----:B------:R-:W-:Y:S01]  /*32d70*/  PRMT R15, R15, 0x7772, RZ ;  /* 0x000077720f0f7816 */ /* 0x000fe200000000ff */
[----:B------:R0:W-:Y:S04]  /*32d80*/  @P5 STG.E.U8 desc[UR14][R8.64], R11 ;  /* 0x0000000b08005986 */ /* 0x0001e8000c10110e */
[----:B------:R0:W-:Y:S04]  /*32d90*/  @P0 STG.E.U8 desc[UR14][R2.64], R25 ;  /* 0x0000001902000986 */ /* 0x0001e8000c10110e */
[----:B------:R0:W-:Y:S04]  /*32da0*/  @P6 STG.E.U8 desc[UR14][R4.64], R21 ;  /* 0x0000001504006986 */ /* 0x0001e8000c10110e */
[----:B------:R0:W-:Y:S04]  /*32db0*/  @P1 STG.E.U8 desc[UR14][R6.64], R15 ;  /* 0x0000000f06001986 */ /* 0x0001e8000c10110e */
[----:B------:R0:W-:Y:S04]  /*32dc0*/  @P4 STG.E.U8 desc[UR14][R12.64], R19 ;  /* 0x000000130c004986 */ /* 0x0001e8000c10110e */
[----:B------:R0:W-:Y:S01]  /*32dd0*/  @P2 STG.E.U8 desc[UR14][R16.64], R23 ;  /* 0x0000001710002986 */ /* 0x0001e2000c10110e */
[----:B------:R-:W-:Y:S06]  /*32de0*/  BAR.SYNC.DEFER_BLOCKING 0x0 ;  /* 0x0000000000007b1d */ /* 0x000fec0000010000 */
[----:B------:R-:W-:Y:S05]  /*32df0*/  BRA.U UP0, `(.L_x_13) ;  /* 0x0000000100a07547 */ /* 0x000fea000b800000 */
[----:B------:R-:W1:Y:S01]  /*32e00*/  S2UR UR6, SR_CgaCtaId ;  /* 0x00000000000679c3 */ /* 0x000e620000008800 */
[----:B------:R-:W-:Y:S01]  /*32e10*/  NOP ;  /* 0x0000000000007918 */ /* 0x000fe20000000000 */
[----:B------:R-:W-:Y:S01]  /*32e20*/  UMOV UR4, 0x50 ;  /* 0x0000005000047882 */ /* 0x000fe20000000000 */
[----:B------:R-:W-:Y:S02]  /*32e30*/  IMAD.U32 R0, RZ, RZ, UR5 ;  /* 0x00000005ff007e24 */ /* 0x000fe4000f8e00ff */
[----:B0-----:R-:W-:Y:S02]  /*32e40*/  IMAD.MOV.U32 R3, RZ, RZ, 0xffff ;  /* 0x0000ffffff037424 */ /* 0x001fe400078e00ff */
[----:B------:R-:W-:Y:S01]  /*32e50*/  IMAD.MOV.U32 R7, RZ, RZ, 0x1 ;  /* 0x00000001ff077424 */ /* 0x000fe200078e00ff */
[----:B------:R-:W-:-:S04]  /*32e60*/  LOP3.LUT R0, R0, 0xffff, RZ, 0xc0, !PT ;  /* 0x0000ffff00007812 */ /* 0x000fc800078ec0ff */
[----:B------:R-:W-:-:S05]  /*32e70*/  SHF.R.U32.HI R0, RZ, 0x5, R0 ;  /* 0x00000005ff007819 */ /* 0x000fca0000011600 */
[----:B------:R-:W-:Y:S01]  /*32e80*/  VIADD R2, R0, 0x10 ;  /* 0x0000001000027836 */ /* 0x000fe20000000000 */
[----:B------:R-:W-:Y:S01]  /*32e90*/  SHF.L.U32 R0, R3, R0, RZ ;  /* 0x0000000003007219 */ /* 0x000fe200000006ff */
[----:B-1----:R-:W-:-:S03]  /*32ea0*/  ULEA UR6, UR6, UR4, 0x18 ;  /* 0x0000000406067291 */ /* 0x002fc6000f8ec0ff */
[----:B------:R-:W-:-:S04]  /*32eb0*/  SHF.L.U32 R3, R7, R2, RZ ;  /* 0x0000000207037219 */ /* 0x000fc800000006ff */
[----:B------:R-:W-:Y:S02]  /*32ec0*/  LOP3.LUT R0, R3, R0, RZ, 0xfc, !PT ;  /* 0x0000000003007212 */ /* 0x000fe400078efcff */
[----:B------:R-:W0:Y:S02]  /*32ed0*/  LDS R5, [UR6] ;  /* 0x00000006ff057984 */ /* 0x000e240008000800 */
[C---:B------:R-:W-:Y:S02]  /*32ee0*/  LOP3.LUT R2, R0.reuse, 0xffff, RZ, 0xc0, !PT ;  /* 0x0000ffff00027812 */ /* 0x040fe400078ec0ff */
[----:B0-----:R-:W-:-:S04]  /*32ef0*/  LOP3.LUT R3, R0, 0xffff, R5, 0x80, !PT ;  /* 0x0000ffff00037812 */ /* 0x001fc800078e8005 */
[----:B------:R-:W-:-:S13]  /*32f00*/  ISETP.NE.AND P0, PT, R3, R2, PT ;  /* 0x000000020300720c */ /* 0x000fda0003f05270 */
[----:B------:R-:W-:Y:S05]  /*32f10*/  @P0 BRA `(.L_x_14) ;  /* 0x0000000000500947 */ /* 0x000fea0003800000 */
[----:B------:R-:W-:Y:S02]  /*32f20*/  SHF.R.U32.HI R5, RZ, 0x10, R5 ;  /* 0x00000010ff057819 */ /* 0x000fe40000011605 */
[----:B------:R-:W-:-:S04]  /*32f30*/  SHF.R.U32.HI R2, RZ, 0x10, R0 ;  /* 0x00000010ff027819 */ /* 0x000fc80000011600 */
[----:B------:R-:W-:-:S04]  /*32f40*/  LOP3.LUT R5, R5, R2, RZ, 0xc0, !PT ;  /* 0x0000000205057212 */ /* 0x000fc800078ec0ff */
[----:B------:R-:W-:-:S13]  /*32f50*/  ISETP.NE.AND P0, PT, R5, R2, PT ;  /* 0x000000020500720c */ /* 0x000fda0003f05270 */
[----:B------:R-:W-:Y:S05]  /*32f60*/  @P0 BRA `(.L_x_15) ;  /* 0x0000000000300947 */ /* 0x000fea0003800000 */
[----:B------:R-:W-:Y:S01]  /*32f70*/  R2UR UR4, R0 ;  /* 0x00000000000472ca */ /* 0x000fe200000e0000 */
[----:B------:R-:W-:Y:S01]  /*32f80*/  VOTEU.ANY UR5, UPT, PT ;  /* 0x0000000000057886 */ /* 0x000fe200038e0100 */
[----:B------:R-:W0:Y:S01]  /*32f90*/  S2R R0, SR_LANEID ;  /* 0x0000000000007919 */ /* 0x000e220000000000 */
[----:B------:R-:W-:-:S10]  /*32fa0*/  UFLO.U32 UR5, UR5 ;  /* 0x00000005000572bd */ /* 0x000fd400080e0000 */
[----:B------:R-:W-:-:S06]  /*32fb0*/  ULOP3.LUT UR4, URZ, UR4, URZ, 0x33, !UPT ;  /* 0x00000004ff047292 */ /* 0x000fcc000f8e33ff */
[----:B------:R-:W-:-:S04]  /*32fc0*/  IMAD.U32 R2, RZ, RZ, UR4 ;  /* 0x00000004ff027e24 */ /* 0x000fc8000f8e00ff */
[----:B------:R-:W1:Y:S02]  /*32fd0*/  REDUX UR7, R2 ;  /* 0x00000000020773c4 */ /* 0x000e640000000000 */
[----:B------:R2:W-:Y:S01]  /*32fe0*/  UTCATOMSWS.AND URZ, UR4 ;  /* 0x0000000400ff79e3 */ /* 0x0005e20008000000 */
[----:B0-----:R-:W-:Y:S01]  /*32ff0*/  ISETP.EQ.U32.AND P0, PT, R0, UR5, PT ;  /* 0x0000000500007c0c */ /* 0x001fe2000bf02070 */
[----:B-1----:R-:W-:-:S12]  /*33000*/  IMAD.U32 R0, RZ, RZ, UR7 ;  /* 0x00000007ff007e24 */ /* 0x002fd8000f8e00ff */
[----:B------:R2:W-:Y:S01]  /*33010*/  @P0 ATOMS.AND RZ, [UR6], R0 ;  /* 0x00000000ffff098c */ /* 0x0005e2000a800006 */
[----:B------:R-:W-:Y:S05]  /*33020*/  BRA `(.L_x_13) ;  /* 0x0000000000147947 */ /* 0x000fea0003800000 */
.L_x_15:
[----:B------:R-:W-:-:S07]  /*33030*/  MOV R2, 0x33050 ;  /* 0x0003305000027802 */ /* 0x000fce0000000f00 */
[----:B------:R-:W-:Y:S05]  /*33040*/  CALL.REL.NOINC `($__internal_0_$__cuda_sm10x_tcgen05_guardrail_trap_col_being_dealloced_not_returned_by_alloc) ;  /* 0x00000000002c7944 */ /* 0x000fea0003c00000 */
[----:B------:R-:W-:Y:S05]  /*33050*/  BRA `(.L_x_13) ;  /* 0x0000000000087947 */ /* 0x000fea0003800000 */
.L_x_14:
[----:B------:R-:W-:-:S07]  /*33060*/  MOV R2, 0x33080 ;  /* 0x0003308000027802 */ /* 0x000fce0000000f00 */
[----:B------:R-:W-:Y:S05]  /*33070*/  CALL.REL.NOINC `($__internal_2_$__cuda_sm10x_tcgen05_guardrail_trap_unallocated_columns_being_dealloced) ;  /* 0x0000000000387944 */ /* 0x000fea0003c00000 */
.L_x_13:
[----:B------:R-:W-:Y:S01]  /*33080*/  NOP ;  /* 0x0000000000007918 */ /* 0x000fe20000000000 */
[----:B--2---:R-:W-:Y:S05]  /*33090*/  EXIT ;  /* 0x000000000000794d */ /* 0x004fea0003800000 */
.L_x_8:
[----:B------:R-:W0:Y:S02]  /*330a0*/  SYNCS.PHASECHK.TRANS64.TRYWAIT P3, [UR6], R12 ;  /* 0x0000000cff0075a7 */ /* 0x000e240008061106 */
[----:B0-----:R-:W-:Y:S05]  /*330b0*/  @!P3 BRA `(.L_x_8) ;  /* 0xfffffffc00f8b947 */ /* 0x001fea000383ffff */
[----:B------:R-:W-:Y:S05]  /*330c0*/  BRA `(.L_x_16) ;  /* 0xfffffe9c00a07947 */ /* 0x000fea000383ffff */
.L_x_12:
[----:B------:R-:W0:Y:S02]  /*330d0*/  SYNCS.PHASECHK.TRANS64.TRYWAIT P0, [UR6], R0 ;  /* 0x00000000ff0075a7 */ /* 0x000e240008001106 */
[----:B0-----:R-:W-:Y:S05]  /*330e0*/  @!P0 BRA `(.L_x_12) ;  /* 0xfffffffc00f88947 */ /* 0x001fea000383ffff */
[----:B------:R-:W-:Y:S05]  /*330f0*/  BRA `(.L_x_11) ;  /* 0xffffff5400c47947 */ /* 0x000fea000383ffff */
        .weak           $__internal_0_$__cuda_sm10x_tcgen05_guardrail_trap_col_being_dealloced_not_returned_by_alloc
        .type           $__internal_0_$__cuda_sm10x_tcgen05_guardrail_trap_col_being_dealloced_not_returned_by_alloc,@function
        .size           $__internal_0_$__cuda_sm10x_tcgen05_guardrail_trap_col_being_dealloced_not_returned_by_alloc,($__internal_1_$__cuda_sm10x_tcgen05_guardrail_trap_phase_invalid_during_alloc - $__internal_0_$__cuda_sm10x_tcgen05_guardrail_trap_col_being_dealloced_not_returned_by_alloc)
$__internal_0_$__cuda_sm10x_tcgen05_guardrail_trap_col_being_dealloced_not_returned_by_alloc:
[----:B------:R-:W-:Y:S05]  /*33100*/  BPT.TRAP 0x1 ;  /* 0x000000040000795c */ /* 0x000fea0000300000 */
[----:B------:R-:W-:-:S04]  /*33110*/  IMAD.MOV.U32 R3, RZ, RZ, 0x0 ;  /* 0x00000000ff037424 */ /* 0x000fc800078e00ff */
[----:B------:R-:W-:Y:S05]  /*33120*/  RET.REL.NODEC R2 `(matmul_kernel) ;  /* 0xfffffccc02b47950 */ /* 0x000fea0003c3ffff */
        .weak           $__internal_1_$__cuda_sm10x_tcgen05_guardrail_trap_phase_invalid_during_alloc
        .type           $__internal_1_$__cuda_sm10x_tcgen05_guardrail_trap_phase_invalid_during_alloc,@function
        .size           $__internal_1_$__cuda_sm10x_tcgen05_guardrail_trap_phase_invalid_during_alloc,($__internal_2_$__cuda_sm10x_tcgen05_guardrail_trap_unallocated_columns_being_dealloced - $__internal_1_$__cuda_sm10x_tcgen05_guardrail_trap_phase_invalid_during_alloc)
$__internal_1_$__cuda_sm10x_tcgen05_guardrail_trap_phase_invalid_during_alloc:
[----:B------:R-:W-:Y:S05]  /*33130*/  BPT.TRAP 0x1 ;  /* 0x000000040000795c */ /* 0x000fea0000300000 */
[----:B------:R-:W-:-:S04]  /*33140*/  IMAD.MOV.U32 R3, RZ, RZ, 0x0 ;  /* 0x00000000ff037424 */ /* 0x000fc800078e00ff */
[----:B------:R-:W-:Y:S05]  /*33150*/  RET.REL.NODEC R2 `(matmul_kernel) ;  /* 0xfffffccc02a87950 */ /* 0x000fea0003c3ffff */
        .weak           $__internal_2_$__cuda_sm10x_tcgen05_guardrail_trap_unallocated_columns_being_dealloced
        .type           $__internal_2_$__cuda_sm10x_tcgen05_guardrail_trap_unallocated_columns_being_dealloced,@function
        .size           $__internal_2_$__cuda_sm10x_tcgen05_guardrail_trap_unallocated_columns_being_dealloced,(.L_x_20 - $__internal_2_$__cuda_sm10x_tcgen05_guardrail_trap_unallocated_columns_being_dealloced)
$__internal_2_$__cuda_sm10x_tcgen05_guardrail_trap_unallocated_columns_being_dealloced:
[----:B------:R-:W-:Y:S05]  /*33160*/  BPT.TRAP 0x1 ;  /* 0x000000040000795c */ /* 0x000fea0000300000 */
[----:B------:R-:W-:-:S04]  /*33170*/  IMAD.MOV.U32 R3, RZ, RZ, 0x0 ;  /* 0x00000000ff037424 */ /* 0x000fc800078e00ff */
[----:B------:R-:W-:Y:S05]  /*33180*/  RET.REL.NODEC R2 `(matmul_kernel) ;  /* 0xfffffccc029c7950 */ /* 0x000fea0003c3ffff */
.L_x_17:
[----:B------:R-:W-:-:S00]  /*33190*/  BRA `(.L_x_17) ;  /* 0xfffffffc00fc7947 */ /* 0x000fc0000383ffff */
[----:B------:R-:W-:-:S00]  /*331a0*/  NOP ;  /* 0x0000000000007918 */ /* 0x000fc00000000000 */
        /* <DEDUP_REMOVED lines=13> */
.L_x_20:


//--------------------- .nv.shared.matmul_kernel  --------------------------
	.section	.nv.shared.matmul_kernel,"aw",@nobits
	.sectionflags	@""
	.align	16
	.zero		1024


//--------------------- .nv.shared.reserved.0     --------------------------
	.section	.nv.shared.reserved.0,"aw",@nobits
	.align	8
	.weak		__nv_reservedSMEM_offset_0_alias
	.size		__nv_reservedSMEM_offset_0_alias, 0, 64
	.other		__nv_reservedSMEM_offset_0_alias,@"STO_CUDA_RESERVED_SHARED STV_DEFAULT"
__nv_reservedSMEM_offset_0_alias:
	.zero		0
.nv.shared.reserved.0:
	.zero		64
	.weak		__nv_reservedSMEM_allocation_phase
	.type		__nv_reservedSMEM_allocation_phase,@object
	.size		__nv_reservedSMEM_allocation_phase,(.L_0 - __nv_reservedSMEM_allocation_phase)
__nv_reservedSMEM_allocation_phase:
	.zero		1
.L_0:
	.zero		7
	.weak		__nv_reservedSMEM_devtool_atexit_pc
	.type		__nv_reservedSMEM_devtool_atexit_pc,@object
	.size		__nv_reservedSMEM_devtool_atexit_pc,(__nv_reservedSMEM_allocation_mask - __nv_reservedSMEM_devtool_atexit_pc)
__nv_reservedSMEM_devtool_atexit_pc:
	.zero		8
	.weak		__nv_reservedSMEM_allocation_mask
	.type		__nv_reservedSMEM_allocation_mask,@object
	.size		__nv_reservedSMEM_allocation_mask,(.L_2 - __nv_reservedSMEM_allocation_mask)
__nv_reservedSMEM_allocation_mask:
	.zero		4
.L_2:


//--------------------- .nv.constant0.matmul_kernel --------------------------
	.section	.nv.constant0.matmul_kernel,"a",@progbits
	.sectionflags	@""
	.align	4
.nv.constant0.matmul_kernel:
	.zero		976


//--------------------- SYMBOLS --------------------------

	.type		.nv.reservedSmem.offset0,@object
	.size		.nv.reservedSmem.offset0,0x4
	.type		.nv.reservedSmem.cap,@object
	.size		.nv.reservedSmem.cap,0x4
